	.target	sm_90a

	.elftype	@"ET_EXEC"


//--------------------- .note.nv.tkinfo           --------------------------
	.section	.note.nv.tkinfo,"",@"SHT_NOTE"
	.sectionflags	@"SHF_NOTE_NV_TKINFO"
	.tkinfo
        /*0018*/ 	.word	0x00000002
        /*0030*/ 	.string	""
        /*0030*/ 	.string	"ptxas"
        /*0030*/ 	.string	"Cuda compilation tools, release 13.0, V13.0.88"
        /*0030*/ 	.string	"Build cuda_13.0.r13.0/compiler.36424714_0"
        /*0030*/ 	.string	"-v  -suppress-debug-info  -lineinfo  -arch sm_90a "



//--------------------- .note.nv.cuinfo           --------------------------
	.section	.note.nv.cuinfo,"",@"SHT_NOTE"
	.sectionflags	@"SHF_NOTE_NV_CUINFO"
        /*0018*/ 	.short	0x0002
        /*001a*/ 	.short	0x005a
        /*001c*/ 	.short	0x0082
	.zero		2


//--------------------- .nv.info                  --------------------------
	.section	.nv.info,"",@"SHT_CUDA_INFO"
	.align	4


	//----- nvinfo : EIATTR_REGCOUNT
	.align		4
        /*0000*/ 	.byte	0x04, 0x2f
        /*0002*/ 	.short	(.L_1 - .L_0)
	.align		4
.L_0:
        /*0004*/ 	.word	index@(matmul_kernel)
        /*0008*/ 	.word	0x00000020


	//----- nvinfo : EIATTR_FRAME_SIZE
	.align		4
.L_1:
        /*000c*/ 	.byte	0x04, 0x11
        /*000e*/ 	.short	(.L_3 - .L_2)
	.align		4
.L_2:
        /*0010*/ 	.word	index@(matmul_kernel)
        /*0014*/ 	.word	0x00005a98


	//----- nvinfo : EIATTR_MIN_STACK_SIZE
	.align		4
.L_3:
        /*0018*/ 	.byte	0x04, 0x12
        /*001a*/ 	.short	(.L_5 - .L_4)
	.align		4
.L_4:
        /*001c*/ 	.word	index@(matmul_kernel)
        /*0020*/ 	.word	0x00005a98
.L_5:


//--------------------- .nv.compat                --------------------------
	.section	.nv.compat,"",@"SHT_CUDA_COMPAT_INFO"
	.align	4
        /*0000*/ 	.byte	0x02, 0x09, 0x01, 0x00, 0x02, 0x02, 0x01, 0x00, 0x02, 0x05, 0x05, 0x00, 0x03, 0x07, 0x01, 0x01
        /*0010*/ 	.byte	0x02, 0x03, 0x00, 0x00, 0x02, 0x06, 0x01, 0x00, 0x04, 0x0b, 0x08, 0x00, 0x00, 0x00, 0x00, 0x00
        /*0020*/ 	.byte	0x00, 0x00, 0x00, 0x00


//--------------------- .nv.info.matmul_kernel    --------------------------
	.section	.nv.info.matmul_kernel,"",@"SHT_CUDA_INFO"
	.sectionflags	@""
	.align	4


	//----- nvinfo : EIATTR_CUDA_API_VERSION
	.align		4
        /*0000*/ 	.byte	0x04, 0x37
        /*0002*/ 	.short	(.L_7 - .L_6)
.L_6:
        /*0004*/ 	.word	0x00000082


	//----- nvinfo : EIATTR_KPARAM_INFO
	.align		4
.L_7:
        /*0008*/ 	.byte	0x04, 0x17
        /*000a*/ 	.short	(.L_9 - .L_8)
.L_8:
        /*000c*/ 	.word	0x00000000
        /*0010*/ 	.short	0x000d
        /*0012*/ 	.short	0x0048
        /*0014*/ 	.byte	0x00, 0xf4, 0x21, 0x00


	//----- nvinfo : EIATTR_KPARAM_INFO
	.align		4
.L_9:
        /*0018*/ 	.byte	0x04, 0x17
        /*001a*/ 	.short	(.L_11 - .L_10)
.L_10:
        /*001c*/ 	.word	0x00000000
        /*0020*/ 	.short	0x000c
        /*0022*/ 	.short	0x0040
        /*0024*/ 	.byte	0x00, 0xf4, 0x21, 0x00


	//----- nvinfo : EIATTR_KPARAM_INFO
	.align		4
.L_11:
        /*0028*/ 	.byte	0x04, 0x17
        /*002a*/ 	.short	(.L_13 - .L_12)
.L_12:
        /*002c*/ 	.word	0x00000000
        /*0030*/ 	.short	0x000b
        /*0032*/ 	.short	0x0038
        /*0034*/ 	.byte	0x00, 0xf0, 0x11, 0x00


	//----- nvinfo : EIATTR_KPARAM_INFO
	.align		4
.L_13:
        /*0038*/ 	.byte	0x04, 0x17
        /*003a*/ 	.short	(.L_15 - .L_14)
.L_14:
        /*003c*/ 	.word	0x00000000
        /*0040*/ 	.short	0x000a
        /*0042*/ 	.short	0x0034
        /*0044*/ 	.byte	0x00, 0xf0, 0x11, 0x00


	//----- nvinfo : EIATTR_KPARAM_INFO
	.align		4
.L_15:
        /*0048*/ 	.byte	0x04, 0x17
        /*004a*/ 	.short	(.L_17 - .L_16)
.L_16:
        /*004c*/ 	.word	0x00000000
        /*0050*/ 	.short	0x0009
        /*0052*/ 	.short	0x0030
        /*0054*/ 	.byte	0x00, 0xf0, 0x11, 0x00


	//----- nvinfo : EIATTR_KPARAM_INFO
	.align		4
.L_17:
        /*0058*/ 	.byte	0x04, 0x17
        /*005a*/ 	.short	(.L_19 - .L_18)
.L_18:
        /*005c*/ 	.word	0x00000000
        /*0060*/ 	.short	0x0008
        /*0062*/ 	.short	0x002c
        /*0064*/ 	.byte	0x00, 0xf0, 0x11, 0x00


	//----- nvinfo : EIATTR_KPARAM_INFO
	.align		4
.L_19:
        /*0068*/ 	.byte	0x04, 0x17
        /*006a*/ 	.short	(.L_21 - .L_20)
.L_20:
        /*006c*/ 	.word	0x00000000
        /*0070*/ 	.short	0x0007
        /*0072*/ 	.short	0x0028
        /*0074*/ 	.byte	0x00, 0xf0, 0x11, 0x00


	//----- nvinfo : EIATTR_KPARAM_INFO
	.align		4
.L_21:
        /*0078*/ 	.byte	0x04, 0x17
        /*007a*/ 	.short	(.L_23 - .L_22)
.L_22:
        /*007c*/ 	.word	0x00000000
        /*0080*/ 	.short	0x0006
        /*0082*/ 	.short	0x0024
        /*0084*/ 	.byte	0x00, 0xf0, 0x11, 0x00


	//----- nvinfo : EIATTR_KPARAM_INFO
	.align		4
.L_23:
        /*0088*/ 	.byte	0x04, 0x17
        /*008a*/ 	.short	(.L_25 - .L_24)
.L_24:
        /*008c*/ 	.word	0x00000000
        /*0090*/ 	.short	0x0005
        /*0092*/ 	.short	0x0020
        /*0094*/ 	.byte	0x00, 0xf0, 0x11, 0x00


	//----- nvinfo : EIATTR_KPARAM_INFO
	.align		4
.L_25:
        /*0098*/ 	.byte	0x04, 0x17
        /*009a*/ 	.short	(.L_27 - .L_26)
.L_26:
        /*009c*/ 	.word	0x00000000
        /*00a0*/ 	.short	0x0004
        /*00a2*/ 	.short	0x001c
        /*00a4*/ 	.byte	0x00, 0xf0, 0x11, 0x00


	//----- nvinfo : EIATTR_KPARAM_INFO
	.align		4
.L_27:
        /*00a8*/ 	.byte	0x04, 0x17
        /*00aa*/ 	.short	(.L_29 - .L_28)
.L_28:
        /*00ac*/ 	.word	0x00000000
        /*00b0*/ 	.short	0x0003
        /*00b2*/ 	.short	0x0018
        /*00b4*/ 	.byte	0x00, 0xf0, 0x11, 0x00


	//----- nvinfo : EIATTR_KPARAM_INFO
	.align		4
.L_29:
        /*00b8*/ 	.byte	0x04, 0x17
        /*00ba*/ 	.short	(.L_31 - .L_30)
.L_30:
        /*00bc*/ 	.word	0x00000000
        /*00c0*/ 	.short	0x0002
        /*00c2*/ 	.short	0x0010
        /*00c4*/ 	.byte	0x00, 0xf4, 0x21, 0x00


	//----- nvinfo : EIATTR_KPARAM_INFO
	.align		4
.L_31:
        /*00c8*/ 	.byte	0x04, 0x17
        /*00ca*/ 	.short	(.L_33 - .L_32)
.L_32:
        /*00cc*/ 	.word	0x00000000
        /*00d0*/ 	.short	0x0001
        /*00d2*/ 	.short	0x0008
        /*00d4*/ 	.byte	0x00, 0xf4, 0x21, 0x00


	//----- nvinfo : EIATTR_KPARAM_INFO
	.align		4
.L_33:
        /*00d8*/ 	.byte	0x04, 0x17
        /*00da*/ 	.short	(.L_35 - .L_34)
.L_34:
        /*00dc*/ 	.word	0x00000000
        /*00e0*/ 	.short	0x0000
        /*00e2*/ 	.short	0x0000
        /*00e4*/ 	.byte	0x00, 0xf4, 0x21, 0x00


	//----- nvinfo : EIATTR_SPARSE_MMA_MASK
	.align		4
.L_35:
        /*00e8*/ 	.byte	0x03, 0x50
        /*00ea*/ 	.short	0x0000


	//----- nvinfo : EIATTR_MAXREG_COUNT
	.align		4
        /*00ec*/ 	.byte	0x03, 0x1b
        /*00ee*/ 	.short	0x00ff


	//----- nvinfo : EIATTR_NUM_BARRIERS
	.align		4
        /*00f0*/ 	.byte	0x02, 0x4c
        /*00f2*/ 	.byte	0x01
	.zero		1


	//----- nvinfo : EIATTR_ANNOTATIONS
	.align		4
        /*00f4*/ 	.byte	0x04, 0x55
        /*00f6*/ 	.short	(.L_37 - .L_36)


	//   ....[0]....
.L_36:
        /*00f8*/ 	.word	0x00000001
        /*00fc*/ 	.byte	0xd0, 0x00, 0x00, 0x00, 0x01, 0x00, 0x00, 0x00, 0xf0, 0x00, 0x00, 0x00, 0x01, 0x00, 0x00, 0x00
        /* <DEDUP_REMOVED lines=2213> */
        /*8b5c*/ 	.byte	0x10, 0xc2, 0x01, 0x00


	//----- nvinfo : EIATTR_MERCURY_ISA_VERSION
	.align		4
.L_37:
        /*8b60*/ 	.byte	0x03, 0x5f
        /*8b62*/ 	.short	0x0101


	//----- nvinfo : EIATTR_EXIT_INSTR_OFFSETS
	.align		4
        /*8b64*/ 	.byte	0x04, 0x1c
        /*8b66*/ 	.short	(.L_39 - .L_38)


	//   ....[0]....
.L_38:
        /*8b68*/ 	.word	0x0008aea0


	//   ....[1]....
        /*8b6c*/ 	.word	0x0008aed0


	//----- nvinfo : EIATTR_REQNTID
	.align		4
.L_39:
        /*8b70*/ 	.byte	0x04, 0x10
        /*8b72*/ 	.short	(.L_41 - .L_40)
.L_40:
        /*8b74*/ 	.word	0x00000040
        /*8b78*/ 	.word	0x00000001
        /*8b7c*/ 	.word	0x00000001


	//----- nvinfo : EIATTR_CBANK_PARAM_SIZE
	.align		4
.L_41:
        /*8b80*/ 	.byte	0x03, 0x19
        /*8b82*/ 	.short	0x0050


	//----- nvinfo : EIATTR_PARAM_CBANK
	.align		4
        /*8b84*/ 	.byte	0x04, 0x0a
        /*8b86*/ 	.short	(.L_43 - .L_42)
	.align		4
.L_42:
        /*8b88*/ 	.word	index@(.nv.constant0.matmul_kernel)
        /*8b8c*/ 	.short	0x0210
        /*8b8e*/ 	.short	0x0050


	//----- nvinfo : EIATTR_SW_WAR
	.align		4
.L_43:
        /*8b90*/ 	.byte	0x04, 0x36
        /*8b92*/ 	.short	(.L_45 - .L_44)
.L_44:
        /*8b94*/ 	.word	0x00000008
.L_45:


//--------------------- .nv.callgraph             --------------------------
	.section	.nv.callgraph,"",@"SHT_CUDA_CALLGRAPH"
	.align	4
	.sectionentsize	8
	.align		4
        /*0000*/ 	.word	0x00000000
	.align		4
        /*0004*/ 	.word	0xffffffff
	.align		4
        /*0008*/ 	.word	0x00000000
	.align		4
        /*000c*/ 	.word	0xfffffffe
	.align		4
        /*0010*/ 	.word	0x00000000
	.align		4
        /*0014*/ 	.word	0xfffffffd
	.align		4
        /*0018*/ 	.word	0x00000000
	.align		4
        /*001c*/ 	.word	0xfffffffc


//--------------------- .text.matmul_kernel       --------------------------
	.section	.text.matmul_kernel,"ax",@progbits
	.align	128
        .global         matmul_kernel
        .type           matmul_kernel,@function
        .size           matmul_kernel,(.L_x_3 - matmul_kernel)
        .other          matmul_kernel,@"STO_CUDA_ENTRY STV_DEFAULT"
matmul_kernel:
.text.matmul_kernel:
[----:B------:R-:W0:Y:S08]  /*0000*/  LDC R1, c[0x0][0x28] ;  /* 0x00000a00ff017b82 */ /* 0x000e300000000800 */
[----:B------:R-:W1:Y:S01]  /*0010*/  LDC.64 R2, c[0x0][0x228] ;  /* 0x00008a00ff027b82 */ /* 0x000e620000000a00 */
[----:B0-----:R-:W-:Y:S01]  /*0020*/  VIADD R1, R1, 0xffffa568 ;  /* 0xffffa56801017836 */ /* 0x001fe20000000000 */
[----:B------:R-:W-:Y:S01]  /*0030*/  UMOV UR4, 0x400 ;  /* 0x0000040000047882 */ /* 0x000fe20000000000 */
[----:B------:R-:W-:-:S02]  /*0040*/  CS2R R24, SRZ ;  /* 0x0000000000187805 */ /* 0x000fc4000001ff00 */
[----:B------:R-:W-:Y:S02]  /*0050*/  CS2R R26, SRZ ;  /* 0x00000000001a7805 */ /* 0x000fe4000001ff00 */
[----:B------:R-:W-:Y:S02]  /*0060*/  CS2R R20, SRZ ;  /* 0x0000000000147805 */ /* 0x000fe4000001ff00 */
[----:B------:R-:W-:Y:S02]  /*0070*/  CS2R R22, SRZ ;  /* 0x0000000000167805 */ /* 0x000fe4000001ff00 */
[----:B------:R-:W-:Y:S01]  /*0080*/  CS2R R16, SRZ ;  /* 0x0000000000107805 */ /* 0x000fe2000001ff00 */
[----:B------:R-:W0:Y:S01]  /*0090*/  S2UR UR5, SR_CgaCtaId ;  /* 0x00000000000579c3 */ /* 0x000e220000008800 */
[----:B------:R-:W-:Y:S02]  /*00a0*/  CS2R R18, SRZ ;  /* 0x0000000000127805 */ /* 0x000fe4000001ff00 */
[----:B------:R-:W-:Y:S01]  /*00b0*/  CS2R R14, SRZ ;  /* 0x00000000000e7805 */ /* 0x000fe2000001ff00 */
[----:B-1----:R-:W-:Y:S01]  /*00c0*/  VIADD R0, R3, 0x1f ;  /* 0x0000001f03007836 */ /* 0x002fe20000000000 */
[----:B------:R1:W-:Y:S04]  /*00d0*/  STL [R1+0x35fc], R3 ;  /* 0x0035fc0301007387 */ /* 0x0003e80000100800 */
[----:B------:R-:W-:Y:S01]  /*00e0*/  SHF.R.S32.HI R5, RZ, 0x1f, R0 ;  /* 0x0000001fff057819 */ /* 0x000fe20000011400 */
[----:B------:R-:W-:Y:S01]  /*00f0*/  STL [R1+0x3600], R2 ;  /* 0x0036000201007387 */ /* 0x000fe20000100800 */
[----:B------:R-:W-:Y:S01]  /*0100*/  ULDC.64 UR8, c[0x0][0x208] ;  /* 0x0000820000087ab9 */ /* 0x000fe20000000a00 */
[----:B0-----:R-:W-:Y:S01]  /*0110*/  ULEA UR4, UR5, UR4, 0x18 ;  /* 0x0000000405047291 */ /* 0x001fe2000f8ec03f */
[----:B------:R-:W-:Y:S01]  /*0120*/  LEA.HI R5, R5, R0, RZ, 0x5 ;  /* 0x0000000005057211 */ /* 0x000fe200078f28ff */
[----:B------:R-:W-:Y:S03]  /*0130*/  STL [R1+0x190], RZ ;  /* 0x000190ff01007387 */ /* 0x000fe60000100800 */
[----:B------:R-:W-:Y:S01]  /*0140*/  SHF.R.S32.HI R0, RZ, 0x5, R5 ;  /* 0x00000005ff007819 */ /* 0x000fe20000011405 */
[----:B------:R-:W-:Y:S04]  /*0150*/  STL [R1+0x194], RZ ;  /* 0x000194ff01007387 */ /* 0x000fe80000100800 */
[----:B------:R-:W-:Y:S01]  /*0160*/  IMAD.SHL.U32 R0, R0, 0x8, RZ ;  /* 0x0000000800007824 */ /* 0x000fe200078e00ff */
[----:B------:R-:W0:Y:S04]  /*0170*/  S2R R5, SR_CTAID.X ;  /* 0x0000000000057919 */ /* 0x000e280000002500 */
[-C--:B------:R-:W-:Y:S01]  /*0180*/  IABS R9, R0.reuse ;  /* 0x0000000000097213 */ /* 0x080fe20000000000 */
[----:B------:R-:W-:Y:S01]  /*0190*/  STL [R1+0x198], RZ ;  /* 0x000198ff01007387 */ /* 0x000fe20000100800 */
[----:B------:R-:W-:-:S02]  /*01a0*/  IABS R12, R0 ;  /* 0x00000000000c7213 */ /* 0x000fc40000000000 */
[----:B------:R-:W2:Y:S01]  /*01b0*/  I2F.RP R4, R9 ;  /* 0x0000000900047306 */ /* 0x000ea20000209400 */
[----:B------:R-:W-:Y:S04]  /*01c0*/  STL [R1+0x19c], RZ ;  /* 0x00019cff01007387 */ /* 0x000fe80000100800 */
[----:B------:R-:W-:Y:S04]  /*01d0*/  STL [R1+0x180], RZ ;  /* 0x000180ff01007387 */ /* 0x000fe80000100800 */
[----:B------:R-:W-:Y:S04]  /*01e0*/  STL [R1+0x184], RZ ;  /* 0x000184ff01007387 */ /* 0x000fe80000100800 */
[----:B------:R-:W-:Y:S01]  /*01f0*/  STL [R1+0x188], RZ ;  /* 0x000188ff01007387 */ /* 0x000fe20000100800 */
[----:B--2---:R-:W2:Y:S03]  /*0200*/  MUFU.RCP R4, R4 ;  /* 0x0000000400047308 */ /* 0x004ea60000001000 */
[----:B------:R-:W-:Y:S04]  /*0210*/  STL [R1+0x18c], RZ ;  /* 0x00018cff01007387 */ /* 0x000fe80000100800 */
[----:B------:R-:W-:Y:S01]  /*0220*/  STL [R1+0x170], RZ ;  /* 0x000170ff01007387 */ /* 0x000fe20000100800 */
[----:B0-----:R-:W-:-:S03]  /*0230*/  IABS R10, R5 ;  /* 0x00000005000a7213 */ /* 0x001fc60000000000 */
[----:B------:R-:W-:Y:S04]  /*0240*/  STL [R1+0x174], RZ ;  /* 0x000174ff01007387 */ /* 0x000fe80000100800 */
[----:B------:R-:W-:Y:S01]  /*0250*/  STL [R1+0x178], RZ ;  /* 0x000178ff01007387 */ /* 0x000fe20000100800 */
[----:B--2---:R-:W-:-:S03]  /*0260*/  VIADD R6, R4, 0xffffffe ;  /* 0x0ffffffe04067836 */ /* 0x004fc60000000000 */
[----:B------:R-:W-:Y:S01]  /*0270*/  STL [R1+0x17c], RZ ;  /* 0x00017cff01007387 */ /* 0x000fe20000100800 */
[----:B------:R-:W-:Y:S01]  /*0280*/  IMAD.MOV R4, RZ, RZ, -R12 ;  /* 0x000000ffff047224 */ /* 0x000fe200078e0a0c */
[----:B------:R-:W-:Y:S01]  /*0290*/  CS2R R12, SRZ ;  /* 0x00000000000c7805 */ /* 0x000fe2000001ff00 */
[----:B------:R0:W2:Y:S01]  /*02a0*/  F2I.FTZ.U32.TRUNC.NTZ R7, R6 ;  /* 0x0000000600077305 */ /* 0x0000a2000021f000 */
[----:B------:R-:W-:Y:S04]  /*02b0*/  STL [R1+0x160], RZ ;  /* 0x000160ff01007387 */ /* 0x000fe80000100800 */
[----:B------:R-:W-:Y:S01]  /*02c0*/  STL [R1+0x164], RZ ;  /* 0x000164ff01007387 */ /* 0x000fe20000100800 */
[----:B0-----:R-:W-:-:S03]  /*02d0*/  IMAD.MOV.U32 R6, RZ, RZ, RZ ;  /* 0x000000ffff067224 */ /* 0x001fc600078e00ff */
[----:B------:R-:W-:Y:S04]  /*02e0*/  STL [R1+0x168], RZ ;  /* 0x000168ff01007387 */ /* 0x000fe80000100800 */
[----:B------:R-:W-:Y:S01]  /*02f0*/  STL [R1+0x16c], RZ ;  /* 0x00016cff01007387 */ /* 0x000fe20000100800 */
[----:B--2---:R-:W-:-:S03]  /*0300*/  IMAD.MOV R8, RZ, RZ, -R7 ;  /* 0x000000ffff087224 */ /* 0x004fc600078e0a07 */
[----:B------:R-:W-:Y:S01]  /*0310*/  STL [R1+0x150], RZ ;  /* 0x000150ff01007387 */ /* 0x000fe20000100800 */
[----:B------:R-:W-:Y:S02]  /*0320*/  IMAD R11, R8, R9, RZ ;  /* 0x00000009080b7224 */ /* 0x000fe400078e02ff */
[----:B------:R-:W-:Y:S01]  /*0330*/  IMAD.MOV.U32 R8, RZ, RZ, R10 ;  /* 0x000000ffff087224 */ /* 0x000fe200078e000a */
[----:B------:R-:W-:Y:S01]  /*0340*/  STL [R1+0x154], RZ ;  /* 0x000154ff01007387 */ /* 0x000fe20000100800 */
[----:B------:R-:W-:-:S03]  /*0350*/  IMAD.HI.U32 R7, R7, R11, R6 ;  /* 0x0000000b07077227 */ /* 0x000fc600078e0006 */
[----:B------:R-:W-:Y:S03]  /*0360*/  STL [R1+0x158], RZ ;  /* 0x000158ff01007387 */ /* 0x000fe60000100800 */
[----:B------:R-:W-:Y:S01]  /*0370*/  IMAD.HI.U32 R7, R7, R8, RZ ;  /* 0x0000000807077227 */ /* 0x000fe200078e00ff */
[----:B------:R-:W-:Y:S03]  /*0380*/  STL [R1+0x15c], RZ ;  /* 0x00015cff01007387 */ /* 0x000fe60000100800 */
[----:B------:R-:W-:Y:S01]  /*0390*/  IMAD R4, R7, R4, R8 ;  /* 0x0000000407047224 */ /* 0x000fe200078e0208 */
[----:B------:R-:W-:Y:S04]  /*03a0*/  STL [R1+0x140], RZ ;  /* 0x000140ff01007387 */ /* 0x000fe80000100800 */
[----:B------:R-:W-:Y:S01]  /*03b0*/  ISETP.GT.U32.AND P1, PT, R9, R4, PT ;  /* 0x000000040900720c */ /* 0x000fe20003f24070 */
[----:B------:R-:W-:Y:S04]  /*03c0*/  STL [R1+0x144], RZ ;  /* 0x000144ff01007387 */ /* 0x000fe80000100800 */
[----:B------:R-:W-:Y:S04]  /*03d0*/  STL [R1+0x148], RZ ;  /* 0x000148ff01007387 */ /* 0x000fe80000100800 */
[----:B------:R-:W-:Y:S04]  /*03e0*/  STL [R1+0x14c], RZ ;  /* 0x00014cff01007387 */ /* 0x000fe80000100800 */
[----:B------:R-:W-:Y:S01]  /*03f0*/  @!P1 IMAD.IADD R4, R4, 0x1, -R9 ;  /* 0x0000000104049824 */ /* 0x000fe200078e0a09 */
[----:B------:R-:W-:Y:S01]  /*0400*/  STL [R1+0x130], RZ ;  /* 0x000130ff01007387 */ /* 0x000fe20000100800 */
[----:B------:R-:W-:Y:S01]  /*0410*/  @!P1 VIADD R7, R7, 0x1 ;  /* 0x0000000107079836 */ /* 0x000fe20000000000 */
[----:B------:R-:W-:-:S02]  /*0420*/  ISETP.NE.AND P1, PT, R0, RZ, PT ;  /* 0x000000ff0000720c */ /* 0x000fc40003f25270 */
[----:B------:R-:W-:Y:S01]  /*0430*/  ISETP.GE.U32.AND P0, PT, R4, R9, PT ;  /* 0x000000090400720c */ /* 0x000fe20003f06070 */
[----:B------:R-:W-:Y:S01]  /*0440*/  STL [R1+0x134], RZ ;  /* 0x000134ff01007387 */ /* 0x000fe20000100800 */
[----:B------:R-:W-:-:S03]  /*0450*/  LOP3.LUT R4, R5, R0, RZ, 0x3c, !PT ;  /* 0x0000000005047212 */ /* 0x000fc600078e3cff */
[----:B------:R-:W-:Y:S01]  /*0460*/  STL [R1+0x138], RZ ;  /* 0x000138ff01007387 */ /* 0x000fe20000100800 */
[----:B------:R-:W-:Y:S01]  /*0470*/  ISETP.GE.AND P2, PT, R4, RZ, PT ;  /* 0x000000ff0400720c */ /* 0x000fe20003f46270 */
[----:B------:R-:W-:Y:S02]  /*0480*/  VIADD R4, R2, 0x1ff ;  /* 0x000001ff02047836 */ /* 0x000fe40000000000 */
[----:B------:R-:W-:Y:S04]  /*0490*/  STL [R1+0x13c], RZ ;  /* 0x00013cff01007387 */ /* 0x000fe80000100800 */
[----:B------:R-:W-:Y:S01]  /*04a0*/  @P0 VIADD R7, R7, 0x1 ;  /* 0x0000000107070836 */ /* 0x000fe20000000000 */
[----:B------:R-:W-:Y:S03]  /*04b0*/  STL [R1+0x120], RZ ;  /* 0x000120ff01007387 */ /* 0x000fe60000100800 */
[----:B------:R-:W-:Y:S01]  /*04c0*/  IMAD.MOV.U32 R6, RZ, RZ, R7 ;  /* 0x000000ffff067224 */ /* 0x000fe200078e0007 */
[----:B------:R-:W-:Y:S01]  /*04d0*/  SHF.R.S32.HI R7, RZ, 0x1f, R4 ;  /* 0x0000001fff077819 */ /* 0x000fe20000011404 */
[----:B------:R-:W-:Y:S02]  /*04e0*/  STL [R1+0x124], RZ ;  /* 0x000124ff01007387 */ /* 0x000fe40000100800 */
[----:B------:R-:W-:Y:S01]  /*04f0*/  @!P2 IMAD.MOV R6, RZ, RZ, -R6 ;  /* 0x000000ffff06a224 */ /* 0x000fe200078e0a06 */
[----:B------:R-:W-:Y:S01]  /*0500*/  @!P1 LOP3.LUT R6, RZ, R0, RZ, 0x33, !PT ;  /* 0x00000000ff069212 */ /* 0x000fe200078e33ff */
[----:B------:R-:W-:Y:S01]  /*0510*/  STL [R1+0x128], RZ ;  /* 0x000128ff01007387 */ /* 0x000fe20000100800 */
[----:B------:R-:W-:-:S03]  /*0520*/  LEA.HI R7, R7, R4, RZ, 0x9 ;  /* 0x0000000407077211 */ /* 0x000fc600078f48ff */
[----:B------:R-:W-:Y:S01]  /*0530*/  IMAD.SHL.U32 R28, R6, 0x8, RZ ;  /* 0x00000008061c7824 */ /* 0x000fe200078e00ff */
[----:B------:R-:W-:Y:S01]  /*0540*/  STL [R1+0x12c], RZ ;  /* 0x00012cff01007387 */ /* 0x000fe20000100800 */
[----:B------:R-:W-:-:S03]  /*0550*/  IMAD.MOV R6, RZ, RZ, -R6 ;  /* 0x000000ffff067224 */ /* 0x000fc600078e0a06 */
[----:B------:R-:W-:Y:S01]  /*0560*/  LEA.HI.SX32 R4, R7, -R28, 0x17 ;  /* 0x8000001c07047211 */ /* 0x000fe200078fbaff */
[----:B------:R-:W-:Y:S01]  /*0570*/  IMAD R11, R0, R6, R5 ;  /* 0x00000006000b7224 */ /* 0x000fe200078e0205 */
[----:B------:R-:W-:Y:S01]  /*0580*/  STL [R1+0x110], RZ ;  /* 0x000110ff01007387 */ /* 0x000fe20000100800 */
[----:B------:R-:W-:Y:S01]  /*0590*/  IMAD.MOV.U32 R6, RZ, RZ, RZ ;  /* 0x000000ffff067224 */ /* 0x000fe200078e00ff */
[----:B------:R-:W-:Y:S02]  /*05a0*/  VIMNMX R4, R4, 0x8, PT ;  /* 0x0000000804047848 */ /* 0x000fe40003fe0100 */
[----:B------:R-:W-:Y:S02]  /*05b0*/  STL [R1+0x114], RZ ;  /* 0x000114ff01007387 */ /* 0x000fe40000100800 */
[-C--:B------:R-:W-:Y:S02]  /*05c0*/  IABS R10, R4.reuse ;  /* 0x00000004000a7213 */ /* 0x080fe40000000000 */
[----:B------:R-:W-:Y:S01]  /*05d0*/  IABS R0, R4 ;  /* 0x0000000400007213 */ /* 0x000fe20000000000 */
[----:B------:R-:W-:Y:S01]  /*05e0*/  STL [R1+0x118], RZ ;  /* 0x000118ff01007387 */ /* 0x000fe20000100800 */
[----:B------:R-:W0:Y:S03]  /*05f0*/  I2F.RP R8, R10 ;  /* 0x0000000a00087306 */ /* 0x000e260000209400 */
[----:B------:R-:W-:Y:S04]  /*0600*/  STL [R1+0x11c], RZ ;  /* 0x00011cff01007387 */ /* 0x000fe80000100800 */
[----:B------:R-:W-:Y:S04]  /*0610*/  STL [R1+0x100], RZ ;  /* 0x000100ff01007387 */ /* 0x000fe80000100800 */
[----:B------:R-:W-:Y:S01]  /*0620*/  STL [R1+0x104], RZ ;  /* 0x000104ff01007387 */ /* 0x000fe20000100800 */
[----:B0-----:R-:W0:Y:S03]  /*0630*/  MUFU.RCP R8, R8 ;  /* 0x0000000800087308 */ /* 0x001e260000001000 */
[----:B------:R-:W-:Y:S04]  /*0640*/  STL [R1+0x108], RZ ;  /* 0x000108ff01007387 */ /* 0x000fe80000100800 */
[----:B------:R-:W-:Y:S04]  /*0650*/  STL [R1+0x10c], RZ ;  /* 0x00010cff01007387 */ /* 0x000fe80000100800 */
[----:B------:R-:W-:Y:S04]  /*0660*/  STL [R1+0xf0], RZ ;  /* 0x0000f0ff01007387 */ /* 0x000fe80000100800 */
[----:B------:R-:W-:Y:S01]  /*0670*/  STL [R1+0xf4], RZ ;  /* 0x0000f4ff01007387 */ /* 0x000fe20000100800 */
[----:B0-----:R-:W-:-:S03]  /*0680*/  VIADD R7, R8, 0xffffffe ;  /* 0x0ffffffe08077836 */ /* 0x001fc60000000000 */
[----:B------:R-:W-:Y:S04]  /*0690*/  STL [R1+0xf8], RZ ;  /* 0x0000f8ff01007387 */ /* 0x000fe80000100800 */
[----:B------:R-:W-:Y:S01]  /*06a0*/  STL [R1+0xfc], RZ ;  /* 0x0000fcff01007387 */ /* 0x000fe20000100800 */
[----:B------:R-:W0:Y:S03]  /*06b0*/  F2I.FTZ.U32.TRUNC.NTZ R7, R7 ;  /* 0x0000000700077305 */ /* 0x000e26000021f000 */
[----:B------:R-:W-:Y:S04]  /*06c0*/  STL [R1+0xe0], RZ ;  /* 0x0000e0ff01007387 */ /* 0x000fe80000100800 */
[----:B------:R-:W-:Y:S04]  /*06d0*/  STL [R1+0xe4], RZ ;  /* 0x0000e4ff01007387 */ /* 0x000fe80000100800 */
[----:B------:R-:W-:Y:S01]  /*06e0*/  STL [R1+0xe8], RZ ;  /* 0x0000e8ff01007387 */ /* 0x000fe20000100800 */
[----:B0-----:R-:W-:-:S03]  /*06f0*/  IMAD.MOV R9, RZ, RZ, -R7 ;  /* 0x000000ffff097224 */ /* 0x001fc600078e0a07 */
[----:B------:R-:W-:Y:S01]  /*0700*/  STL [R1+0xec], RZ ;  /* 0x0000ecff01007387 */ /* 0x000fe20000100800 */
[----:B------:R-:W-:Y:S01]  /*0710*/  IMAD.MOV.U32 R5, RZ, RZ, R9 ;  /* 0x000000ffff057224 */ /* 0x000fe200078e0009 */
[----:B------:R-:W-:Y:S02]  /*0720*/  IABS R9, R11 ;  /* 0x0000000b00097213 */ /* 0x000fe40000000000 */
[----:B------:R-:W-:Y:S01]  /*0730*/  STL [R1+0xd0], RZ ;  /* 0x0000d0ff01007387 */ /* 0x000fe20000100800 */
[----:B------:R-:W-:-:S03]  /*0740*/  IMAD R5, R5, R10, RZ ;  /* 0x0000000a05057224 */ /* 0x000fc600078e02ff */
[----:B------:R-:W-:Y:S01]  /*0750*/  STL [R1+0xd4], RZ ;  /* 0x0000d4ff01007387 */ /* 0x000fe20000100800 */
[----:B------:R-:W-:-:S03]  /*0760*/  IMAD.HI.U32 R6, R7, R5, R6 ;  /* 0x0000000507067227 */ /* 0x000fc600078e0006 */
[----:B------:R-:W-:Y:S01]  /*0770*/  STL [R1+0xd8], RZ ;  /* 0x0000d8ff01007387 */ /* 0x000fe20000100800 */
[----:B------:R-:W-:Y:S02]  /*0780*/  IMAD.MOV R5, RZ, RZ, -R0 ;  /* 0x000000ffff057224 */ /* 0x000fe400078e0a00 */
[----:B------:R-:W-:Y:S01]  /*0790*/  IMAD.HI.U32 R0, R6, R9, RZ ;  /* 0x0000000906007227 */ /* 0x000fe200078e00ff */
[----:B------:R-:W-:Y:S01]  /*07a0*/  STL [R1+0xdc], RZ ;  /* 0x0000dcff01007387 */ /* 0x000fe20000100800 */
[----:B------:R-:W-:Y:S02]  /*07b0*/  CS2R R6, SRZ ;  /* 0x0000000000067805 */ /* 0x000fe4000001ff00 */
[----:B------:R-:W-:Y:S01]  /*07c0*/  IMAD R5, R0, R5, R9 ;  /* 0x0000000500057224 */ /* 0x000fe200078e0209 */
[----:B------:R-:W-:Y:S01]  /*07d0*/  STL [R1+0xc0], RZ ;  /* 0x0000c0ff01007387 */ /* 0x000fe20000100800 */
[----:B------:R-:W-:-:S03]  /*07e0*/  CS2R R8, SRZ ;  /* 0x0000000000087805 */ /* 0x000fc6000001ff00 */
        /* <DEDUP_REMOVED lines=12> */
[----:B------:R-:W-:-:S03]  /*08b0*/  ISETP.GE.AND P2, PT, R5, RZ, PT ;  /* 0x000000ff0500720c */ /* 0x000fc60003f46270 */
[----:B------:R-:W-:Y:S04]  /*08c0*/  STL [R1+0xbc], RZ ;  /* 0x0000bcff01007387 */ /* 0x000fe80000100800 */
[----:B------:R-:W-:Y:S01]  /*08d0*/  @P0 VIADD R0, R0, 0x1 ;  /* 0x0000000100000836 */ /* 0x000fe20000000000 */
[----:B------:R-:W-:Y:S04]  /*08e0*/  STL [R1+0xa0], RZ ;  /* 0x0000a0ff01007387 */ /* 0x000fe80000100800 */
[----:B------:R-:W-:Y:S01]  /*08f0*/  STL [R1+0xa4], RZ ;  /* 0x0000a4ff01007387 */ /* 0x000fe20000100800 */
[----:B------:R-:W-:Y:S01]  /*0900*/  @!P2 IMAD.MOV R0, RZ, RZ, -R0 ;  /* 0x000000ffff00a224 */ /* 0x000fe200078e0a00 */
[----:B------:R-:W-:-:S02]  /*0910*/  @!P1 LOP3.LUT R0, RZ, R4, RZ, 0x33, !PT ;  /* 0x00000004ff009212 */ /* 0x000fc400078e33ff */
[----:B------:R-:W-:Y:S03]  /*0920*/  STL [R1+0xa8], RZ ;  /* 0x0000a8ff01007387 */ /* 0x000fe60000100800 */
[----:B------:R-:W-:Y:S01]  /*0930*/  IMAD.MOV R5, RZ, RZ, -R0 ;  /* 0x000000ffff057224 */ /* 0x000fe200078e0a00 */
[----:B------:R-:W-:Y:S01]  /*0940*/  STL [R1+0xac], RZ ;  /* 0x0000acff01007387 */ /* 0x000fe20000100800 */
[----:B------:R-:W-:Y:S02]  /*0950*/  IMAD.SHL.U32 R29, R0, 0x20, RZ ;  /* 0x00000020001d7824 */ /* 0x000fe400078e00ff */
[----:B------:R-:W0:Y:S01]  /*0960*/  LDC R0, c[0x0][0x230] ;  /* 0x00008c00ff007b82 */ /* 0x000e220000000800 */
[----:B------:R-:W-:Y:S01]  /*0970*/  STL [R1+0x90], RZ ;  /* 0x000090ff01007387 */ /* 0x000fe20000100800 */
[----:B------:R-:W-:Y:S01]  /*0980*/  IMAD R5, R4, R5, R11 ;  /* 0x0000000504057224 */ /* 0x000fe200078e020b */
[----:B------:R-:W-:-:S02]  /*0990*/  CS2R R10, SRZ ;  /* 0x00000000000a7805 */ /* 0x000fc4000001ff00 */
[----:B------:R-:W-:Y:S01]  /*09a0*/  STL [R1+0x94], RZ ;  /* 0x000094ff01007387 */ /* 0x000fe20000100800 */
[----:B------:R-:W-:Y:S01]  /*09b0*/  IMAD.IADD R28, R28, 0x1, R5 ;  /* 0x000000011c1c7824 */ /* 0x000fe200078e0205 */
[----:B------:R-:W-:Y:S02]  /*09c0*/  CS2R R4, SRZ ;  /* 0x0000000000047805 */ /* 0x000fe4000001ff00 */
[----:B------:R-:W-:Y:S04]  /*09d0*/  STL [R1+0x98], RZ ;  /* 0x000098ff01007387 */ /* 0x000fe80000100800 */
[----:B------:R-:W-:Y:S04]  /*09e0*/  STL [R1+0x9c], RZ ;  /* 0x00009cff01007387 */ /* 0x000fe80000100800 */
[----:B------:R-:W-:Y:S04]  /*09f0*/  STL [R1+0x80], RZ ;  /* 0x000080ff01007387 */ /* 0x000fe80000100800 */
[----:B------:R-:W-:Y:S01]  /*0a00*/  STL [R1+0x84], RZ ;  /* 0x000084ff01007387 */ /* 0x000fe20000100800 */
[----:B0-----:R-:W-:-:S03]  /*0a10*/  VIADD R0, R0, 0x7f ;  /* 0x0000007f00007836 */ /* 0x001fc60000000000 */
[----:B------:R-:W-:Y:S04]  /*0a20*/  STL [R1+0x88], RZ ;  /* 0x000088ff01007387 */ /* 0x000fe80000100800 */
[----:B------:R-:W-:Y:S01]  /*0a30*/  STL [R1+0x8c], RZ ;  /* 0x00008cff01007387 */ /* 0x000fe20000100800 */
[----:B------:R-:W-:Y:S01]  /*0a40*/  ISETP.GE.AND P0, PT, R0, 0x80, PT ;  /* 0x000000800000780c */ /* 0x000fe20003f06270 */
[C---:B------:R-:W-:Y:S02]  /*0a50*/  VIADD R0, R29.reuse, 0x1 ;  /* 0x000000011d007836 */ /* 0x040fe40000000000 */
[----:B------:R-:W-:Y:S04]  /*0a60*/  STL [R1+0x70], RZ ;  /* 0x000070ff01007387 */ /* 0x000fe80000100800 */
        /* <DEDUP_REMOVED lines=27> */
[----:B------:R-:W-:Y:S04]  /*0c20*/  STL [R1], RZ ;  /* 0x000000ff01007387 */ /* 0x000fe80000100800 */
[----:B------:R-:W-:Y:S04]  /*0c30*/  STL [R1+0x4], RZ ;  /* 0x000004ff01007387 */ /* 0x000fe80000100800 */
[----:B------:R-:W-:Y:S04]  /*0c40*/  STL [R1+0x8], RZ ;  /* 0x000008ff01007387 */ /* 0x000fe80000100800 */
[----:B------:R-:W-:Y:S04]  /*0c50*/  STL [R1+0xc], RZ ;  /* 0x00000cff01007387 */ /* 0x000fe80000100800 */
[----:B------:R-:W-:Y:S04]  /*0c60*/  STL [R1+0x140c], R29 ;  /* 0x00140c1d01007387 */ /* 0x000fe80000100800 */
[----:B------:R0:W-:Y:S01]  /*0c70*/  STL [R1+0x210], R0 ;  /* 0x0002100001007387 */ /* 0x0001e20000100800 */
[----:B-1----:R-:W1:Y:S01]  /*0c80*/  S2R R3, SR_TID.X ;  /* 0x0000000000037919 */ /* 0x002e620000002100 */
[----:B0-----:R-:W-:-:S05]  /*0c90*/  VIADD R0, R29, 0x2 ;  /* 0x000000021d007836 */ /* 0x001fca0000000000 */
[----:B------:R0:W-:Y:S02]  /*0ca0*/  STL [R1+0x20c], R0 ;  /* 0x00020c0001007387 */ /* 0x0001e40000100800 */
[----:B0-----:R-:W-:-:S05]  /*0cb0*/  VIADD R0, R29, 0x3 ;  /* 0x000000031d007836 */ /* 0x001fca0000000000 */
[----:B------:R0:W-:Y:S01]  /*0cc0*/  STL [R1+0x208], R0 ;  /* 0x0002080001007387 */ /* 0x0001e20000100800 */
[----:B-1----:R-:W-:Y:S01]  /*0cd0*/  LOP3.LUT R2, R3, 0x3f, RZ, 0xc0, !PT ;  /* 0x0000003f03027812 */ /* 0x002fe200078ec0ff */
[----:B0-----:R-:W-:-:S05]  /*0ce0*/  VIADD R0, R29, 0x4 ;  /* 0x000000041d007836 */ /* 0x001fca0000000000 */
[----:B------:R0:W-:Y:S02]  /*0cf0*/  STL [R1+0x204], R0 ;  /* 0x0002040001007387 */ /* 0x0001e40000100800 */
        /* <DEDUP_REMOVED lines=44> */
[----:B0-----:R-:W-:Y:S02]  /*0fc0*/  IMAD.SHL.U32 R0, R28, 0x200, RZ ;  /* 0x000002001c007824 */ /* 0x001fe400078e00ff */
[----:B------:R-:W-:-:S03]  /*0fd0*/  IMAD.MOV.U32 R28, RZ, RZ, R29 ;  /* 0x000000ffff1c7224 */ /* 0x000fc600078e001d */
[----:B------:R-:W-:Y:S01]  /*0fe0*/  LOP3.LUT R3, R0, 0x3f, R3, 0xf8, !PT ;  /* 0x0000003f00037812 */ /* 0x000fe200078ef803 */
[----:B------:R-:W-:Y:S01]  /*0ff0*/  VIADD R29, R28, 0x1b ;  /* 0x0000001b1c1d7836 */ /* 0x000fe20000000000 */
[----:B------:R-:W-:Y:S02]  /*1000*/  LOP3.LUT R0, R0, 0x40, R2, 0xfe, !PT ;  /* 0x0000004000007812 */ /* 0x000fe400078efe02 */
[----:B------:R-:W-:Y:S02]  /*1010*/  LOP3.LUT R2, R3, 0x80, RZ, 0xfc, !PT ;  /* 0x0000008003027812 */ /* 0x000fe400078efcff */
[----:B------:R0:W-:Y:S02]  /*1020*/  STL [R1+0x1a8], R29 ;  /* 0x0001a81d01007387 */ /* 0x0001e40000100800 */
[----:B0-----:R-:W-:-:S05]  /*1030*/  VIADD R29, R28, 0x1c ;  /* 0x0000001c1c1d7836 */ /* 0x001fca0000000000 */
[----:B------:R0:W-:Y:S02]  /*1040*/  STL [R1+0x1a4], R29 ;  /* 0x0001a41d01007387 */ /* 0x0001e40000100800 */
[----:B0-----:R-:W-:-:S05]  /*1050*/  VIADD R29, R28, 0x1d ;  /* 0x0000001d1c1d7836 */ /* 0x001fca0000000000 */
[----:B------:R0:W-:Y:S04]  /*1060*/  STL [R1+0x1a0], R29 ;  /* 0x0001a01d01007387 */ /* 0x0001e80000100800 */
[----:B------:R-:W-:Y:S04]  /*1070*/  STL [R1+0x35d4], R3 ;  /* 0x0035d40301007387 */ /* 0x000fe80000100800 */
[----:B------:R1:W-:Y:S01]  /*1080*/  STL [R1+0x35dc], R2 ;  /* 0x0035dc0201007387 */ /* 0x0003e20000100800 */
[C---:B0-----:R-:W-:Y:S02]  /*1090*/  VIADD R29, R28.reuse, 0x1e ;  /* 0x0000001e1c1d7836 */ /* 0x041fe40000000000 */
[----:B------:R-:W-:Y:S01]  /*10a0*/  VIADD R28, R28, 0x1f ;  /* 0x0000001f1c1c7836 */ /* 0x000fe20000000000 */
[----:B-1----:R-:W-:-:S05]  /*10b0*/  LOP3.LUT R2, R3, 0xc0, RZ, 0xfc, !PT ;  /* 0x000000c003027812 */ /* 0x002fca00078efcff */
[----:B------:R0:W-:Y:S04]  /*10c0*/  STL [R1+0x35e0], R2 ;  /* 0x0035e00201007387 */ /* 0x0001e80000100800 */
[----:B------:R-:W-:Y:S01]  /*10d0*/  STL [R1+0x35d8], R0 ;  /* 0x0035d80001007387 */ /* 0x000fe20000100800 */
[----:B0-----:R-:W-:-:S05]  /*10e0*/  LOP3.LUT R2, R3, 0x100, RZ, 0xfc, !PT ;  /* 0x0000010003027812 */ /* 0x001fca00078efcff */
[----:B------:R0:W-:Y:S02]  /*10f0*/  STL [R1+0x35f0], R2 ;  /* 0x0035f00201007387 */ /* 0x0001e40000100800 */
[----:B0-----:R-:W-:-:S05]  /*1100*/  LOP3.LUT R2, R3, 0x140, RZ, 0xfc, !PT ;  /* 0x0000014003027812 */ /* 0x001fca00078efcff */
[----:B------:R0:W-:Y:S02]  /*1110*/  STL [R1+0x35ec], R2 ;  /* 0x0035ec0201007387 */ /* 0x0001e40000100800 */
[C---:B0-----:R-:W-:Y:S02]  /*1120*/  LOP3.LUT R2, R3.reuse, 0x180, RZ, 0xfc, !PT ;  /* 0x0000018003027812 */ /* 0x041fe400078efcff */
[----:B------:R-:W-:-:S03]  /*1130*/  LOP3.LUT R3, R3, 0x1c0, RZ, 0xfc, !PT ;  /* 0x000001c003037812 */ /* 0x000fc600078efcff */
[----:B------:R0:W-:Y:S04]  /*1140*/  STL [R1+0x35e8], R2 ;  /* 0x0035e80201007387 */ /* 0x0001e80000100800 */
[----:B0-----:R0:W5:Y:S04]  /*1150*/  LDL.LU R2, [R1+0x3600] ;  /* 0x0036000001027983 */ /* 0x0011680000300800 */
[----:B------:R1:W-:Y:S04]  /*1160*/  STL [R1+0x35e4], R3 ;  /* 0x0035e40301007387 */ /* 0x0003e80000100800 */
[----:B-1----:R0:W5:Y:S01]  /*1170*/  LDL.LU R3, [R1+0x35fc] ;  /* 0x0035fc0001037983 */ /* 0x0021620000300800 */
[----:B------:R-:W-:Y:S05]  /*1180*/  @!P0 BRA `(.L_x_0) ;  /* 0x0000081000c88947 */ /* 0x000fea0003800000 */
[----:B------:R-:W2:Y:S04]  /*1190*/  LDL R9, [R1+0x35d4] ;  /* 0x0035d40001097983 */ /* 0x000ea80000100800 */
[----:B------:R-:W3:Y:S01]  /*11a0*/  LDL R11, [R1+0x35dc] ;  /* 0x0035dc00010b7983 */ /* 0x000ee20000100800 */
[----:B------:R-:W-:-:S03]  /*11b0*/  IMAD.MOV.U32 R10, RZ, RZ, R0 ;  /* 0x000000ffff0a7224 */ /* 0x000fc600078e0000 */
[----:B------:R-:W4:Y:S04]  /*11c0*/  LDL R24, [R1+0x35ec] ;  /* 0x0035ec0001187983 */ /* 0x000f280000100800 */
[----:B------:R-:W4:Y:S04]  /*11d0*/  LDL R23, [R1+0x35e8] ;  /* 0x0035e80001177983 */ /* 0x000f280000100800 */
[----:B------:R-:W4:Y:S04]  /*11e0*/  LDL R25, [R1+0x35e4] ;  /* 0x0035e40001197983 */ /* 0x000f280000100800 */
[----:B------:R-:W4:Y:S01]  /*11f0*/  LDL R26, [R1+0x1a0] ;  /* 0x0001a000011a7983 */ /* 0x000f220000100800 */
[----:B-----5:R-:W-:Y:S01]  /*1200*/  IABS R13, R2 ;  /* 0x00000002000d7213 */ /* 0x020fe20000000000 */
[----:B------:R-:W-:Y:S01]  /*1210*/  ULDC UR5, c[0x0][0x23c] ;  /* 0x00008f0000057ab9 */ /* 0x000fe20000000800 */
[----:B------:R-:W-:Y:S01]  /*1220*/  IABS R14, R3 ;  /* 0x00000003000e7213 */ /* 0x000fe20000000000 */
[----:B------:R-:W2:Y:S01]  /*1230*/  LDL.LU R27, [R1+0x1b0] ;  /* 0x0001b000011b7983 */ /* 0x000ea20000300800 */
[----:B------:R-:W1:Y:S01]  /*1240*/  I2F.RP R4, R13 ;  /* 0x0000000d00047306 */ /* 0x000e620000209400 */
[----:B------:R-:W-:Y:S01]  /*1250*/  ISETP.GE.AND P3, PT, R28, RZ, PT ;  /* 0x000000ff1c00720c */ /* 0x000fe20003f66270 */
[----:B------:R-:W-:Y:S01]  /*1260*/  ULDC.64 UR6, c[0x0][0x218] ;  /* 0x0000860000067ab9 */ /* 0x000fe20000000a00 */
[----:B------:R-:W-:Y:S01]  /*1270*/  IABS R19, R28 ;  /* 0x0000001c00137213 */ /* 0x000fe20000000000 */
[----:B------:R-:W-:-:S04]  /*1280*/  ULDC.64 UR10, c[0x0][0x210] ;  /* 0x00008400000a7ab9 */ /* 0x000fc80000000a00 */
[----:B------:R-:W0:Y:S08]  /*1290*/  I2F.RP R0, R14 ;  /* 0x0000000e00007306 */ /* 0x000e300000209400 */
[----:B-1----:R-:W1:Y:S08]  /*12a0*/  MUFU.RCP R4, R4 ;  /* 0x0000000400047308 */ /* 0x002e700000001000 */
[----:B0-----:R-:W0:Y:S01]  /*12b0*/  MUFU.RCP R0, R0 ;  /* 0x0000000000007308 */ /* 0x001e220000001000 */
[----:B-1----:R-:W-:Y:S01]  /*12c0*/  VIADD R4, R4, 0xffffffe ;  /* 0x0ffffffe04047836 */ /* 0x002fe20000000000 */
[----:B--2---:R1:W-:Y:S04]  /*12d0*/  STL [R1+0x36e8], R27 ;  /* 0x0036e81b01007387 */ /* 0x0043e80000100800 */
[----:B-1----:R-:W2:Y:S04]  /*12e0*/  LDL R27, [R1+0x35f0] ;  /* 0x0035f000011b7983 */ /* 0x002ea80000100800 */
[----:B------:R1:W-:Y:S04]  /*12f0*/  STL [R1+0x36ec], R2 ;  /* 0x0036ec0201007387 */ /* 0x0003e80000100800 */
[----:B-1----:R-:W4:Y:S01]  /*1300*/  LDL R2, [R1+0x35e0] ;  /* 0x0035e00001027983 */ /* 0x002f220000100800 */
[----:B------:R1:W3:Y:S01]  /*1310*/  F2I.FTZ.U32.TRUNC.NTZ R5, R4 ;  /* 0x0000000400057305 */ /* 0x0002e2000021f000 */
[----:B0-----:R-:W-:Y:S01]  /*1320*/  VIADD R0, R0, 0xffffffe ;  /* 0x0ffffffe00007836 */ /* 0x001fe20000000000 */
[----:B------:R-:W-:Y:S01]  /*1330*/  IABS R12, R9 ;  /* 0x00000009000c7213 */ /* 0x000fe20000000000 */
[----:B------:R0:W-:Y:S05]  /*1340*/  STL [R1+0x36d4], R3 ;  /* 0x0036d40301007387 */ /* 0x0001ea0000100800 */
[----:B------:R-:W0:Y:S01]  /*1350*/  F2I.FTZ.U32.TRUNC.NTZ R7, R0 ;  /* 0x0000000000077305 */ /* 0x000e22000021f000 */
[----:B-1----:R-:W-:-:S02]  /*1360*/  IMAD.MOV.U32 R4, RZ, RZ, RZ ;  /* 0x000000ffff047224 */ /* 0x002fc400078e00ff */
[----:B---3--:R-:W-:Y:S01]  /*1370*/  IMAD.MOV R6, RZ, RZ, -R5 ;  /* 0x000000ffff067224 */ /* 0x008fe200078e0a05 */
[----:B------:R-:W-:Y:S01]  /*1380*/  IABS R9, R10 ;  /* 0x0000000a00097213 */ /* 0x000fe20000000000 */
[----:B0-----:R-:W3:Y:S01]  /*1390*/  LDL.LU R3, [R1+0x1ac] ;  /* 0x0001ac0001037983 */ /* 0x001ee20000300800 */
[----:B------:R-:W-:Y:S01]  /*13a0*/  ISETP.GE.AND P5, PT, R29, RZ, PT ;  /* 0x000000ff1d00720c */ /* 0x000fe20003fa6270 */
[----:B------:R-:W-:Y:S01]  /*13b0*/  IMAD R6, R6, R13, RZ ;  /* 0x0000000d06067224 */ /* 0x000fe200078e02ff */
[----:B------:R-:W-:-:S03]  /*13c0*/  IABS R8, R11 ;  /* 0x0000000b00087213 */ /* 0x000fc60000000000 */
[----:B------:R-:W-:-:S04]  /*13d0*/  IMAD.HI.U32 R4, R5, R6, R4 ;  /* 0x0000000605047227 */ /* 0x000fc800078e0004 */
[----:B------:R-:W-:Y:S02]  /*13e0*/  IMAD.MOV R0, RZ, RZ, -R7 ;  /* 0x000000ffff007224 */ /* 0x000fe400078e0a07 */
[----:B------:R-:W-:-:S04]  /*13f0*/  IMAD.HI.U32 R15, R4, R9, RZ ;  /* 0x00000009040f7227 */ /* 0x000fc800078e00ff */
[----:B------:R-:W-:Y:S02]  /*1400*/  IMAD R0, R0, R14, RZ ;  /* 0x0000000e00007224 */ /* 0x000fe400078e02ff */
[----:B------:R-:W-:Y:S02]  /*1410*/  IMAD.MOV.U32 R6, RZ, RZ, RZ ;  /* 0x000000ffff067224 */ /* 0x000fe400078e00ff */
[----:B------:R-:W-:Y:S02]  /*1420*/  IMAD.MOV R15, RZ, RZ, -R15 ;  /* 0x000000ffff0f7224 */ /* 0x000fe400078e0a0f */
[----:B------:R-:W-:-:S04]  /*1430*/  IMAD.HI.U32 R6, R7, R0, R6 ;  /* 0x0000000007067227 */ /* 0x000fc800078e0006 */
[----:B------:R-:W-:Y:S01]  /*1440*/  IMAD R9, R13, R15, R9 ;  /* 0x0000000f0d097224 */ /* 0x000fe200078e0209 */
[----:B------:R-:W-:Y:S01]  /*1450*/  IABS R15, R29 ;  /* 0x0000001d000f7213 */ /* 0x000fe20000000000 */
[----:B------:R-:W-:-:S04]  /*1460*/  IMAD.HI.U32 R16, R4, R12, RZ ;  /* 0x0000000c04107227 */ /* 0x000fc800078e00ff */
[----:B------:R-:W-:Y:S01]  /*1470*/  IMAD.MOV R16, RZ, RZ, -R16 ;  /* 0x000000ffff107224 */ /* 0x000fe200078e0a10 */
[----:B----4-:R-:W-:Y:S01]  /*1480*/  IABS R7, R2 ;  /* 0x0000000200077213 */ /* 0x010fe20000000000 */
[----:B------:R0:W-:Y:S04]  /*1490*/  STL [R1+0x36f0], R2 ;  /* 0x0036f00201007387 */ /* 0x0001e80000100800 */
[----:B0-----:R-:W4:Y:S01]  /*14a0*/  LDL R2, [R1+0x35d4] ;  /* 0x0035d40001027983 */ /* 0x001f220000100800 */
[----:B------:R-:W-:Y:S01]  /*14b0*/  IMAD R12, R13, R16, R12 ;  /* 0x000000100d0c7224 */ /* 0x000fe200078e020c */
[----:B------:R-:W-:Y:S01]  /*14c0*/  IABS R18, R24 ;  /* 0x0000001800127213 */ /* 0x000fe20000000000 */
[----:B------:R-:W-:Y:S01]  /*14d0*/  IMAD.HI.U32 R5, R4, R7, RZ ;  /* 0x0000000704057227 */ /* 0x000fe200078e00ff */
[----:B------:R-:W3:Y:S01]  /*14e0*/  LDL.LU R28, [R1+0x1a8] ;  /* 0x0001a800011c7983 */ /* 0x000ee20000300800 */
[----:B--2---:R-:W-:-:S02]  /*14f0*/  IABS R11, R27 ;  /* 0x0000001b000b7213 */ /* 0x004fc40000000000 */
[----:B------:R-:W-:Y:S01]  /*1500*/  ISETP.GT.U32.AND P0, PT, R13, R12, PT ;  /* 0x0000000c0d00720c */ /* 0x000fe20003f04070 */
[----:B------:R-:W2:Y:S01]  /*1510*/  LDL.LU R29, [R1+0x1a4] ;  /* 0x0001a400011d7983 */ /* 0x000ea20000300800 */
[----:B------:R-:W-:Y:S02]  /*1520*/  IMAD.MOV R5, RZ, RZ, -R5 ;  /* 0x000000ffff057224 */ /* 0x000fe400078e0a05 */
[----:B------:R-:W-:-:S04]  /*1530*/  IMAD.HI.U32 R20, R4, R18, RZ ;  /* 0x0000001204147227 */ /* 0x000fc800078e00ff */
[----:B------:R-:W-:Y:S01]  /*1540*/  IMAD R7, R13, R5, R7 ;  /* 0x000000050d077224 */ /* 0x000fe200078e0207 */
[----:B------:R-:W-:Y:S01]  /*1550*/  IABS R16, R25 ;  /* 0x0000001900107213 */ /* 0x000fe20000000000 */
[----:B------:R-:W-:-:S04]  /*1560*/  IMAD.HI.U32 R10, R4, R8, RZ ;  /* 0x00000008040a7227 */ /* 0x000fc800078e00ff */
[----:B------:R-:W-:Y:S02]  /*1570*/  @!P0 IMAD.IADD R12, R12, 0x1, -R13 ;  /* 0x000000010c0c8824 */ /* 0x000fe400078e0a0d */
[----:B------:R-:W-:Y:S01]  /*1580*/  IMAD.MOV R20, RZ, RZ, -R20 ;  /* 0x000000ffff147224 */ /* 0x000fe200078e0a14 */
[C---:B------:R-:W-:Y:S01]  /*1590*/  ISETP.GT.U32.AND P6, PT, R13.reuse, R7, PT ;  /* 0x000000070d00720c */ /* 0x040fe20003fc4070 */
[----:B------:R-:W-:Y:S01]  /*15a0*/  IMAD.HI.U32 R5, R4, R16, RZ ;  /* 0x0000001004057227 */ /* 0x000fe200078e00ff */
[----:B------:R-:W-:-:S03]  /*15b0*/  ISETP.GT.U32.AND P0, PT, R13, R12, PT ;  /* 0x0000000c0d00720c */ /* 0x000fc60003f04070 */
[C---:B------:R-:W-:Y:S01]  /*15c0*/  IMAD R18, R13.reuse, R20, R18 ;  /* 0x000000140d127224 */ /* 0x040fe200078e0212 */
[----:B------:R-:W-:Y:S01]  /*15d0*/  IABS R17, R23 ;  /* 0x0000001700117213 */ /* 0x000fe20000000000 */
[----:B------:R-:W-:Y:S02]  /*15e0*/  IMAD.MOV R10, RZ, RZ, -R10 ;  /* 0x000000ffff0a7224 */ /* 0x000fe400078e0a0a */
[----:B------:R-:W-:Y:S02]  /*15f0*/  IMAD.MOV R5, RZ, RZ, -R5 ;  /* 0x000000ffff057224 */ /* 0x000fe400078e0a05 */
[----:B------:R-:W-:Y:S02]  /*1600*/  IMAD R8, R13, R10, R8 ;  /* 0x0000000a0d087224 */ /* 0x000fe400078e0208 */
[----:B------:R-:W-:-:S04]  /*1610*/  IMAD.HI.U32 R0, R4, R11, RZ ;  /* 0x0000000b04007227 */ /* 0x000fc800078e00ff */
[--C-:B------:R-:W-:Y:S01]  /*1620*/  @!P0 IMAD.IADD R12, R12, 0x1, -R13.reuse ;  /* 0x000000010c0c8824 */ /* 0x100fe200078e0a0d */
[----:B------:R-:W-:Y:S01]  /*1630*/  ISETP.GT.U32.AND P0, PT, R13, R18, PT ;  /* 0x000000120d00720c */ /* 0x000fe20003f04070 */
[----:B------:R-:W-:Y:S02]  /*1640*/  @!P6 IMAD.IADD R7, R7, 0x1, -R13 ;  /* 0x000000010707e824 */ /* 0x000fe400078e0a0d */
[----:B------:R-:W-:Y:S02]  /*1650*/  IMAD R16, R13, R5, R16 ;  /* 0x000000050d107224 */ /* 0x000fe400078e0210 */
[----:B------:R-:W-:-:S04]  /*1660*/  IMAD.HI.U32 R10, R4, R17, RZ ;  /* 0x00000011040a7227 */ /* 0x000fc800078e00ff */
[----:B------:R-:W-:-:S04]  /*1670*/  IMAD.MOV R0, RZ, RZ, -R0 ;  /* 0x000000ffff007224 */ /* 0x000fc800078e0a00 */
[----:B------:R-:W-:Y:S01]  /*1680*/  @!P0 IMAD.IADD R18, R18, 0x1, -R13 ;  /* 0x0000000112128824 */ /* 0x000fe200078e0a0d */
[C---:B------:R-:W-:Y:S02]  /*1690*/  ISETP.GT.U32.AND P0, PT, R13.reuse, R7, PT ;  /* 0x000000070d00720c */ /* 0x040fe40003f04070 */
[----:B--2---:R-:W-:Y:S01]  /*16a0*/  IABS R5, R29 ;  /* 0x0000001d00057213 */ /* 0x004fe20000000000 */
[----:B------:R-:W-:Y:S01]  /*16b0*/  IMAD.MOV R10, RZ, RZ, -R10 ;  /* 0x000000ffff0a7224 */ /* 0x000fe200078e0a0a */
[C---:B------:R-:W-:Y:S01]  /*16c0*/  ISETP.GT.U32.AND P1, PT, R13.reuse, R9, PT ;  /* 0x000000090d00720c */ /* 0x040fe20003f24070 */
[----:B------:R-:W-:Y:S02]  /*16d0*/  IMAD R11, R13, R0, R11 ;  /* 0x000000000d0b7224 */ /* 0x000fe400078e020b */
[----:B------:R-:W-:-:S04]  /*16e0*/  IMAD.HI.U32 R22, R6, R5, RZ ;  /* 0x0000000506167227 */ /* 0x000fc800078e00ff */
[----:B------:R-:W-:Y:S02]  /*16f0*/  IMAD.MOV R22, RZ, RZ, -R22 ;  /* 0x000000ffff167224 */ /* 0x000fe400078e0a16 */
[----:B------:R-:W-:Y:S01]  /*1700*/  @!P0 IMAD.IADD R7, R7, 0x1, -R13 ;  /* 0x0000000107078824 */ /* 0x000fe200078e0a0d */
[----:B----4-:R-:W-:Y:S01]  /*1710*/  ISETP.GE.AND P0, PT, R2, RZ, PT ;  /* 0x000000ff0200720c */ /* 0x010fe20003f06270 */
[----:B------:R-:W-:Y:S02]  /*1720*/  IMAD R5, R14, R22, R5 ;  /* 0x000000160e057224 */ /* 0x000fe400078e0205 */
[----:B------:R-:W2:Y:S04]  /*1730*/  LDL R22, [R1+0x35dc] ;  /* 0x0035dc0001167983 */ /* 0x000ea80000100800 */
[----:B------:R-:W4:Y:S01]  /*1740*/  LDL.LU R2, [R1+0x36f0] ;  /* 0x0036f00001027983 */ /* 0x000f220000300800 */
[C---:B------:R-:W-:Y:S01]  /*1750*/  IMAD R17, R13.reuse, R10, R17 ;  /* 0x0000000a0d117224 */ /* 0x040fe200078e0211 */
[----:B------:R-:W-:Y:S01]  /*1760*/  IABS R10, R26 ;  /* 0x0000001a000a7213 */ /* 0x000fe20000000000 */
[----:B------:R-:W-:Y:S01]  /*1770*/  IMAD.HI.U32 R4, R6, R15, RZ ;  /* 0x0000000f06047227 */ /* 0x000fe200078e00ff */
[----:B------:R-:W-:-:S02]  /*1780*/  ISETP.GT.U32.AND P4, PT, R13, R8, PT ;  /* 0x000000080d00720c */ /* 0x000fc40003f84070 */
[----:B------:R-:W-:Y:S01]  /*1790*/  ISETP.GT.U32.AND P2, PT, R13, R11, PT ;  /* 0x0000000b0d00720c */ /* 0x000fe20003f44070 */
[----:B------:R-:W-:Y:S02]  /*17a0*/  IMAD.MOV R4, RZ, RZ, -R4 ;  /* 0x000000ffff047224 */ /* 0x000fe400078e0a04 */
[----:B------:R-:W-:-:S04]  /*17b0*/  IMAD.HI.U32 R20, R6, R10, RZ ;  /* 0x0000000a06147227 */ /* 0x000fc800078e00ff */
[----:B------:R-:W-:Y:S01]  /*17c0*/  IMAD R15, R14, R4, R15 ;  /* 0x000000040e0f7224 */ /* 0x000fe200078e020f */
[----:B---3--:R-:W-:Y:S01]  /*17d0*/  IABS R4, R28 ;  /* 0x0000001c00047213 */ /* 0x008fe20000000000 */
[----:B------:R-:W-:Y:S02]  /*17e0*/  IMAD.MOV R20, RZ, RZ, -R20 ;  /* 0x000000ffff147224 */ /* 0x000fe400078e0a14 */
[--C-:B------:R-:W-:Y:S01]  /*17f0*/  @!P1 IMAD.IADD R9, R9, 0x1, -R13.reuse ;  /* 0x0000000109099824 */ /* 0x100fe200078e0a0d */
[----:B------:R-:W-:Y:S01]  /*1800*/  ISETP.GT.U32.AND P1, PT, R13, R17, PT ;  /* 0x000000110d00720c */ /* 0x000fe20003f24070 */
[----:B------:R-:W-:Y:S02]  /*1810*/  @!P4 IMAD.IADD R8, R8, 0x1, -R13 ;  /* 0x000000010808c824 */ /* 0x000fe400078e0a0d */
[----:B------:R-:W-:Y:S02]  /*1820*/  IMAD R10, R14, R20, R10 ;  /* 0x000000140e0a7224 */ /* 0x000fe400078e020a */
[----:B------:R-:W-:-:S04]  /*1830*/  IMAD.HI.U32 R20, R6, R4, RZ ;  /* 0x0000000406147227 */ /* 0x000fc800078e00ff */
[----:B------:R-:W-:Y:S01]  /*1840*/  @!P2 IMAD.IADD R11, R11, 0x1, -R13 ;  /* 0x000000010b0ba824 */ /* 0x000fe200078e0a0d */
[----:B------:R-:W-:Y:S01]  /*1850*/  ISETP.GT.U32.AND P2, PT, R13, R8, PT ;  /* 0x000000080d00720c */ /* 0x000fe20003f44070 */
[----:B------:R-:W-:-:S04]  /*1860*/  IMAD.MOV R20, RZ, RZ, -R20 ;  /* 0x000000ffff147224 */ /* 0x000fc800078e0a14 */
[----:B------:R-:W-:Y:S02]  /*1870*/  IMAD R4, R14, R20, R4 ;  /* 0x000000140e047224 */ /* 0x000fe400078e0204 */
[----:B------:R-:W3:Y:S01]  /*1880*/  LDL R20, [R1+0x35d8] ;  /* 0x0035d80001147983 */ /* 0x000ee20000100800 */
[----:B------:R-:W-:-:S05]  /*1890*/  @!P1 IMAD.IADD R17, R17, 0x1, -R13 ;  /* 0x0000000111119824 */ /* 0x000fca00078e0a0d */
[----:B------:R-:W-:Y:S01]  /*18a0*/  @!P2 IMAD.IADD R8, R8, 0x1, -R13 ;  /* 0x000000010808a824 */ /* 0x000fe200078e0a0d */
[C---:B------:R-:W-:Y:S02]  /*18b0*/  ISETP.GT.U32.AND P2, PT, R13.reuse, R17, PT ;  /* 0x000000110d00720c */ /* 0x040fe40003f44070 */
[----:B------:R-:W-:-:S11]  /*18c0*/  ISETP.GT.U32.AND P4, PT, R13, R16, PT ;  /* 0x000000100d00720c */ /* 0x000fd60003f84070 */
[--C-:B------:R-:W-:Y:S01]  /*18d0*/  @!P2 IMAD.IADD R17, R17, 0x1, -R13.reuse ;  /* 0x000000011111a824 */ /* 0x100fe200078e0a0d */
[----:B------:R-:W-:Y:S01]  /*18e0*/  ISETP.GT.U32.AND P6, PT, R13, R9, PT ;  /* 0x000000090d00720c */ /* 0x000fe20003fc4070 */
[----:B------:R-:W-:-:S12]  /*18f0*/  @!P4 IMAD.IADD R16, R16, 0x1, -R13 ;  /* 0x000000011010c824 */ /* 0x000fd800078e0a0d */
[----:B------:R-:W-:Y:S01]  /*1900*/  @!P6 IMAD.IADD R9, R9, 0x1, -R13 ;  /* 0x000000010909e824 */ /* 0x000fe200078e0a0d */
[----:B------:R-:W-:-:S13]  /*1910*/  ISETP.GT.U32.AND P6, PT, R13, R16, PT ;  /* 0x000000100d00720c */ /* 0x000fda0003fc4070 */
[----:B------:R-:W-:Y:S01]  /*1920*/  @!P6 IMAD.IADD R16, R16, 0x1, -R13 ;  /* 0x000000011010e824 */ /* 0x000fe200078e0a0d */
[----:B------:R-:W-:Y:S02]  /*1930*/  ISETP.GE.AND P6, PT, R27, RZ, PT ;  /* 0x000000ff1b00720c */ /* 0x000fe40003fc6270 */
[----:B----4-:R-:W-:Y:S02]  /*1940*/  ISETP.GE.AND P2, PT, R2, RZ, PT ;  /* 0x000000ff0200720c */ /* 0x010fe40003f46270 */
[----:B------:R-:W4:Y:S04]  /*1950*/  LDL.LU R2, [R1+0x36ec] ;  /* 0x0036ec0001027983 */ /* 0x000f280000300800 */
[----:B------:R-:W4:Y:S01]  /*1960*/  LDL.LU R27, [R1+0x36e8] ;  /* 0x0036e800011b7983 */ /* 0x000f220000300800 */
[----:B------:R-:W-:-:S02]  /*1970*/  ISETP.GT.U32.AND P4, PT, R13, R18, PT ;  /* 0x000000120d00720c */ /* 0x000fc40003f84070 */
[----:B------:R-:W-:Y:S01]  /*1980*/  ISETP.GT.U32.AND P1, PT, R13, R11, PT ;  /* 0x0000000b0d00720c */ /* 0x000fe20003f24070 */
[----:B------:R-:W-:-:S04]  /*1990*/  IMAD.HI.U32 R0, R6, R19, RZ ;  /* 0x0000001306007227 */ /* 0x000fc800078e00ff */
[----:B------:R-:W-:-:S06]  /*19a0*/  IMAD.MOV R0, RZ, RZ, -R0 ;  /* 0x000000ffff007224 */ /* 0x000fcc00078e0a00 */
[--C-:B------:R-:W-:Y:S01]  /*19b0*/  @!P4 IMAD.IADD R18, R18, 0x1, -R13.reuse ;  /* 0x000000011212c824 */ /* 0x100fe200078e0a0d */
[----:B--2---:R-:W-:Y:S01]  /*19c0*/  ISETP.GE.AND P4, PT, R22, RZ, PT ;  /* 0x000000ff1600720c */ /* 0x004fe20003f86270 */
[----:B------:R-:W-:Y:S02]  /*19d0*/  @!P1 IMAD.IADD R11, R11, 0x1, -R13 ;  /* 0x000000010b0b9824 */ /* 0x000fe400078e0a0d */
[----:B------:R-:W-:Y:S02]  /*19e0*/  IMAD R19, R14, R0, R19 ;  /* 0x000000000e137224 */ /* 0x000fe400078e0213 */
[----:B------:R-:W-:Y:S01]  /*19f0*/  @!P0 IMAD.MOV R12, RZ, RZ, -R12 ;  /* 0x000000ffff0c8224 */ /* 0x000fe200078e0a0c */
[----:B------:R-:W-:Y:S02]  /*1a00*/  ISETP.GE.AND P0, PT, R24, RZ, PT ;  /* 0x000000ff1800720c */ /* 0x000fe40003f06270 */
[----:B---3--:R-:W-:-:S05]  /*1a10*/  ISETP.GE.AND P1, PT, R20, RZ, PT ;  /* 0x000000ff1400720c */ /* 0x008fca0003f26270 */
[----:B------:R-:W-:Y:S01]  /*1a20*/  @!P4 IMAD.MOV R8, RZ, RZ, -R8 ;  /* 0x000000ffff08c224 */ /* 0x000fe200078e0a08 */
[----:B------:R-:W-:Y:S02]  /*1a30*/  ISETP.GT.U32.AND P4, PT, R14, R19, PT ;  /* 0x000000130e00720c */ /* 0x000fe40003f84070 */
[----:B------:R-:W-:-:S03]  /*1a40*/  IABS R0, R3 ;  /* 0x0000000300007213 */ /* 0x000fc60000000000 */
[----:B------:R-:W-:Y:S01]  /*1a50*/  @!P0 IMAD.MOV R18, RZ, RZ, -R18 ;  /* 0x000000ffff128224 */ /* 0x000fe200078e0a12 */
[----:B------:R-:W-:Y:S01]  /*1a60*/  ISETP.GT.U32.AND P0, PT, R14, R15, PT ;  /* 0x0000000f0e00720c */ /* 0x000fe20003f04070 */
[----:B------:R-:W-:Y:S01]  /*1a70*/  @!P1 IMAD.MOV R9, RZ, RZ, -R9 ;  /* 0x000000ffff099224 */ /* 0x000fe200078e0a09 */
[----:B------:R-:W-:Y:S02]  /*1a80*/  ISETP.GE.AND P1, PT, R23, RZ, PT ;  /* 0x000000ff1700720c */ /* 0x000fe40003f26270 */
[----:B------:R-:W2:Y:S01]  /*1a90*/  LDL.LU R23, [R1+0x1b4] ;  /* 0x0001b40001177983 */ /* 0x000ea20000300800 */
[----:B------:R-:W-:-:S04]  /*1aa0*/  IMAD.HI.U32 R21, R6, R0, RZ ;  /* 0x0000000006157227 */ /* 0x000fc800078e00ff */
[----:B------:R-:W-:Y:S02]  /*1ab0*/  @!P4 IMAD.IADD R19, R19, 0x1, -R14 ;  /* 0x000000011313c824 */ /* 0x000fe400078e0a0e */
[----:B------:R-:W-:Y:S02]  /*1ac0*/  @!P6 IMAD.MOV R11, RZ, RZ, -R11 ;  /* 0x000000ffff0be224 */ /* 0x000fe400078e0a0b */
[----:B------:R-:W-:Y:S01]  /*1ad0*/  IMAD.MOV R21, RZ, RZ, -R21 ;  /* 0x000000ffff157224 */ /* 0x000fe200078e0a15 */
[C---:B------:R-:W-:Y:S01]  /*1ae0*/  ISETP.GT.U32.AND P4, PT, R14.reuse, R19, PT ;  /* 0x000000130e00720c */ /* 0x040fe20003f84070 */
[----:B------:R-:W-:Y:S02]  /*1af0*/  @!P2 IMAD.MOV R7, RZ, RZ, -R7 ;  /* 0x000000ffff07a224 */ /* 0x000fe400078e0a07 */
[----:B------:R-:W-:Y:S02]  /*1b00*/  IMAD R0, R14, R21, R0 ;  /* 0x000000150e007224 */ /* 0x000fe400078e0200 */
[----:B------:R-:W-:-:S03]  /*1b10*/  @!P0 IMAD.IADD R15, R15, 0x1, -R14 ;  /* 0x000000010f0f8824 */ /* 0x000fc600078e0a0e */
[----:B------:R-:W-:Y:S01]  /*1b20*/  ISETP.GT.U32.AND P0, PT, R14, R0, PT ;  /* 0x000000000e00720c */ /* 0x000fe20003f04070 */
[----:B------:R-:W-:Y:S01]  /*1b30*/  @!P1 IMAD.MOV R17, RZ, RZ, -R17 ;  /* 0x000000ffff119224 */ /* 0x000fe200078e0a11 */
[----:B------:R-:W-:-:S03]  /*1b40*/  ISETP.GE.AND P2, PT, R25, RZ, PT ;  /* 0x000000ff1900720c */ /* 0x000fc60003f46270 */
[----:B------:R-:W-:Y:S01]  /*1b50*/  @!P4 IMAD.IADD R19, R19, 0x1, -R14 ;  /* 0x000000011313c824 */ /* 0x000fe200078e0a0e */
[C---:B------:R-:W-:Y:S02]  /*1b60*/  ISETP.GT.U32.AND P4, PT, R14.reuse, R15, PT ;  /* 0x0000000f0e00720c */ /* 0x040fe40003f84070 */
[----:B------:R-:W-:-:S05]  /*1b70*/  ISETP.GT.U32.AND P1, PT, R14, R10, PT ;  /* 0x0000000a0e00720c */ /* 0x000fca0003f24070 */
[----:B------:R-:W-:Y:S02]  /*1b80*/  @!P0 IMAD.IADD R0, R0, 0x1, -R14 ;  /* 0x0000000100008824 */ /* 0x000fe400078e0a0e */
[----:B------:R-:W-:-:S04]  /*1b90*/  @!P2 IMAD.MOV R16, RZ, RZ, -R16 ;  /* 0x000000ffff10a224 */ /* 0x000fc800078e0a10 */
[--C-:B------:R-:W-:Y:S02]  /*1ba0*/  @!P4 IMAD.IADD R15, R15, 0x1, -R14.reuse ;  /* 0x000000010f0fc824 */ /* 0x100fe400078e0a0e */
[----:B------:R-:W-:Y:S01]  /*1bb0*/  @!P1 IMAD.IADD R10, R10, 0x1, -R14 ;  /* 0x000000010a0a9824 */ /* 0x000fe200078e0a0e */
[----:B------:R-:W-:Y:S02]  /*1bc0*/  ISETP.GE.AND P1, PT, R26, RZ, PT ;  /* 0x000000ff1a00720c */ /* 0x000fe40003f26270 */
[----:B----4-:R-:W-:Y:S02]  /*1bd0*/  ISETP.NE.AND P6, PT, R2, RZ, PT ;  /* 0x000000ff0200720c */ /* 0x010fe40003fc5270 */
[----:B------:R-:W-:-:S04]  /*1be0*/  LOP3.LUT R2, RZ, R2, RZ, 0x33, !PT ;  /* 0x00000002ff027212 */ /* 0x000fc800078e33ff */
[C---:B------:R-:W-:Y:S02]  /*1bf0*/  SEL R12, R2.reuse, R12, !P6 ;  /* 0x0000000c020c7207 */ /* 0x040fe40007000000 */
[C---:B------:R-:W-:Y:S02]  /*1c00*/  SEL R9, R2.reuse, R9, !P6 ;  /* 0x0000000902097207 */ /* 0x040fe40007000000 */
[C---:B------:R-:W-:Y:S01]  /*1c10*/  SEL R8, R2.reuse, R8, !P6 ;  /* 0x0000000802087207 */ /* 0x040fe20007000000 */
[----:B------:R-:W-:Y:S01]  /*1c20*/  STL [R1+0x22c], R12 ;  /* 0x00022c0c01007387 */ /* 0x000fe20000100800 */
[----:B------:R-:W-:-:S03]  /*1c30*/  SEL R7, R2, R7, !P6 ;  /* 0x0000000702077207 */ /* 0x000fc60007000000 */
[----:B------:R0:W-:Y:S04]  /*1c40*/  STL [R1+0x230], R9 ;  /* 0x0002300901007387 */ /* 0x0001e80000100800 */
[----:B------:R-:W3:Y:S04]  /*1c50*/  LDL.LU R24, [R1+0x1b8] ;  /* 0x0001b80001187983 */ /* 0x000ee80000300800 */
[----:B------:R1:W-:Y:S01]  /*1c60*/  STL [R1+0x228], R8 ;  /* 0x0002280801007387 */ /* 0x0003e20000100800 */
[----:B0-----:R-:W-:-:S03]  /*1c70*/  SEL R9, R2, R11, !P6 ;  /* 0x0000000b02097207 */ /* 0x001fc60007000000 */
[----:B------:R0:W-:Y:S01]  /*1c80*/  STL [R1+0x224], R7 ;  /* 0x0002240701007387 */ /* 0x0001e20000100800 */
[----:B-1----:R-:W-:-:S03]  /*1c90*/  SEL R8, R2, R18, !P6 ;  /* 0x0000001202087207 */ /* 0x002fc60007000000 */
[----:B------:R-:W-:Y:S01]  /*1ca0*/  STL [R1+0x220], R9 ;  /* 0x0002200901007387 */ /* 0x000fe20000100800 */
[----:B0-----:R-:W-:-:S03]  /*1cb0*/  SEL R7, R2, R17, !P6 ;  /* 0x0000001102077207 */ /* 0x001fc60007000000 */
[----:B------:R-:W-:Y:S04]  /*1cc0*/  STL [R1+0x21c], R8 ;  /* 0x00021c0801007387 */ /* 0x000fe80000100800 */
[----:B------:R-:W4:Y:S04]  /*1cd0*/  LDL.LU R25, [R1+0x1bc] ;  /* 0x0001bc0001197983 */ /* 0x000f280000300800 */
[----:B------:R0:W-:Y:S02]  /*1ce0*/  STL [R1+0x218], R7 ;  /* 0x0002180701007387 */ /* 0x0001e40000100800 */
[----:B0-----:R-:W-:-:S04]  /*1cf0*/  IMAD.MOV.U32 R7, RZ, RZ, R19 ;  /* 0x000000ffff077224 */ /* 0x001fc800078e0013 */
[----:B------:R-:W-:Y:S01]  /*1d00*/  @!P3 IMAD.MOV R7, RZ, RZ, -R7 ;  /* 0x000000ffff07b224 */ /* 0x000fe200078e0a07 */
[----:B------:R-:W-:Y:S01]  /*1d10*/  ISETP.GT.U32.AND P3, PT, R14, R0, PT ;  /* 0x000000000e00720c */ /* 0x000fe20003f64070 */
[----:B------:R-:W-:Y:S01]  /*1d20*/  IMAD.MOV.U32 R9, RZ, RZ, R15 ;  /* 0x000000ffff097224 */ /* 0x000fe200078e000f */
[----:B------:R-:W-:-:S03]  /*1d30*/  SEL R2, R2, R16, !P6 ;  /* 0x0000001002027207 */ /* 0x000fc60007000000 */
[----:B------:R-:W-:Y:S02]  /*1d40*/  @!P5 IMAD.MOV R9, RZ, RZ, -R9 ;  /* 0x000000ffff09d224 */ /* 0x000fe400078e0a09 */
[----:B------:R0:W-:Y:S01]  /*1d50*/  STL [R1+0x214], R2 ;  /* 0x0002140201007387 */ /* 0x0001e20000100800 */
[----:B------:R-:W-:-:S03]  /*1d60*/  IABS R13, R27 ;  /* 0x0000001b000d7213 */ /* 0x000fc60000000000 */
[----:B------:R-:W4:Y:S02]  /*1d70*/  LDL.LU R26, [R1+0x1c0] ;  /* 0x0001c000011a7983 */ /* 0x000f240000300800 */
[----:B------:R-:W-:Y:S01]  /*1d80*/  @!P3 IMAD.IADD R0, R0, 0x1, -R14 ;  /* 0x000000010000b824 */ /* 0x000fe200078e0a0e */
[----:B------:R-:W-:Y:S01]  /*1d90*/  ISETP.GE.AND P3, PT, R27, RZ, PT ;  /* 0x000000ff1b00720c */ /* 0x000fe20003f66270 */
[----:B------:R-:W-:Y:S04]  /*1da0*/  STL [R1+0x18], R7 ;  /* 0x0000180701007387 */ /* 0x000fe80000100800 */
[----:B------:R-:W-:Y:S04]  /*1db0*/  STL [R1+0x14], R9 ;  /* 0x0000140901007387 */ /* 0x000fe80000100800 */
[----:B------:R-:W4:Y:S01]  /*1dc0*/  LDL.LU R27, [R1+0x1c4] ;  /* 0x0001c400011b7983 */ /* 0x000f220000300800 */
[----:B------:R-:W-:-:S02]  /*1dd0*/  ISETP.GT.U32.AND P6, PT, R14, R4, PT ;  /* 0x000000040e00720c */ /* 0x000fc40003fc4070 */
[----:B------:R-:W-:Y:S01]  /*1de0*/  ISETP.GT.U32.AND P2, PT, R14, R5, PT ;  /* 0x000000050e00720c */ /* 0x000fe20003f44070 */
[----:B0-----:R-:W-:-:S04]  /*1df0*/  IMAD.HI.U32 R2, R6, R13, RZ ;  /* 0x0000000d06027227 */ /* 0x001fc800078e00ff */
[----:B------:R-:W-:-:S06]  /*1e00*/  IMAD.MOV R2, RZ, RZ, -R2 ;  /* 0x000000ffff027224 */ /* 0x000fcc00078e0a02 */
[--C-:B------:R-:W-:Y:S01]  /*1e10*/  @!P6 IMAD.IADD R4, R4, 0x1, -R14.reuse ;  /* 0x000000010404e824 */ /* 0x100fe200078e0a0e */
[C---:B------:R-:W-:Y:S01]  /*1e20*/  ISETP.GT.U32.AND P6, PT, R14.reuse, R10, PT ;  /* 0x0000000a0e00720c */ /* 0x040fe20003fc4070 */
[C---:B------:R-:W-:Y:S01]  /*1e30*/  IMAD R13, R14.reuse, R2, R13 ;  /* 0x000000020e0d7224 */ /* 0x040fe200078e020d */
[----:B--2---:R-:W-:Y:S01]  /*1e40*/  IABS R8, R23 ;  /* 0x0000001700087213 */ /* 0x004fe20000000000 */
[----:B------:R-:W-:Y:S01]  /*1e50*/  @!P2 IMAD.IADD R5, R5, 0x1, -R14 ;  /* 0x000000010505a824 */ /* 0x000fe200078e0a0e */
[----:B------:R-:W-:-:S03]  /*1e60*/  ISETP.GT.U32.AND P4, PT, R14, R4, PT ;  /* 0x000000040e00720c */ /* 0x000fc60003f84070 */
[----:B------:R-:W-:Y:S01]  /*1e70*/  IMAD.HI.U32 R2, R6, R8, RZ ;  /* 0x0000000806027227 */ /* 0x000fe200078e00ff */
[----:B------:R-:W-:-:S05]  /*1e80*/  ISETP.GT.U32.AND P0, PT, R14, R5, PT ;  /* 0x000000050e00720c */ /* 0x000fca0003f04070 */
[----:B------:R-:W-:Y:S01]  /*1e90*/  @!P6 IMAD.IADD R10, R10, 0x1, -R14 ;  /* 0x000000010a0ae824 */ /* 0x000fe200078e0a0e */
[----:B------:R-:W-:Y:S01]  /*1ea0*/  ISETP.GT.U32.AND P6, PT, R14, R13, PT ;  /* 0x0000000d0e00720c */ /* 0x000fe20003fc4070 */
[----:B------:R-:W-:-:S04]  /*1eb0*/  IMAD.MOV R2, RZ, RZ, -R2 ;  /* 0x000000ffff027224 */ /* 0x000fc800078e0a02 */
[----:B------:R-:W-:Y:S01]  /*1ec0*/  IMAD R8, R14, R2, R8 ;  /* 0x000000020e087224 */ /* 0x000fe200078e0208 */
[----:B------:R-:W-:Y:S01]  /*1ed0*/  ISETP.GE.AND P2, PT, R29, RZ, PT ;  /* 0x000000ff1d00720c */ /* 0x000fe20003f46270 */
[----:B------:R-:W-:Y:S02]  /*1ee0*/  @!P4 IMAD.IADD R4, R4, 0x1, -R14 ;  /* 0x000000010404c824 */ /* 0x000fe400078e0a0e */
[----:B------:R-:W-:Y:S01]  /*1ef0*/  @!P1 IMAD.MOV R10, RZ, RZ, -R10 ;  /* 0x000000ffff0a9224 */ /* 0x000fe200078e0a0a */
[----:B------:R-:W-:-:S03]  /*1f00*/  ISETP.GT.U32.AND P4, PT, R14, R8, PT ;  /* 0x000000080e00720c */ /* 0x000fc60003f84070 */
[--C-:B------:R-:W-:Y:S01]  /*1f10*/  @!P6 IMAD.IADD R13, R13, 0x1, -R14.reuse ;  /* 0x000000010d0de824 */ /* 0x100fe200078e0a0e */
[----:B------:R-:W-:Y:S01]  /*1f20*/  ISETP.GE.AND P6, PT, R23, RZ, PT ;  /* 0x000000ff1700720c */ /* 0x000fe20003fc6270 */
[----:B------:R-:W-:Y:S01]  /*1f30*/  @!P0 IMAD.IADD R5, R5, 0x1, -R14 ;  /* 0x0000000105058824 */ /* 0x000fe200078e0a0e */
[----:B------:R-:W2:Y:S01]  /*1f40*/  LDL.LU R23, [R1+0x1c8] ;  /* 0x0001c80001177983 */ /* 0x000ea20000300800 */
[----:B------:R-:W-:Y:S02]  /*1f50*/  ISETP.GE.AND P5, PT, R28, RZ, PT ;  /* 0x000000ff1c00720c */ /* 0x000fe40003fa6270 */
[----:B------:R-:W-:Y:S01]  /*1f60*/  ISETP.GE.AND P0, PT, R3, RZ, PT ;  /* 0x000000ff0300720c */ /* 0x000fe20003f06270 */
[----:B------:R-:W-:Y:S01]  /*1f70*/  STL [R1+0x10], R10 ;  /* 0x0000100a01007387 */ /* 0x000fe20000100800 */
[----:B------:R-:W-:-:S03]  /*1f80*/  ISETP.GT.U32.AND P1, PT, R14, R13, PT ;  /* 0x0000000d0e00720c */ /* 0x000fc60003f24070 */
[----:B------:R-:W2:Y:S01]  /*1f90*/  LDL.LU R29, [R1+0x1cc] ;  /* 0x0001cc00011d7983 */ /* 0x000ea20000300800 */
[----:B------:R-:W-:Y:S02]  /*1fa0*/  IMAD.MOV.U32 R3, RZ, RZ, R5 ;  /* 0x000000ffff037224 */ /* 0x000fe400078e0005 */
[----:B------:R-:W-:Y:S01]  /*1fb0*/  @!P4 IMAD.IADD R8, R8, 0x1, -R14 ;  /* 0x000000010808c824 */ /* 0x000fe200078e0a0e */
[----:B------:R-:W2:Y:S01]  /*1fc0*/  LDL.LU R28, [R1+0x1d0] ;  /* 0x0001d000011c7983 */ /* 0x000ea20000300800 */
[----:B------:R-:W-:Y:S02]  /*1fd0*/  @!P2 IMAD.MOV R3, RZ, RZ, -R3 ;  /* 0x000000ffff03a224 */ /* 0x000fe400078e0a03 */
[----:B------:R-:W-:Y:S02]  /*1fe0*/  @!P5 IMAD.MOV R4, RZ, RZ, -R4 ;  /* 0x000000ffff04d224 */ /* 0x000fe400078e0a04 */
[----:B------:R-:W-:Y:S01]  /*1ff0*/  @!P0 IMAD.MOV R0, RZ, RZ, -R0 ;  /* 0x000000ffff008224 */ /* 0x000fe200078e0a00 */
[----:B------:R0:W-:Y:S01]  /*2000*/  STL [R1+0xc], R3 ;  /* 0x00000c0301007387 */ /* 0x0001e20000100800 */
[----:B------:R-:W-:Y:S01]  /*2010*/  ISETP.GT.U32.AND P2, PT, R14, R8, PT ;  /* 0x000000080e00720c */ /* 0x000fe20003f44070 */
[----:B------:R-:W-:-:S02]  /*2020*/  @!P1 IMAD.IADD R13, R13, 0x1, -R14 ;  /* 0x000000010d0d9824 */ /* 0x000fc400078e0a0e */
[----:B0-----:R-:W2:Y:S04]  /*2030*/  LDL.LU R3, [R1+0x1d4] ;  /* 0x0001d40001037983 */ /* 0x001ea80000300800 */
[----:B------:R-:W-:Y:S04]  /*2040*/  STL [R1+0x8], R4 ;  /* 0x0000080401007387 */ /* 0x000fe80000100800 */
[----:B------:R0:W-:Y:S02]  /*2050*/  STL [R1+0x4], R0 ;  /* 0x0000040001007387 */ /* 0x0001e40000100800 */
[----:B------:R-:W-:-:S02]  /*2060*/  @!P2 IMAD.IADD R8, R8, 0x1, -R14 ;  /* 0x000000010808a824 */ /* 0x000fc400078e0a0e */
[----:B0-----:R-:W-:-:S04]  /*2070*/  IMAD.MOV.U32 R0, RZ, RZ, R13 ;  /* 0x000000ffff007224 */ /* 0x001fc800078e000d */
[----:B------:R-:W-:-:S05]  /*2080*/  @!P3 IMAD.MOV R0, RZ, RZ, -R0 ;  /* 0x000000ffff00b224 */ /* 0x000fca00078e0a00 */
[----:B------:R0:W-:Y:S01]  /*2090*/  STL [R1], R0 ;  /* 0x0000000001007387 */ /* 0x0001e20000100800 */
[----:B---3--:R-:W-:Y:S02]  /*20a0*/  IABS R7, R24 ;  /* 0x0000001800077213 */ /* 0x008fe40000000000 */
[----:B------:R-:W-:Y:S02]  /*20b0*/  ISETP.GE.AND P5, PT, R24, RZ, PT ;  /* 0x000000ff1800720c */ /* 0x000fe40003fa6270 */
[----:B------:R-:W3:Y:S01]  /*20c0*/  LDL.LU R24, [R1+0x1d8] ;  /* 0x0001d80001187983 */ /* 0x000ee20000300800 */
[----:B----4-:R-:W-:Y:S02]  /*20d0*/  ISETP.GE.AND P2, PT, R27, RZ, PT ;  /* 0x000000ff1b00720c */ /* 0x010fe40003f46270 */
[----:B------:R-:W-:Y:S02]  /*20e0*/  IABS R12, R27 ;  /* 0x0000001b000c7213 */ /* 0x000fe40000000000 */
[----:B------:R-:W4:Y:S01]  /*20f0*/  LDL.LU R27, [R1+0x1dc] ;  /* 0x0001dc00011b7983 */ /* 0x000f220000300800 */
[----:B------:R-:W-:-:S02]  /*2100*/  IABS R2, R25 ;  /* 0x0000001900027213 */ /* 0x000fc40000000000 */
[----:B------:R-:W-:Y:S02]  /*2110*/  ISETP.GE.AND P0, PT, R25, RZ, PT ;  /* 0x000000ff1900720c */ /* 0x000fe40003f06270 */
[----:B------:R-:W4:Y:S01]  /*2120*/  LDL.LU R25, [R1+0x1e0] ;  /* 0x0001e00001197983 */ /* 0x000f220000300800 */
[----:B------:R-:W-:-:S04]  /*2130*/  IMAD.HI.U32 R9, R6, R7, RZ ;  /* 0x0000000706097227 */ /* 0x000fc800078e00ff */
[----:B------:R-:W-:-:S04]  /*2140*/  IMAD.MOV R9, RZ, RZ, -R9 ;  /* 0x000000ffff097224 */ /* 0x000fc800078e0a09 */
[----:B------:R-:W-:-:S05]  /*2150*/  IMAD R9, R14, R9, R7 ;  /* 0x000000090e097224 */ /* 0x000fca00078e0207 */
[----:B------:R-:W-:Y:S01]  /*2160*/  ISETP.GT.U32.AND P4, PT, R14, R9, PT ;  /* 0x000000090e00720c */ /* 0x000fe20003f84070 */
[----:B------:R-:W-:Y:S01]  /*2170*/  IMAD.HI.U32 R7, R6, R2, RZ ;  /* 0x0000000206077227 */ /* 0x000fe200078e00ff */
[----:B------:R-:W-:-:S03]  /*2180*/  IABS R11, R26 ;  /* 0x0000001a000b7213 */ /* 0x000fc60000000000 */
[----:B------:R-:W-:Y:S02]  /*2190*/  IMAD.MOV R7, RZ, RZ, -R7 ;  /* 0x000000ffff077224 */ /* 0x000fe400078e0a07 */
[----:B------:R-:W-:-:S06]  /*21a0*/  IMAD.HI.U32 R5, R6, R11, RZ ;  /* 0x0000000b06057227 */ /* 0x000fcc00078e00ff */
[----:B------:R-:W-:-:S05]  /*21b0*/  @!P4 IMAD.IADD R9, R9, 0x1, -R14 ;  /* 0x000000010909c824 */ /* 0x000fca00078e0a0e */
[C---:B------:R-:W-:Y:S01]  /*21c0*/  ISETP.GT.U32.AND P4, PT, R14.reuse, R9, PT ;  /* 0x000000090e00720c */ /* 0x040fe20003f84070 */
[----:B------:R-:W-:Y:S02]  /*21d0*/  IMAD.MOV R5, RZ, RZ, -R5 ;  /* 0x000000ffff057224 */ /* 0x000fe400078e0a05 */
[C---:B------:R-:W-:Y:S02]  /*21e0*/  IMAD R10, R14.reuse, R7, R2 ;  /* 0x000000070e0a7224 */ /* 0x040fe400078e0202 */
[C---:B------:R-:W-:Y:S02]  /*21f0*/  IMAD R11, R14.reuse, R5, R11 ;  /* 0x000000050e0b7224 */ /* 0x040fe400078e020b */
[----:B------:R-:W-:Y:S01]  /*2200*/  @!P6 IMAD.MOV R8, RZ, RZ, -R8 ;  /* 0x000000ffff08e224 */ /* 0x000fe200078e0a08 */
[----:B------:R-:W-:-:S05]  /*2210*/  ISETP.GT.U32.AND P6, PT, R14, R10, PT ;  /* 0x0000000a0e00720c */ /* 0x000fca0003fc4070 */
[----:B------:R-:W-:Y:S01]  /*2220*/  @!P4 IMAD.IADD R9, R9, 0x1, -R14 ;  /* 0x000000010909c824 */ /* 0x000fe200078e0a0e */
[----:B------:R-:W-:Y:S02]  /*2230*/  ISETP.GT.U32.AND P4, PT, R14, R11, PT ;  /* 0x0000000b0e00720c */ /* 0x000fe40003f84070 */
[----:B--2---:R-:W-:-:S05]  /*2240*/  IABS R13, R23 ;  /* 0x00000017000d7213 */ /* 0x004fca0000000000 */
[----:B------:R-:W-:Y:S01]  /*2250*/  @!P6 IMAD.IADD R10, R10, 0x1, -R14 ;  /* 0x000000010a0ae824 */ /* 0x000fe200078e0a0e */
[----:B------:R-:W-:Y:S01]  /*2260*/  IABS R16, R29 ;  /* 0x0000001d00107213 */ /* 0x000fe20000000000 */
[----:B------:R-:W-:-:S04]  /*2270*/  IMAD.HI.U32 R5, R6, R13, RZ ;  /* 0x0000000d06057227 */ /* 0x000fc800078e00ff */
[----:B------:R-:W-:Y:S01]  /*2280*/  @!P4 IMAD.IADD R11, R11, 0x1, -R14 ;  /* 0x000000010b0bc824 */ /* 0x000fe200078e0a0e */
[----:B------:R-:W-:Y:S01]  /*2290*/  ISETP.GT.U32.AND P4, PT, R14, R10, PT ;  /* 0x0000000a0e00720c */ /* 0x000fe20003f84070 */
[----:B------:R-:W-:-:S04]  /*22a0*/  IMAD.HI.U32 R4, R6, R16, RZ ;  /* 0x0000001006047227 */ /* 0x000fc800078e00ff */
[----:B------:R-:W-:Y:S02]  /*22b0*/  IMAD.MOV R5, RZ, RZ, -R5 ;  /* 0x000000ffff057224 */ /* 0x000fe400078e0a05 */
[----:B0-----:R-:W-:Y:S01]  /*22c0*/  IMAD.HI.U32 R0, R6, R12, RZ ;  /* 0x0000000c06007227 */ /* 0x001fe200078e00ff */
[----:B------:R-:W-:-:S03]  /*22d0*/  IABS R17, R28 ;  /* 0x0000001c00117213 */ /* 0x000fc60000000000 */
[----:B------:R-:W-:Y:S02]  /*22e0*/  IMAD.MOV R4, RZ, RZ, -R4 ;  /* 0x000000ffff047224 */ /* 0x000fe400078e0a04 */
[C---:B------:R-:W-:Y:S02]  /*22f0*/  IMAD R13, R14.reuse, R5, R13 ;  /* 0x000000050e0d7224 */ /* 0x040fe400078e020d */
[----:B------:R-:W-:Y:S02]  /*2300*/  IMAD.MOV R0, RZ, RZ, -R0 ;  /* 0x000000ffff007224 */ /* 0x000fe400078e0a00 */
[C---:B------:R-:W-:Y:S02]  /*2310*/  IMAD R16, R14.reuse, R4, R16 ;  /* 0x000000040e107224 */ /* 0x040fe400078e0210 */
[----:B------:R-:W-:Y:S01]  /*2320*/  @!P5 IMAD.MOV R9, RZ, RZ, -R9 ;  /* 0x000000ffff09d224 */ /* 0x000fe200078e0a09 */
[----:B------:R-:W-:Y:S01]  /*2330*/  ISETP.GT.U32.AND P5, PT, R14, R11, PT ;  /* 0x0000000b0e00720c */ /* 0x000fe20003fa4070 */
[----:B------:R-:W-:Y:S01]  /*2340*/  @!P4 IMAD.IADD R10, R10, 0x1, -R14 ;  /* 0x000000010a0ac824 */ /* 0x000fe200078e0a0e */
[C---:B------:R-:W-:Y:S01]  /*2350*/  ISETP.GT.U32.AND P4, PT, R14.reuse, R13, PT ;  /* 0x0000000d0e00720c */ /* 0x040fe20003f84070 */
[----:B------:R-:W-:-:S02]  /*2360*/  IMAD R12, R14, R0, R12 ;  /* 0x000000000e0c7224 */ /* 0x000fc400078e020c */
[----:B------:R-:W-:-:S04]  /*2370*/  IMAD.HI.U32 R2, R6, R17, RZ ;  /* 0x0000001106027227 */ /* 0x000fc800078e00ff */
[----:B------:R-:W-:Y:S01]  /*2380*/  @!P0 IMAD.MOV R10, RZ, RZ, -R10 ;  /* 0x000000ffff0a8224 */ /* 0x000fe200078e0a0a */
[C---:B------:R-:W-:Y:S01]  /*2390*/  ISETP.GT.U32.AND P0, PT, R14.reuse, R16, PT ;  /* 0x000000100e00720c */ /* 0x040fe20003f04070 */
[----:B------:R-:W-:Y:S01]  /*23a0*/  IMAD.MOV R2, RZ, RZ, -R2 ;  /* 0x000000ffff027224 */ /* 0x000fe200078e0a02 */
[----:B------:R-:W-:-:S03]  /*23b0*/  ISETP.GT.U32.AND P6, PT, R14, R12, PT ;  /* 0x0000000c0e00720c */ /* 0x000fc60003fc4070 */
[C---:B------:R-:W-:Y:S01]  /*23c0*/  IMAD R17, R14.reuse, R2, R17 ;  /* 0x000000020e117224 */ /* 0x040fe200078e0211 */
[----:B------:R-:W-:Y:S01]  /*23d0*/  ISETP.GE.AND P3, PT, R23, RZ, PT ;  /* 0x000000ff1700720c */ /* 0x000fe20003f66270 */
[--C-:B------:R-:W-:Y:S01]  /*23e0*/  @!P5 IMAD.IADD R11, R11, 0x1, -R14.reuse ;  /* 0x000000010b0bd824 */ /* 0x100fe200078e0a0e */
[----:B------:R-:W2:Y:S01]  /*23f0*/  LDL.LU R23, [R1+0x1e4] ;  /* 0x0001e40001177983 */ /* 0x000ea20000300800 */
[----:B------:R-:W-:Y:S01]  /*2400*/  @!P4 IMAD.IADD R13, R13, 0x1, -R14 ;  /* 0x000000010d0dc824 */ /* 0x000fe200078e0a0e */
[----:B------:R-:W-:-:S03]  /*2410*/  ISETP.GT.U32.AND P5, PT, R14, R17, PT ;  /* 0x000000110e00720c */ /* 0x000fc60003fa4070 */
[--C-:B------:R-:W-:Y:S01]  /*2420*/  @!P0 IMAD.IADD R16, R16, 0x1, -R14.reuse ;  /* 0x0000000110108824 */ /* 0x100fe200078e0a0e */
[----:B------:R-:W-:Y:S01]  /*2430*/  ISETP.GT.U32.AND P0, PT, R14, R13, PT ;  /* 0x0000000d0e00720c */ /* 0x000fe20003f04070 */
[----:B------:R-:W-:Y:S01]  /*2440*/  @!P6 IMAD.IADD R12, R12, 0x1, -R14 ;  /* 0x000000010c0ce824 */ /* 0x000fe200078e0a0e */
[----:B------:R-:W-:Y:S02]  /*2450*/  ISETP.GE.AND P1, PT, R26, RZ, PT ;  /* 0x000000ff1a00720c */ /* 0x000fe40003f26270 */
[----:B------:R-:W2:Y:S02]  /*2460*/  LDL.LU R26, [R1+0x1e8] ;  /* 0x0001e800011a7983 */ /* 0x000ea40000300800 */
[----:B------:R-:W-:-:S03]  /*2470*/  ISETP.GT.U32.AND P6, PT, R14, R12, PT ;  /* 0x0000000c0e00720c */ /* 0x000fc60003fc4070 */
[----:B------:R-:W-:Y:S01]  /*2480*/  @!P5 IMAD.IADD R17, R17, 0x1, -R14 ;  /* 0x000000011111d824 */ /* 0x000fe200078e0a0e */
[----:B------:R-:W-:-:S03]  /*2490*/  ISETP.GT.U32.AND P5, PT, R14, R16, PT ;  /* 0x000000100e00720c */ /* 0x000fc60003fa4070 */
[----:B------:R-:W-:Y:S02]  /*24a0*/  @!P0 IMAD.IADD R13, R13, 0x1, -R14 ;  /* 0x000000010d0d8824 */ /* 0x000fe400078e0a0e */
[----:B------:R-:W-:Y:S01]  /*24b0*/  @!P1 IMAD.MOV R11, RZ, RZ, -R11 ;  /* 0x000000ffff0b9224 */ /* 0x000fe200078e0a0b */
[----:B------:R-:W-:-:S03]  /*24c0*/  ISETP.GT.U32.AND P1, PT, R14, R17, PT ;  /* 0x000000110e00720c */ /* 0x000fc60003f24070 */
[----:B------:R-:W-:Y:S01]  /*24d0*/  @!P6 IMAD.IADD R12, R12, 0x1, -R14 ;  /* 0x000000010c0ce824 */ /* 0x000fe200078e0a0e */
[----:B------:R-:W-:Y:S02]  /*24e0*/  IABS R18, R3 ;  /* 0x0000000300127213 */ /* 0x000fe40000000000 */
[----:B------:R-:W-:Y:S01]  /*24f0*/  ISETP.GE.AND P4, PT, R29, RZ, PT ;  /* 0x000000ff1d00720c */ /* 0x000fe20003f86270 */
[----:B------:R-:W-:Y:S01]  /*2500*/  @!P2 IMAD.MOV R12, RZ, RZ, -R12 ;  /* 0x000000ffff0ca224 */ /* 0x000fe200078e0a0c */
[----:B------:R-:W-:Y:S01]  /*2510*/  STL [R1+0x36c4], R8 ;  /* 0x0036c40801007387 */ /* 0x000fe20000100800 */
[----:B------:R-:W-:Y:S01]  /*2520*/  @!P5 IMAD.IADD R16, R16, 0x1, -R14 ;  /* 0x000000011010d824 */ /* 0x000fe200078e0a0e */
[----:B------:R-:W-:Y:S02]  /*2530*/  ISETP.GE.AND P5, PT, R28, RZ, PT ;  /* 0x000000ff1c00720c */ /* 0x000fe40003fa6270 */
[----:B------:R-:W-:Y:S01]  /*2540*/  STL [R1+0x36c8], R9 ;  /* 0x0036c80901007387 */ /* 0x000fe20000100800 */
[----:B------:R-:W-:-:S03]  /*2550*/  IMAD.HI.U32 R0, R6, R18, RZ ;  /* 0x0000001206007227 */ /* 0x000fc600078e00ff */
[----:B------:R-:W-:Y:S04]  /*2560*/  STL [R1+0x36cc], R10 ;  /* 0x0036cc0a01007387 */ /* 0x000fe80000100800 */
[----:B------:R-:W-:Y:S01]  /*2570*/  STL [R1+0x36d0], R11 ;  /* 0x0036d00b01007387 */ /* 0x000fe20000100800 */
[----:B------:R-:W-:-:S03]  /*2580*/  IMAD.MOV R0, RZ, RZ, -R0 ;  /* 0x000000ffff007224 */ /* 0x000fc600078e0a00 */
[----:B------:R-:W-:Y:S01]  /*2590*/  STL [R1+0x36d8], R12 ;  /* 0x0036d80c01007387 */ /* 0x000fe20000100800 */
[----:B------:R-:W-:Y:S02]  /*25a0*/  @!P1 IMAD.IADD R17, R17, 0x1, -R14 ;  /* 0x0000000111119824 */ /* 0x000fe400078e0a0e */
[----:B------:R-:W-:Y:S02]  /*25b0*/  @!P3 IMAD.MOV R13, RZ, RZ, -R13 ;  /* 0x000000ffff0db224 */ /* 0x000fe400078e0a0d */
[C---:B------:R-:W-:Y:S02]  /*25c0*/  IMAD R18, R14.reuse, R0, R18 ;  /* 0x000000000e127224 */ /* 0x040fe400078e0212 */
[----:B------:R-:W-:Y:S02]  /*25d0*/  @!P4 IMAD.MOV R16, RZ, RZ, -R16 ;  /* 0x000000ffff10c224 */ /* 0x000fe400078e0a10 */
[----:B------:R-:W-:Y:S01]  /*25e0*/  @!P5 IMAD.MOV R17, RZ, RZ, -R17 ;  /* 0x000000ffff11d224 */ /* 0x000fe200078e0a11 */
[----:B------:R-:W-:-:S13]  /*25f0*/  ISETP.GT.U32.AND P6, PT, R14, R18, PT ;  /* 0x000000120e00720c */ /* 0x000fda0003fc4070 */
[----:B------:R-:W-:-:S05]  /*2600*/  @!P6 IMAD.IADD R18, R18, 0x1, -R14 ;  /* 0x000000011212e824 */ /* 0x000fca00078e0a0e */
[----:B------:R-:W-:Y:S02]  /*2610*/  ISETP.GT.U32.AND P6, PT, R14, R18, PT ;  /* 0x000000120e00720c */ /* 0x000fe40003fc4070 */
[----:B---3--:R-:W-:-:S05]  /*2620*/  IABS R2, R24 ;  /* 0x0000001800027213 */ /* 0x008fca0000000000 */
[----:B------:R-:W-:-:S04]  /*2630*/  IMAD.MOV.U32 R0, RZ, RZ, R2 ;  /* 0x000000ffff007224 */ /* 0x000fc800078e0002 */
[----:B------:R-:W-:-:S04]  /*2640*/  IMAD.HI.U32 R5, R6, R0, RZ ;  /* 0x0000000006057227 */ /* 0x000fc800078e00ff */
[----:B------:R-:W-:Y:S01]  /*2650*/  IMAD.MOV R5, RZ, RZ, -R5 ;  /* 0x000000ffff057224 */ /* 0x000fe200078e0a05 */
[----:B----4-:R-:W-:-:S05]  /*2660*/  IABS R19, R27 ;  /* 0x0000001b00137213 */ /* 0x010fca0000000000 */
[----:B------:R-:W-:-:S04]  /*2670*/  IMAD.HI.U32 R4, R6, R19, RZ ;  /* 0x0000001306047227 */ /* 0x000fc800078e00ff */
[----:B------:R-:W-:-:S04]  /*2680*/  IMAD.MOV R4, RZ, RZ, -R4 ;  /* 0x000000ffff047224 */ /* 0x000fc800078e0a04 */
[----:B------:R-:W-:-:S05]  /*2690*/  IMAD R19, R14, R4, R19 ;  /* 0x000000040e137224 */ /* 0x000fca00078e0213 */
[----:B------:R-:W-:-:S13]  /*26a0*/  ISETP.GT.U32.AND P0, PT, R14, R19, PT ;  /* 0x000000130e00720c */ /* 0x000fda0003f04070 */
[----:B------:R-:W-:Y:S01]  /*26b0*/  @!P0 IMAD.IADD R19, R19, 0x1, -R14 ;  /* 0x0000000113138824 */ /* 0x000fe200078e0a0e */
[----:B------:R-:W-:Y:S02]  /*26c0*/  ISETP.GE.AND P0, PT, R27, RZ, PT ;  /* 0x000000ff1b00720c */ /* 0x000fe40003f06270 */
[----:B------:R-:W3:Y:S04]  /*26d0*/  LDL.LU R27, [R1+0x1ec] ;  /* 0x0001ec00011b7983 */ /* 0x000ee80000300800 */
[----:B------:R-:W4:Y:S01]  /*26e0*/  LDL.LU R28, [R1+0x1f0] ;  /* 0x0001f000011c7983 */ /* 0x000f220000300800 */
[----:B------:R-:W-:-:S03]  /*26f0*/  IABS R20, R25 ;  /* 0x0000001900147213 */ /* 0x000fc60000000000 */
[----:B------:R-:W-:Y:S04]  /*2700*/  STL [R1+0x36dc], R13 ;  /* 0x0036dc0d01007387 */ /* 0x000fe80000100800 */
[----:B------:R0:W-:Y:S01]  /*2710*/  STL [R1+0x36e0], R16 ;  /* 0x0036e01001007387 */ /* 0x0001e20000100800 */
[----:B------:R-:W-:-:S03]  /*2720*/  IMAD.HI.U32 R2, R6, R20, RZ ;  /* 0x0000001406027227 */ /* 0x000fc600078e00ff */
[----:B0-----:R-:W4:Y:S04]  /*2730*/  LDL.LU R16, [R1+0x1f8] ;  /* 0x0001f80001107983 */ /* 0x001f280000300800 */
[----:B------:R0:W-:Y:S01]  /*2740*/  STL [R1+0x36e4], R17 ;  /* 0x0036e41101007387 */ /* 0x0001e20000100800 */
[C---:B------:R-:W-:Y:S02]  /*2750*/  IMAD R0, R14.reuse, R5, R0 ;  /* 0x000000050e007224 */ /* 0x040fe400078e0200 */
[----:B------:R-:W-:Y:S01]  /*2760*/  IMAD.MOV R2, RZ, RZ, -R2 ;  /* 0x000000ffff027224 */ /* 0x000fe200078e0a02 */
[----:B0-----:R-:W4:Y:S03]  /*2770*/  LDL.LU R17, [R1+0x1f4] ;  /* 0x0001f40001117983 */ /* 0x001f260000300800 */
[C---:B------:R-:W-:Y:S01]  /*2780*/  IMAD R20, R14.reuse, R2, R20 ;  /* 0x000000020e147224 */ /* 0x040fe200078e0214 */
[C---:B------:R-:W-:Y:S01]  /*2790*/  ISETP.GT.U32.AND P2, PT, R14.reuse, R0, PT ;  /* 0x000000000e00720c */ /* 0x040fe20003f44070 */
[----:B------:R-:W4:Y:S03]  /*27a0*/  LDL.LU R13, [R1+0x1fc] ;  /* 0x0001fc00010d7983 */ /* 0x000f260000300800 */
[----:B------:R-:W-:Y:S01]  /*27b0*/  ISETP.GT.U32.AND P1, PT, R14, R20, PT ;  /* 0x000000140e00720c */ /* 0x000fe20003f24070 */
[----:B------:R-:W4:Y:S01]  /*27c0*/  LDL.LU R9, [R1+0x200] ;  /* 0x0002000001097983 */ /* 0x000f220000300800 */
[----:B------:R-:W-:-:S07]  /*27d0*/  @!P6 IMAD.IADD R18, R18, 0x1, -R14 ;  /* 0x000000011212e824 */ /* 0x000fce00078e0a0e */
[----:B------:R-:W-:-:S04]  /*27e0*/  @!P2 IMAD.IADD R0, R0, 0x1, -R14 ;  /* 0x000000010000a824 */ /* 0x000fc800078e0a0e */
[--C-:B------:R-:W-:Y:S01]  /*27f0*/  @!P1 IMAD.IADD R20, R20, 0x1, -R14.reuse ;  /* 0x0000000114149824 */ /* 0x100fe200078e0a0e */
[----:B------:R-:W-:Y:S01]  /*2800*/  ISETP.GT.U32.AND P1, PT, R14, R0, PT ;  /* 0x000000000e00720c */ /* 0x000fe20003f24070 */
[----:B------:R-:W4:Y:S01]  /*2810*/  LDL.LU R12, [R1+0x204] ;  /* 0x00020400010c7983 */ /* 0x000f220000300800 */
[----:B------:R-:W-:Y:S02]  /*2820*/  ISETP.GE.AND P2, PT, R24, RZ, PT ;  /* 0x000000ff1800720c */ /* 0x000fe40003f46270 */
[----:B------:R-:W-:Y:S01]  /*2830*/  ISETP.GE.AND P6, PT, R3, RZ, PT ;  /* 0x000000ff0300720c */ /* 0x000fe20003fc6270 */
[----:B------:R-:W4:Y:S08]  /*2840*/  LDL.LU R10, [R1+0x208] ;  /* 0x00020800010a7983 */ /* 0x000f300000300800 */
[----:B------:R-:W-:-:S04]  /*2850*/  @!P1 IMAD.IADD R0, R0, 0x1, -R14 ;  /* 0x0000000100009824 */ /* 0x000fc800078e0a0e */
[----:B------:R-:W-:-:S04]  /*2860*/  IMAD.MOV.U32 R3, RZ, RZ, R0 ;  /* 0x000000ffff037224 */ /* 0x000fc800078e0000 */
[----:B------:R-:W-:-:S05]  /*2870*/  @!P2 IMAD.MOV R3, RZ, RZ, -R3 ;  /* 0x000000ffff03a224 */ /* 0x000fca00078e0a03 */
[----:B------:R0:W-:Y:S04]  /*2880*/  STL [R1+0x1c], R3 ;  /* 0x00001c0301007387 */ /* 0x0001e80000100800 */
[----:B0-----:R-:W4:Y:S04]  /*2890*/  LDL.LU R3, [R1+0x20c] ;  /* 0x00020c0001037983 */ /* 0x001f280000300800 */
[----:B------:R-:W4:Y:S04]  /*28a0*/  LDL.LU R8, [R1+0x210] ;  /* 0x0002100001087983 */ /* 0x000f280000300800 */
[----:B------:R-:W4:Y:S01]  /*28b0*/  LDL R11, [R1+0x140c] ;  /* 0x00140c00010b7983 */ /* 0x000f220000100800 */
[----:B--2---:R-:W-:-:S05]  /*28c0*/  IABS R21, R23 ;  /* 0x0000001700157213 */ /* 0x004fca0000000000 */
[----:B------:R-:W-:-:S04]  /*28d0*/  IMAD.HI.U32 R4, R6, R21, RZ ;  /* 0x0000001506047227 */ /* 0x000fc800078e00ff */
[----:B------:R-:W-:Y:S01]  /*28e0*/  IMAD.MOV R4, RZ, RZ, -R4 ;  /* 0x000000ffff047224 */ /* 0x000fe200078e0a04 */
[----:B------:R-:W-:-:S03]  /*28f0*/  IABS R22, R26 ;  /* 0x0000001a00167213 */ /* 0x000fc60000000000 */
[C---:B------:R-:W-:Y:S01]  /*2900*/  IMAD R21, R14.reuse, R4, R21 ;  /* 0x000000040e157224 */ /* 0x040fe200078e0215 */
[----:B------:R-:W-:Y:S01]  /*2910*/  ISETP.GT.U32.AND P3, PT, R14, R19, PT ;  /* 0x000000130e00720c */ /* 0x000fe20003f64070 */
[----:B------:R-:W-:-:S03]  /*2920*/  IMAD.HI.U32 R2, R6, R22, RZ ;  /* 0x0000001606027227 */ /* 0x000fc600078e00ff */
[----:B------:R-:W-:Y:S01]  /*2930*/  ISETP.GT.U32.AND P5, PT, R14, R21, PT ;  /* 0x000000150e00720c */ /* 0x000fe20003fa4070 */
[----:B------:R-:W-:-:S04]  /*2940*/  IMAD.MOV R2, RZ, RZ, -R2 ;  /* 0x000000ffff027224 */ /* 0x000fc800078e0a02 */
[----:B------:R-:W-:Y:S01]  /*2950*/  IMAD R22, R14, R2, R22 ;  /* 0x000000020e167224 */ /* 0x000fe200078e0216 */
[----:B------:R-:W-:-:S03]  /*2960*/  ISETP.GE.AND P1, PT, R23, RZ, PT ;  /* 0x000000ff1700720c */ /* 0x000fc60003f26270 */
[----:B------:R-:W-:Y:S01]  /*2970*/  @!P3 IMAD.IADD R19, R19, 0x1, -R14 ;  /* 0x000000011313b824 */ /* 0x000fe200078e0a0e */
[----:B------:R-:W-:-:S03]  /*2980*/  ISETP.GT.U32.AND P3, PT, R14, R22, PT ;  /* 0x000000160e00720c */ /* 0x000fc60003f64070 */
[----:B------:R-:W-:-:S05]  /*2990*/  @!P5 IMAD.IADD R21, R21, 0x1, -R14 ;  /* 0x000000011515d824 */ /* 0x000fca00078e0a0e */
[C---:B------:R-:W-:Y:S01]  /*29a0*/  ISETP.GT.U32.AND P2, PT, R14.reuse, R21, PT ;  /* 0x000000150e00720c */ /* 0x040fe20003f44070 */
[----:B------:R-:W-:Y:S01]  /*29b0*/  @!P6 IMAD.MOV R18, RZ, RZ, -R18 ;  /* 0x000000ffff12e224 */ /* 0x000fe200078e0a12 */
[----:B------:R-:W-:Y:S02]  /*29c0*/  ISETP.GT.U32.AND P4, PT, R14, R20, PT ;  /* 0x000000140e00720c */ /* 0x000fe40003f84070 */
[----:B------:R-:W-:Y:S01]  /*29d0*/  ISETP.GE.AND P6, PT, R25, RZ, PT ;  /* 0x000000ff1900720c */ /* 0x000fe20003fc6270 */
[----:B------:R-:W-:-:S05]  /*29e0*/  @!P3 IMAD.IADD R22, R22, 0x1, -R14 ;  /* 0x000000011616b824 */ /* 0x000fca00078e0a0e */
[----:B------:R-:W-:-:S03]  /*29f0*/  ISETP.GT.U32.AND P3, PT, R14, R22, PT ;  /* 0x000000160e00720c */ /* 0x000fc60003f64070 */
[--C-:B------:R-:W-:Y:S02]  /*2a00*/  @!P2 IMAD.IADD R21, R21, 0x1, -R14.reuse ;  /* 0x000000011515a824 */ /* 0x100fe400078e0a0e */
[----:B------:R-:W-:Y:S01]  /*2a10*/  @!P4 IMAD.IADD R20, R20, 0x1, -R14 ;  /* 0x000000011414c824 */ /* 0x000fe200078e0a0e */
[----:B------:R-:W-:-:S07]  /*2a20*/  ISETP.GE.AND P4, PT, R26, RZ, PT ;  /* 0x000000ff1a00720c */ /* 0x000fce0003f86270 */
[----:B------:R-:W-:Y:S02]  /*2a30*/  @!P3 IMAD.IADD R22, R22, 0x1, -R14 ;  /* 0x000000011616b824 */ /* 0x000fe400078e0a0e */
[----:B------:R-:W-:Y:S02]  /*2a40*/  @!P0 IMAD.MOV R19, RZ, RZ, -R19 ;  /* 0x000000ffff138224 */ /* 0x000fe400078e0a13 */
[----:B------:R-:W-:Y:S02]  /*2a50*/  @!P6 IMAD.MOV R20, RZ, RZ, -R20 ;  /* 0x000000ffff14e224 */ /* 0x000fe400078e0a14 */
[----:B------:R-:W-:Y:S01]  /*2a60*/  @!P1 IMAD.MOV R21, RZ, RZ, -R21 ;  /* 0x000000ffff159224 */ /* 0x000fe200078e0a15 */
[----:B---3--:R-:W-:Y:S02]  /*2a70*/  IABS R23, R27 ;  /* 0x0000001b00177213 */ /* 0x008fe40000000000 */
[----:B----4-:R-:W-:-:S03]  /*2a80*/  IABS R24, R28 ;  /* 0x0000001c00187213 */ /* 0x010fc60000000000 */
[----:B------:R-:W-:-:S04]  /*2a90*/  IMAD.HI.U32 R2, R6, R23, RZ ;  /* 0x0000001706027227 */ /* 0x000fc800078e00ff */
[----:B------:R-:W-:Y:S02]  /*2aa0*/  IMAD.MOV R2, RZ, RZ, -R2 ;  /* 0x000000ffff027224 */ /* 0x000fe400078e0a02 */
[----:B------:R-:W-:-:S04]  /*2ab0*/  IMAD.HI.U32 R0, R6, R24, RZ ;  /* 0x0000001806007227 */ /* 0x000fc800078e00ff */
[----:B------:R-:W-:Y:S02]  /*2ac0*/  IMAD R23, R14, R2, R23 ;  /* 0x000000020e177224 */ /* 0x000fe400078e0217 */
[----:B------:R-:W-:-:S03]  /*2ad0*/  IMAD.MOV R0, RZ, RZ, -R0 ;  /* 0x000000ffff007224 */ /* 0x000fc600078e0a00 */
[C---:B------:R-:W-:Y:S01]  /*2ae0*/  ISETP.GT.U32.AND P2, PT, R14.reuse, R23, PT ;  /* 0x000000170e00720c */ /* 0x040fe20003f44070 */
[----:B------:R-:W-:Y:S01]  /*2af0*/  IMAD R24, R14, R0, R24 ;  /* 0x000000000e187224 */ /* 0x000fe200078e0218 */
[----:B------:R-:W-:Y:S02]  /*2b00*/  IABS R26, R16 ;  /* 0x00000010001a7213 */ /* 0x000fe40000000000 */
[----:B------:R-:W-:-:S05]  /*2b10*/  IABS R25, R17 ;  /* 0x0000001100197213 */ /* 0x000fca0000000000 */
[----:B------:R-:W-:-:S04]  /*2b20*/  IMAD.HI.U32 R0, R6, R25, RZ ;  /* 0x0000001906007227 */ /* 0x000fc800078e00ff */
[----:B------:R-:W-:-:S04]  /*2b30*/  IMAD.MOV R0, RZ, RZ, -R0 ;  /* 0x000000ffff007224 */ /* 0x000fc800078e0a00 */
[C---:B------:R-:W-:Y:S01]  /*2b40*/  IMAD R25, R14.reuse, R0, R25 ;  /* 0x000000000e197224 */ /* 0x040fe200078e0219 */
[----:B------:R-:W-:Y:S01]  /*2b50*/  ISETP.GT.U32.AND P3, PT, R14, R24, PT ;  /* 0x000000180e00720c */ /* 0x000fe20003f64070 */
[----:B------:R-:W-:Y:S02]  /*2b60*/  @!P2 IMAD.IADD R23, R23, 0x1, -R14 ;  /* 0x000000011717a824 */ /* 0x000fe400078e0a0e */
[----:B------:R-:W-:Y:S01]  /*2b70*/  IMAD.HI.U32 R2, R6, R26, RZ ;  /* 0x0000001a06027227 */ /* 0x000fe200078e00ff */
[----:B------:R-:W-:-:S03]  /*2b80*/  ISETP.GT.U32.AND P2, PT, R14, R25, PT ;  /* 0x000000190e00720c */ /* 0x000fc60003f44070 */
[----:B------:R-:W-:Y:S01]  /*2b90*/  IMAD.MOV R2, RZ, RZ, -R2 ;  /* 0x000000ffff027224 */ /* 0x000fe200078e0a02 */
[----:B------:R-:W-:Y:S02]  /*2ba0*/  ISETP.GE.AND P5, PT, R27, RZ, PT ;  /* 0x000000ff1b00720c */ /* 0x000fe40003fa6270 */
[----:B------:R-:W-:Y:S01]  /*2bb0*/  IABS R27, R13 ;  /* 0x0000000d001b7213 */ /* 0x000fe20000000000 */
[----:B------:R-:W-:Y:S01]  /*2bc0*/  IMAD R26, R14, R2, R26 ;  /* 0x000000020e1a7224 */ /* 0x000fe200078e021a */
[----:B------:R-:W-:Y:S01]  /*2bd0*/  IABS R29, R9 ;  /* 0x00000009001d7213 */ /* 0x000fe20000000000 */
[----:B------:R-:W-:Y:S02]  /*2be0*/  @!P3 IMAD.IADD R24, R24, 0x1, -R14 ;  /* 0x000000011818b824 */ /* 0x000fe400078e0a0e */
[----:B------:R-:W-:Y:S01]  /*2bf0*/  IMAD.HI.U32 R15, R6, R27, RZ ;  /* 0x0000001b060f7227 */ /* 0x000fe200078e00ff */
[----:B------:R-:W-:-:S03]  /*2c00*/  ISETP.GT.U32.AND P3, PT, R14, R26, PT ;  /* 0x0000001a0e00720c */ /* 0x000fc60003f64070 */
[----:B------:R-:W-:Y:S01]  /*2c10*/  @!P2 IMAD.IADD R25, R25, 0x1, -R14 ;  /* 0x000000011919a824 */ /* 0x000fe200078e0a0e */
[----:B------:R-:W-:Y:S01]  /*2c20*/  ISETP.GT.U32.AND P2, PT, R14, R23, PT ;  /* 0x000000170e00720c */ /* 0x000fe20003f44070 */
[----:B------:R-:W-:Y:S01]  /*2c30*/  IMAD.HI.U32 R7, R6, R29, RZ ;  /* 0x0000001d06077227 */ /* 0x000fe200078e00ff */
[----:B------:R-:W-:-:S03]  /*2c40*/  ISETP.GT.U32.AND P0, PT, R14, R24, PT ;  /* 0x000000180e00720c */ /* 0x000fc60003f04070 */
[----:B------:R-:W-:Y:S02]  /*2c50*/  IMAD.MOV R15, RZ, RZ, -R15 ;  /* 0x000000ffff0f7224 */ /* 0x000fe400078e0a0f */
[----:B------:R-:W-:Y:S02]  /*2c60*/  IMAD.MOV R7, RZ, RZ, -R7 ;  /* 0x000000ffff077224 */ /* 0x000fe400078e0a07 */
[C---:B------:R-:W-:Y:S01]  /*2c70*/  IMAD R27, R14.reuse, R15, R27 ;  /* 0x0000000f0e1b7224 */ /* 0x040fe200078e021b */
[----:B------:R-:W-:Y:S01]  /*2c80*/  IABS R0, R12 ;  /* 0x0000000c00007213 */ /* 0x000fe20000000000 */
[----:B------:R-:W-:Y:S02]  /*2c90*/  IMAD R29, R14, R7, R29 ;  /* 0x000000070e1d7224 */ /* 0x000fe400078e021d */
[--C-:B------:R-:W-:Y:S02]  /*2ca0*/  @!P3 IMAD.IADD R26, R26, 0x1, -R14.reuse ;  /* 0x000000011a1ab824 */ /* 0x100fe400078e0a0e */
[--C-:B------:R-:W-:Y:S01]  /*2cb0*/  @!P2 IMAD.IADD R23, R23, 0x1, -R14.reuse ;  /* 0x000000011717a824 */ /* 0x100fe200078e0a0e */
[----:B------:R-:W-:Y:S01]  /*2cc0*/  ISETP.GT.U32.AND P2, PT, R14, R27, PT ;  /* 0x0000001b0e00720c */ /* 0x000fe20003f44070 */
[----:B------:R-:W-:Y:S01]  /*2cd0*/  @!P0 IMAD.IADD R24, R24, 0x1, -R14 ;  /* 0x0000000118188824 */ /* 0x000fe200078e0a0e */
[----:B------:R-:W-:Y:S01]  /*2ce0*/  ISETP.GT.U32.AND P6, PT, R14, R26, PT ;  /* 0x0000001a0e00720c */ /* 0x000fe20003fc4070 */
[----:B------:R-:W-:Y:S01]  /*2cf0*/  IMAD.HI.U32 R5, R6, R0, RZ ;  /* 0x0000000006057227 */ /* 0x000fe200078e00ff */
[----:B------:R-:W-:-:S02]  /*2d00*/  ISETP.GT.U32.AND P0, PT, R14, R29, PT ;  /* 0x0000001d0e00720c */ /* 0x000fc40003f04070 */
[----:B------:R-:W-:Y:S01]  /*2d10*/  IABS R4, R10 ;  /* 0x0000000a00047213 */ /* 0x000fe20000000000 */
[----:B------:R-:W-:Y:S01]  /*2d20*/  IMAD.MOV R5, RZ, RZ, -R5 ;  /* 0x000000ffff057224 */ /* 0x000fe200078e0a05 */
[----:B------:R-:W-:-:S03]  /*2d30*/  IABS R2, R3 ;  /* 0x0000000300027213 */ /* 0x000fc60000000000 */
[----:B------:R-:W-:Y:S01]  /*2d40*/  IMAD.HI.U32 R7, R6, R4, RZ ;  /* 0x0000000406077227 */ /* 0x000fe200078e00ff */
[----:B------:R-:W-:-:S03]  /*2d50*/  IABS R15, R8 ;  /* 0x00000008000f7213 */ /* 0x000fc60000000000 */
[----:B------:R-:W-:Y:S02]  /*2d60*/  IMAD R0, R14, R5, R0 ;  /* 0x000000050e007224 */ /* 0x000fe400078e0200 */
[----:B------:R-:W-:Y:S02]  /*2d70*/  @!P2 IMAD.IADD R27, R27, 0x1, -R14 ;  /* 0x000000011b1ba824 */ /* 0x000fe400078e0a0e */
[----:B------:R-:W-:-:S04]  /*2d80*/  IMAD.HI.U32 R5, R6, R2, RZ ;  /* 0x0000000206057227 */ /* 0x000fc800078e00ff */
[----:B------:R-:W-:Y:S02]  /*2d90*/  IMAD.MOV R7, RZ, RZ, -R7 ;  /* 0x000000ffff077224 */ /* 0x000fe400078e0a07 */
[--C-:B------:R-:W-:Y:S01]  /*2da0*/  @!P6 IMAD.IADD R26, R26, 0x1, -R14.reuse ;  /* 0x000000011a1ae824 */ /* 0x100fe200078e0a0e */
[----:B------:R-:W-:Y:S01]  /*2db0*/  ISETP.GE.AND P6, PT, R28, RZ, PT ;  /* 0x000000ff1c00720c */ /* 0x000fe20003fc6270 */
[----:B------:R-:W-:Y:S01]  /*2dc0*/  @!P0 IMAD.IADD R29, R29, 0x1, -R14 ;  /* 0x000000011d1d8824 */ /* 0x000fe200078e0a0e */
[----:B------:R-:W-:Y:S01]  /*2dd0*/  ISETP.GT.U32.AND P0, PT, R14, R27, PT ;  /* 0x0000001b0e00720c */ /* 0x000fe20003f04070 */
[----:B------:R-:W-:Y:S02]  /*2de0*/  IMAD.MOV R5, RZ, RZ, -R5 ;  /* 0x000000ffff057224 */ /* 0x000fe400078e0a05 */
[----:B------:R-:W-:-:S04]  /*2df0*/  IMAD.HI.U32 R28, R6, R15, RZ ;  /* 0x0000000f061c7227 */ /* 0x000fc800078e00ff */
[C---:B------:R-:W-:Y:S01]  /*2e00*/  IMAD R4, R14.reuse, R7, R4 ;  /* 0x000000070e047224 */ /* 0x040fe200078e0204 */
[----:B------:R-:W-:Y:S01]  /*2e10*/  IABS R7, R11 ;  /* 0x0000000b00077213 */ /* 0x000fe20000000000 */
[----:B------:R-:W-:Y:S02]  /*2e20*/  IMAD R5, R14, R5, R2 ;  /* 0x000000050e057224 */ /* 0x000fe400078e0202 */
[----:B------:R-:W-:Y:S02]  /*2e30*/  IMAD.MOV R2, RZ, RZ, -R28 ;  /* 0x000000ffff027224 */ /* 0x000fe400078e0a1c */
[----:B------:R-:W-:-:S04]  /*2e40*/  IMAD.HI.U32 R28, R6, R7, RZ ;  /* 0x00000007061c7227 */ /* 0x000fc800078e00ff */
[----:B------:R-:W-:Y:S02]  /*2e50*/  IMAD R6, R14, R2, R15 ;  /* 0x000000020e067224 */ /* 0x000fe400078e020f */
[----:B------:R-:W-:-:S03]  /*2e60*/  @!P0 IMAD.IADD R27, R27, 0x1, -R14 ;  /* 0x000000011b1b8824 */ /* 0x000fc600078e0a0e */
[C---:B------:R-:W-:Y:S02]  /*2e70*/  ISETP.GT.U32.AND P0, PT, R14.reuse, R6, PT ;  /* 0x000000060e00720c */ /* 0x040fe40003f04070 */
[----:B------:R-:W-:-:S11]  /*2e80*/  ISETP.GT.U32.AND P3, PT, R14, R25, PT ;  /* 0x000000190e00720c */ /* 0x000fd60003f64070 */
[--C-:B------:R-:W-:Y:S01]  /*2e90*/  @!P0 IMAD.IADD R6, R6, 0x1, -R14.reuse ;  /* 0x0000000106068824 */ /* 0x100fe200078e0a0e */
[----:B------:R-:W-:Y:S01]  /*2ea0*/  ISETP.GE.AND P0, PT, R9, RZ, PT ;  /* 0x000000ff0900720c */ /* 0x000fe20003f06270 */
[----:B------:R-:W-:Y:S01]  /*2eb0*/  @!P3 IMAD.IADD R25, R25, 0x1, -R14 ;  /* 0x000000011919b824 */ /* 0x000fe200078e0a0e */
[----:B------:R-:W0:Y:S01]  /*2ec0*/  S2R R9, SR_TID.X ;  /* 0x0000000000097919 */ /* 0x000e220000002100 */
[C---:B------:R-:W-:Y:S02]  /*2ed0*/  ISETP.GT.U32.AND P3, PT, R14.reuse, R0, PT ;  /* 0x000000000e00720c */ /* 0x040fe40003f64070 */
[C---:B------:R-:W-:Y:S02]  /*2ee0*/  ISETP.GT.U32.AND P1, PT, R14.reuse, R5, PT ;  /* 0x000000050e00720c */ /* 0x040fe40003f24070 */
[----:B------:R-:W-:-:S09]  /*2ef0*/  ISETP.GT.U32.AND P2, PT, R14, R4, PT ;  /* 0x000000040e00720c */ /* 0x000fd20003f44070 */
[--C-:B------:R-:W-:Y:S01]  /*2f00*/  @!P3 IMAD.IADD R0, R0, 0x1, -R14.reuse ;  /* 0x000000010000b824 */ /* 0x100fe200078e0a0e */
[----:B------:R-:W-:Y:S01]  /*2f10*/  ISETP.GT.U32.AND P3, PT, R14, R29, PT ;  /* 0x0000001d0e00720c */ /* 0x000fe20003f64070 */
[----:B------:R-:W-:Y:S01]  /*2f20*/  @!P1 IMAD.IADD R5, R5, 0x1, -R14 ;  /* 0x0000000105059824 */ /* 0x000fe200078e0a0e */
[----:B------:R-:W-:Y:S01]  /*2f30*/  ISETP.GE.AND P1, PT, R16, RZ, PT ;  /* 0x000000ff1000720c */ /* 0x000fe20003f26270 */
[----:B------:R-:W-:Y:S02]  /*2f40*/  IMAD.MOV R28, RZ, RZ, -R28 ;  /* 0x000000ffff1c7224 */ /* 0x000fe400078e0a1c */
[----:B------:R-:W-:Y:S01]  /*2f50*/  @!P2 IMAD.IADD R4, R4, 0x1, -R14 ;  /* 0x000000010404a824 */ /* 0x000fe200078e0a0e */
[C---:B------:R-:W-:Y:S01]  /*2f60*/  ISETP.GT.U32.AND P2, PT, R14.reuse, R0, PT ;  /* 0x000000000e00720c */ /* 0x040fe20003f44070 */
[----:B------:R-:W-:-:S06]  /*2f70*/  IMAD R7, R14, R28, R7 ;  /* 0x0000001c0e077224 */ /* 0x000fcc00078e0207 */
[----:B------:R-:W-:Y:S01]  /*2f80*/  @!P3 IMAD.IADD R29, R29, 0x1, -R14 ;  /* 0x000000011d1db824 */ /* 0x000fe200078e0a0e */
[----:B------:R-:W-:Y:S02]  /*2f90*/  ISETP.GE.AND P3, PT, R17, RZ, PT ;  /* 0x000000ff1100720c */ /* 0x000fe40003f66270 */
[C---:B0-----:R-:W-:Y:S01]  /*2fa0*/  LOP3.LUT R15, R9.reuse, 0x7, RZ, 0xc0, !PT ;  /* 0x00000007090f7812 */ /* 0x041fe200078ec0ff */
[----:B------:R-:W-:Y:S01]  /*2fb0*/  IMAD.SHL.U32 R28, R9, 0x2, RZ ;  /* 0x00000002091c7824 */ /* 0x000fe200078e00ff */
[----:B------:R-:W2:Y:S01]  /*2fc0*/  LDL.LU R17, [R1+0x36e4] ;  /* 0x0036e40001117983 */ /* 0x000ea20000300800 */
[----:B------:R-:W-:Y:S01]  /*2fd0*/  @!P1 IMAD.MOV R26, RZ, RZ, -R26 ;  /* 0x000000ffff1a9224 */ /* 0x000fe200078e0a1a */
[----:B------:R-:W-:Y:S02]  /*2fe0*/  ISETP.GE.AND P1, PT, R3, RZ, PT ;  /* 0x000000ff0300720c */ /* 0x000fe40003f26270 */
[----:B------:R-:W-:Y:S01]  /*2ff0*/  LOP3.LUT R2, R28, 0x10, RZ, 0xc0, !PT ;  /* 0x000000101c027812 */ /* 0x000fe200078ec0ff */
[----:B------:R-:W-:Y:S01]  /*3000*/  IMAD R3, R15, 0x410, RZ ;  /* 0x000004100f037824 */ /* 0x000fe200078e02ff */
[----:B------:R-:W3:Y:S01]  /*3010*/  LDL.LU R16, [R1+0x36e0] ;  /* 0x0036e00001107983 */ /* 0x000ee20000300800 */
[----:B------:R-:W-:Y:S01]  /*3020*/  @!P2 IMAD.IADD R0, R0, 0x1, -R14 ;  /* 0x000000010000a824 */ /* 0x000fe200078e0a0e */
[----:B------:R-:W-:Y:S01]  /*3030*/  LOP3.LUT R2, R2, 0x20, R9, 0xf8, !PT ;  /* 0x0000002002027812 */ /* 0x000fe200078ef809 */
[----:B------:R-:W-:Y:S01]  /*3040*/  @!P3 IMAD.MOV R25, RZ, RZ, -R25 ;  /* 0x000000ffff19b224 */ /* 0x000fe200078e0a19 */
[----:B------:R-:W-:Y:S01]  /*3050*/  ISETP.GE.AND P2, PT, R13, RZ, PT ;  /* 0x000000ff0d00720c */ /* 0x000fe20003f46270 */
[----:B------:R-:W0:Y:S01]  /*3060*/  LDC R28, c[0x0][0x230] ;  /* 0x00008c00ff1c7b82 */ /* 0x000e220000000800 */
[----:B------:R-:W4:Y:S01]  /*3070*/  LDL.LU R13, [R1+0x36dc] ;  /* 0x0036dc00010d7983 */ /* 0x000f220000300800 */
[----:B------:R-:W-:-:S02]  /*3080*/  ISETP.GE.AND P3, PT, R12, RZ, PT ;  /* 0x000000ff0c00720c */ /* 0x000fc40003f66270 */
[----:B------:R-:W-:Y:S01]  /*3090*/  LOP3.LUT R2, R3, R2, RZ, 0x3c, !PT ;  /* 0x0000000203027212 */ /* 0x000fe200078e3cff */
[----:B------:R-:W2:Y:S04]  /*30a0*/  LDL.LU R12, [R1+0x36d8] ;  /* 0x0036d800010c7983 */ /* 0x000ea80000300800 */
[----:B------:R-:W3:Y:S01]  /*30b0*/  LDL.LU R3, [R1+0x36d4] ;  /* 0x0036d40001037983 */ /* 0x000ee20000300800 */
[----:B------:R-:W-:Y:S01]  /*30c0*/  @!P5 IMAD.MOV R23, RZ, RZ, -R23 ;  /* 0x000000ffff17d224 */ /* 0x000fe200078e0a17 */
[C---:B------:R-:W-:Y:S01]  /*30d0*/  ISETP.GT.U32.AND P5, PT, R14.reuse, R5, PT ;  /* 0x000000050e00720c */ /* 0x040fe20003fa4070 */
[----:B------:R-:W-:Y:S01]  /*30e0*/  @!P4 IMAD.MOV R22, RZ, RZ, -R22 ;  /* 0x000000ffff16c224 */ /* 0x000fe200078e0a16 */
[----:B------:R-:W-:Y:S01]  /*30f0*/  ISETP.GT.U32.AND P4, PT, R14, R4, PT ;  /* 0x000000040e00720c */ /* 0x000fe20003f84070 */
[----:B0-----:R-:W-:-:S10]  /*3100*/  VIADD R28, R28, 0x7f ;  /* 0x0000007f1c1c7836 */ /* 0x001fd40000000000 */
[----:B------:R-:W-:Y:S01]  /*3110*/  @!P5 IMAD.IADD R5, R5, 0x1, -R14 ;  /* 0x000000010505d824 */ /* 0x000fe200078e0a0e */
[----:B------:R-:W-:Y:S02]  /*3120*/  ISETP.GE.AND P5, PT, R10, RZ, PT ;  /* 0x000000ff0a00720c */ /* 0x000fe40003fa6270 */
[----:B------:R-:W-:-:S04]  /*3130*/  SHF.R.S32.HI R10, RZ, 0x1f, R28 ;  /* 0x0000001fff0a7819 */ /* 0x000fc8000001141c */
[----:B------:R-:W-:Y:S02]  /*3140*/  LEA.HI R10, R10, R28, RZ, 0x7 ;  /* 0x0000001c0a0a7211 */ /* 0x000fe400078f38ff */
[----:B------:R-:W0:Y:S01]  /*3150*/  S2R R28, SR_TID.X ;  /* 0x00000000001c7919 */ /* 0x000e220000002100 */
[----:B------:R-:W-:Y:S01]  /*3160*/  @!P4 IMAD.IADD R4, R4, 0x1, -R14 ;  /* 0x000000010404c824 */ /* 0x000fe200078e0a0e */
[C---:B------:R-:W-:Y:S01]  /*3170*/  ISETP.GT.U32.AND P4, PT, R14.reuse, R7, PT ;  /* 0x000000070e00720c */ /* 0x040fe20003f84070 */
[----:B------:R-:W-:Y:S01]  /*3180*/  @!P6 IMAD.MOV R24, RZ, RZ, -R24 ;  /* 0x000000ffff18e224 */ /* 0x000fe200078e0a18 */
[----:B------:R-:W-:Y:S01]  /*3190*/  ISETP.GT.U32.AND P6, PT, R14, R6, PT ;  /* 0x000000060e00720c */ /* 0x000fe20003fc4070 */
[----:B------:R-:W-:-:S10]  /*31a0*/  IMAD R15, R15, 0x110, RZ ;  /* 0x000001100f0f7824 */ /* 0x000fd400078e02ff */
[--C-:B------:R-:W-:Y:S02]  /*31b0*/  @!P4 IMAD.IADD R7, R7, 0x1, -R14.reuse ;  /* 0x000000010707c824 */ /* 0x100fe400078e0a0e */
[----:B------:R-:W-:Y:S01]  /*31c0*/  @!P6 IMAD.IADD R6, R6, 0x1, -R14 ;  /* 0x000000010606e824 */ /* 0x000fe200078e0a0e */
[----:B------:R-:W-:Y:S02]  /*31d0*/  ISETP.GE.AND P6, PT, R8, RZ, PT ;  /* 0x000000ff0800720c */ /* 0x000fe40003fc6270 */
[----:B------:R-:W-:Y:S02]  /*31e0*/  ISETP.GT.U32.AND P4, PT, R14, R7, PT ;  /* 0x000000070e00720c */ /* 0x000fe40003f84070 */
[C---:B------:R-:W-:Y:S01]  /*31f0*/  LOP3.LUT R8, R9.reuse, 0x3f, RZ, 0xc0, !PT ;  /* 0x0000003f09087812 */ /* 0x040fe200078ec0ff */
[----:B------:R-:W-:-:S03]  /*3200*/  IMAD.SHL.U32 R9, R9, 0x200, RZ ;  /* 0x0000020009097824 */ /* 0x000fc600078e00ff */
[----:B------:R-:W-:Y:S01]  /*3210*/  LOP3.LUT R8, R8, 0x40, RZ, 0xfc, !PT ;  /* 0x0000004008087812 */ /* 0x000fe200078efcff */
[----:B0-----:R-:W-:-:S05]  /*3220*/  IMAD.SHL.U32 R28, R28, 0x2, RZ ;  /* 0x000000021c1c7824 */ /* 0x001fca00078e00ff */
[----:B------:R-:W-:Y:S01]  /*3230*/  LOP3.LUT R10, R15, 0x30, R28, 0x78, !PT ;  /* 0x000000300f0a7812 */ /* 0x000fe200078e781c */
[----:B------:R-:W-:Y:S01]  /*3240*/  IMAD R15, R8, UR5, RZ ;  /* 0x00000005080f7c24 */ /* 0x000fe2000f8e02ff */
[----:B------:R-:W-:Y:S01]  /*3250*/  LOP3.LUT R28, R2, 0x2000, R9, 0xf8, !PT ;  /* 0x00002000021c7812 */ /* 0x000fe200078ef809 */
[----:B------:R-:W-:Y:S02]  /*3260*/  @!P4 IMAD.IADD R7, R7, 0x1, -R14 ;  /* 0x000000010707c824 */ /* 0x000fe400078e0a0e */
[----:B------:R-:W-:Y:S01]  /*3270*/  @!P2 IMAD.MOV R27, RZ, RZ, -R27 ;  /* 0x000000ffff1ba224 */ /* 0x000fe200078e0a1b */
[----:B------:R-:W-:Y:S01]  /*3280*/  LEA R14, P2, R15, UR6, 0x1 ;  /* 0x000000060f0e7c11 */ /* 0x000fe2000f8408ff */
[----:B------:R-:W-:Y:S01]  /*3290*/  STL [R1+0x3670], R28 ;  /* 0x0036701c01007387 */ /* 0x000fe20000100800 */
[----:B------:R-:W-:-:S03]  /*32a0*/  @!P0 IMAD.MOV R29, RZ, RZ, -R29 ;  /* 0x000000ffff1d8224 */ /* 0x000fc600078e0a1d */
[----:B------:R0:W-:Y:S01]  /*32b0*/  STL [R1+0xb28], R10 ;  /* 0x000b280a01007387 */ /* 0x0001e20000100800 */
[----:B------:R-:W-:Y:S02]  /*32c0*/  ISETP.GE.AND P0, PT, R11, RZ, PT ;  /* 0x000000ff0b00720c */ /* 0x000fe40003f06270 */
[----:B------:R-:W-:Y:S01]  /*32d0*/  LEA.HI.X.SX32 R15, R15, UR7, 0x1, P2 ;  /* 0x000000070f0f7c11 */ /* 0x000fe200090f0eff */
[----:B------:R-:W1:Y:S01]  /*32e0*/  S2R R2, SR_TID.X ;  /* 0x0000000000027919 */ /* 0x000e620000002100 */
[----:B0-----:R-:W4:Y:S04]  /*32f0*/  LDL.LU R10, [R1+0x18] ;  /* 0x00001800010a7983 */ /* 0x001f280000300800 */
[----:B------:R-:W2:Y:S04]  /*3300*/  LDL.LU R9, [R1+0x14] ;  /* 0x0000140001097983 */ /* 0x000ea80000300800 */
[----:B------:R-:W2:Y:S04]  /*3310*/  LDL.LU R8, [R1+0x10] ;  /* 0x0000100001087983 */ /* 0x000ea80000300800 */
[----:B------:R-:W2:Y:S04]  /*3320*/  LDL.LU R11, [R1+0x36d0] ;  /* 0x0036d000010b7983 */ /* 0x000ea80000300800 */
[----:B------:R-:W2:Y:S04]  /*3330*/  LDL.LU R28, [R1+0x4] ;  /* 0x00000400011c7983 */ /* 0x000ea80000300800 */
[----:B------:R0:W-:Y:S04]  /*3340*/  STL [R1+0x36b0], R14 ;  /* 0x0036b00e01007387 */ /* 0x0001e80000100800 */
[----:B0-----:R-:W2:Y:S04]  /*3350*/  LDL.LU R14, [R1+0xc] ;  /* 0x00000c00010e7983 */ /* 0x001ea80000300800 */
[----:B------:R0:W-:Y:S01]  /*3360*/  STL [R1+0x36ac], R15 ;  /* 0x0036ac0f01007387 */ /* 0x0001e20000100800 */
[----:B-1----:R-:W-:-:S05]  /*3370*/  LOP3.LUT R2, R2, 0x3f, RZ, 0xc0, !PT ;  /* 0x0000003f02027812 */ /* 0x002fca00078ec0ff */
[----:B------:R-:W-:-:S05]  /*3380*/  IMAD R2, R2, UR5, RZ ;  /* 0x0000000502027c24 */ /* 0x000fca000f8e02ff */
[----:B------:R-:W-:Y:S01]  /*3390*/  LEA R2, P4, R2, UR6, 0x1 ;  /* 0x0000000602027c11 */ /* 0x000fe2000f8808ff */
[----:B------:R-:W-:Y:S01]  /*33a0*/  @!P3 IMAD.MOV R0, RZ, RZ, -R0 ;  /* 0x000000ffff00b224 */ /* 0x000fe200078e0a00 */
[----:B------:R-:W-:Y:S01]  /*33b0*/  ULDC UR6, c[0x0][0x240] ;  /* 0x0000900000067ab9 */ /* 0x000fe20000000800 */
[----:B---3--:R-:W-:Y:S02]  /*33c0*/  ISETP.NE.AND P2, PT, R3, RZ, PT ;  /* 0x000000ff0300720c */ /* 0x008fe40003f45270 */
[----:B0-----:R-:W-:Y:S02]  /*33d0*/  LOP3.LUT R15, RZ, R3, RZ, 0x33, !PT ;  /* 0x00000003ff0f7212 */ /* 0x001fe400078e33ff */
[----:B------:R-:W0:Y:S02]  /*33e0*/  S2R R3, SR_TID.X ;  /* 0x0000000000037919 */ /* 0x000e240000002100 */
[----:B0-----:R-:W-:-:S05]  /*33f0*/  LOP3.LUT R3, R3, 0x3f, RZ, 0xc0, !PT ;  /* 0x0000003f03037812 */ /* 0x001fca00078ec0ff */
[----:B------:R-:W-:-:S05]  /*3400*/  IMAD R3, R3, UR5, RZ ;  /* 0x0000000503037c24 */ /* 0x000fca000f8e02ff */
[----:B------:R-:W-:-:S05]  /*3410*/  LEA.HI.X.SX32 R3, R3, UR7, 0x1, P4 ;  /* 0x0000000703037c11 */ /* 0x000fca000a0f0eff */
[----:B------:R0:W-:Y:S04]  /*3420*/  STL.64 [R1+0x3688], R2 ;  /* 0x0036880201007387 */ /* 0x0001e80000100a00 */
[----:B0-----:R-:W3:Y:S04]  /*3430*/  LDL.LU R2, [R1+0x8] ;  /* 0x0000080001027983 */ /* 0x001ee80000300800 */
[----:B------:R-:W3:Y:S04]  /*3440*/  LDL.LU R3, [R1] ;  /* 0x0000000001037983 */ /* 0x000ee80000300800 */
[----:B------:R-:W-:Y:S01]  /*3450*/  STL [R1+0x24], R15 ;  /* 0x0000240f01007387 */ /* 0x000fe20000100800 */
[----:B----4-:R-:W-:-:S02]  /*3460*/  SEL R10, R15, R10, !P2 ;  /* 0x0000000a0f0a7207 */ /* 0x010fc40005000000 */
[----:B--2---:R-:W-:-:S03]  /*3470*/  SEL R9, R15, R9, !P2 ;  /* 0x000000090f097207 */ /* 0x004fc60005000000 */
[----:B------:R0:W-:Y:S01]  /*3480*/  STL [R1+0x20], R10 ;  /* 0x0000200a01007387 */ /* 0x0001e20000100800 */
[----:B------:R-:W-:-:S03]  /*3490*/  SEL R8, R15, R8, !P2 ;  /* 0x000000080f087207 */ /* 0x000fc60005000000 */
[----:B0-----:R-:W2:Y:S04]  /*34a0*/  LDL.LU R10, [R1+0x36cc] ;  /* 0x0036cc00010a7983 */ /* 0x001ea80000300800 */
[----:B------:R0:W-:Y:S04]  /*34b0*/  STL [R1+0x18], R9 ;  /* 0x0000180901007387 */ /* 0x0001e80000100800 */
[----:B0-----:R-:W4:Y:S01]  /*34c0*/  LDL.LU R9, [R1+0x36c8] ;  /* 0x0036c80001097983 */ /* 0x001f220000300800 */
[----:B------:R-:W-:-:S03]  /*34d0*/  SEL R14, R15, R14, !P2 ;  /* 0x0000000e0f0e7207 */ /* 0x000fc60005000000 */
[----:B------:R0:W-:Y:S04]  /*34e0*/  STL [R1+0x14], R8 ;  /* 0x0000140801007387 */ /* 0x0001e80000100800 */
[----:B0-----:R-:W2:Y:S04]  /*34f0*/  LDL.LU R8, [R1+0x36c4] ;  /* 0x0036c40001087983 */ /* 0x001ea80000300800 */
[----:B------:R-:W-:Y:S01]  /*3500*/  STL [R1+0x36b4], R14 ;  /* 0x0036b40e01007387 */ /* 0x000fe20000100800 */
[----:B---3--:R-:W-:-:S05]  /*3510*/  SEL R15, R15, R2, !P2 ;  /* 0x000000020f0f7207 */ /* 0x008fca0005000000 */
[----:B------:R0:W-:Y:S04]  /*3520*/  STL [R1+0x36b8], R15 ;  /* 0x0036b80f01007387 */ /* 0x0001e80000100800 */
[----:B0-----:R-:W3:Y:S04]  /*3530*/  LDL.LU R15, [R1+0x18] ;  /* 0x00001800010f7983 */ /* 0x001ee80000300800 */
[----:B---3--:R0:W-:Y:S04]  /*3540*/  STL [R1+0x36bc], R15 ;  /* 0x0036bc0f01007387 */ /* 0x0081e80000100800 */
[----:B0-----:R-:W3:Y:S04]  /*3550*/  LDL.LU R15, [R1+0x20] ;  /* 0x00002000010f7983 */ /* 0x001ee80000300800 */
[----:B---3--:R0:W-:Y:S04]  /*3560*/  STL [R1+0x36c0], R15 ;  /* 0x0036c00f01007387 */ /* 0x0081e80000100800 */
[----:B0-----:R-:W2:Y:S04]  /*3570*/  LDL.LU R15, [R1+0x24] ;  /* 0x00002400010f7983 */ /* 0x001ea80000300800 */
[----:B------:R-:W3:Y:S01]  /*3580*/  LDL.LU R14, [R1+0x14] ;  /* 0x00001400010e7983 */ /* 0x000ee20000300800 */
[----:B--2---:R-:W-:-:S03]  /*3590*/  SEL R2, R15, R8, !P2 ;  /* 0x000000080f027207 */ /* 0x004fc60005000000 */
[----:B------:R-:W2:Y:S01]  /*35a0*/  LDL.LU R8, [R1+0x1c] ;  /* 0x00001c0001087983 */ /* 0x000ea20000300800 */
[----:B------:R-:W-:Y:S02]  /*35b0*/  @!P5 IMAD.MOV R4, RZ, RZ, -R4 ;  /* 0x000000ffff04d224 */ /* 0x000fe400078e0a04 */
[----:B------:R-:W-:Y:S02]  /*35c0*/  @!P1 IMAD.MOV R5, RZ, RZ, -R5 ;  /* 0x000000ffff059224 */ /* 0x000fe400078e0a05 */
[----:B------:R-:W-:Y:S02]  /*35d0*/  @!P6 IMAD.MOV R6, RZ, RZ, -R6 ;  /* 0x000000ffff06e224 */ /* 0x000fe400078e0a06 */
[----:B------:R-:W-:Y:S01]  /*35e0*/  @!P0 IMAD.MOV R7, RZ, RZ, -R7 ;  /* 0x000000ffff078224 */ /* 0x000fe200078e0a07 */
[C---:B------:R-:W-:Y:S02]  /*35f0*/  SEL R28, R15.reuse, R28, !P2 ;  /* 0x0000001c0f1c7207 */ /* 0x040fe40005000000 */
[----:B------:R-:W-:-:S02]  /*3600*/  SEL R3, R15, R3, !P2 ;  /* 0x000000030f037207 */ /* 0x000fc40005000000 */
[C---:B----4-:R-:W-:Y:S02]  /*3610*/  SEL R9, R15.reuse, R9, !P2 ;  /* 0x000000090f097207 */ /* 0x050fe40005000000 */
[C---:B------:R-:W-:Y:S02]  /*3620*/  SEL R10, R15.reuse, R10, !P2 ;  /* 0x0000000a0f0a7207 */ /* 0x040fe40005000000 */
[C---:B------:R-:W-:Y:S02]  /*3630*/  SEL R11, R15.reuse, R11, !P2 ;  /* 0x0000000b0f0b7207 */ /* 0x040fe40005000000 */
[C---:B------:R-:W-:Y:S02]  /*3640*/  SEL R12, R15.reuse, R12, !P2 ;  /* 0x0000000c0f0c7207 */ /* 0x040fe40005000000 */
[C---:B------:R-:W-:Y:S02]  /*3650*/  SEL R13, R15.reuse, R13, !P2 ;  /* 0x0000000d0f0d7207 */ /* 0x040fe40005000000 */
[----:B------:R-:W-:-:S02]  /*3660*/  SEL R16, R15, R16, !P2 ;  /* 0x000000100f107207 */ /* 0x000fc40005000000 */
[C---:B------:R-:W-:Y:S02]  /*3670*/  SEL R17, R15.reuse, R17, !P2 ;  /* 0x000000110f117207 */ /* 0x040fe40005000000 */
        /* <DEDUP_REMOVED lines=16> */
[----:B--2---:R-:W-:-:S02]  /*3780*/  SEL R8, R15, R8, !P2 ;  /* 0x000000080f087207 */ /* 0x004fc40005000000 */
[----:B------:R-:W2:Y:S02]  /*3790*/  LDL.LU R15, [R1+0x36c0] ;  /* 0x0036c000010f7983 */ /* 0x000ea40000300800 */
[----:B--2---:R-:W-:-:S05]  /*37a0*/  IMAD R15, R15, UR6, RZ ;  /* 0x000000060f0f7c24 */ /* 0x004fca000f8e02ff */
[----:B------:R0:W-:Y:S04]  /*37b0*/  STL [R1+0x1c], R15 ;  /* 0x00001c0f01007387 */ /* 0x0001e80000100800 */
[----:B0-----:R-:W2:Y:S01]  /*37c0*/  LDL.LU R15, [R1+0x36bc] ;  /* 0x0036bc00010f7983 */ /* 0x001ea20000300800 */
[----:B---3--:R-:W-:Y:S02]  /*37d0*/  IMAD R14, R14, UR6, RZ ;  /* 0x000000060e0e7c24 */ /* 0x008fe4000f8e02ff */
[----:B--2---:R-:W-:-:S05]  /*37e0*/  IMAD R15, R15, UR6, RZ ;  /* 0x000000060f0f7c24 */ /* 0x004fca000f8e02ff */
[----:B------:R0:W-:Y:S04]  /*37f0*/  STL [R1+0x18], R15 ;  /* 0x0000180f01007387 */ /* 0x0001e80000100800 */
[----:B0-----:R-:W2:Y:S04]  /*3800*/  LDL.LU R15, [R1+0x36b8] ;  /* 0x0036b800010f7983 */ /* 0x001ea80000300800 */
[----:B------:R0:W-:Y:S04]  /*3810*/  STL [R1+0x14], R14 ;  /* 0x0000140e01007387 */ /* 0x0001e80000100800 */
[----:B0-----:R-:W3:Y:S01]  /*3820*/  LDL.LU R14, [R1+0x36b4] ;  /* 0x0036b400010e7983 */ /* 0x001ee20000300800 */
[----:B------:R-:W-:-:S02]  /*3830*/  IMAD R28, R28, UR6, RZ ;  /* 0x000000061c1c7c24 */ /* 0x000fc4000f8e02ff */
[----:B------:R-:W-:Y:S02]  /*3840*/  IMAD R3, R3, UR6, RZ ;  /* 0x0000000603037c24 */ /* 0x000fe4000f8e02ff */
[----:B------:R-:W-:Y:S02]  /*3850*/  IMAD R10, R10, UR6, RZ ;  /* 0x000000060a0a7c24 */ /* 0x000fe4000f8e02ff */
[----:B------:R-:W-:Y:S02]  /*3860*/  IMAD R11, R11, UR6, RZ ;  /* 0x000000060b0b7c24 */ /* 0x000fe4000f8e02ff */
[----:B--2---:R-:W-:Y:S02]  /*3870*/  IMAD R15, R15, UR6, RZ ;  /* 0x000000060f0f7c24 */ /* 0x004fe4000f8e02ff */
[----:B---3--:R-:W-:-:S05]  /*3880*/  IMAD R14, R14, UR6, RZ ;  /* 0x000000060e0e7c24 */ /* 0x008fca000f8e02ff */
[----:B------:R0:W-:Y:S04]  /*3890*/  STL [R1+0x10], R14 ;  /* 0x0000100e01007387 */ /* 0x0001e80000100800 */
[----:B0-----:R-:W2:Y:S04]  /*38a0*/  LDL.LU R14, [R1+0x36b0] ;  /* 0x0036b000010e7983 */ /* 0x001ea80000300800 */
[----:B------:R0:W-:Y:S04]  /*38b0*/  STL [R1+0xc], R15 ;  /* 0x00000c0f01007387 */ /* 0x0001e80000100800 */
[----:B0-----:R-:W2:Y:S04]  /*38c0*/  LDL.LU R15, [R1+0x36ac] ;  /* 0x0036ac00010f7983 */ /* 0x001ea80000300800 */
[----:B------:R-:W-:Y:S04]  /*38d0*/  STL [R1+0x8], R28 ;  /* 0x0000081c01007387 */ /* 0x000fe80000100800 */
[----:B------:R-:W-:Y:S04]  /*38e0*/  STL [R1+0x4], R3 ;  /* 0x0000040301007387 */ /* 0x000fe80000100800 */
[----:B------:R0:W-:Y:S04]  /*38f0*/  STL.64 [R1+0x36a0], R10 ;  /* 0x0036a00a01007387 */ /* 0x0001e80000100a00 */
[----:B0-----:R-:W3:Y:S04]  /*3900*/  LDL R11, [R1+0x18] ;  /* 0x00001800010b7983 */ /* 0x001ee80000100800 */
[----:B------:R-:W2:Y:S01]  /*3910*/  LDL R10, [R1+0x1c] ;  /* 0x00001c00010a7983 */ /* 0x000ea20000100800 */
[----:B------:R-:W-:-:S02]  /*3920*/  IMAD R28, R2, UR6, RZ ;  /* 0x00000006021c7c24 */ /* 0x000fc4000f8e02ff */
[----:B------:R-:W-:Y:S02]  /*3930*/  IMAD R2, R4, UR6, RZ ;  /* 0x0000000604027c24 */ /* 0x000fe4000f8e02ff */
[----:B------:R-:W-:Y:S01]  /*3940*/  IMAD R3, R5, UR6, RZ ;  /* 0x0000000605037c24 */ /* 0x000fe2000f8e02ff */
[----:B---3--:R0:W-:Y:S04]  /*3950*/  STL [R1+0x36a8], R11 ;  /* 0x0036a80b01007387 */ /* 0x0081e80000100800 */
[----:B------:R-:W3:Y:S04]  /*3960*/  LDL.LU R4, [R1+0x4] ;  /* 0x0000040001047983 */ /* 0x000ee80000300800 */
[----:B------:R1:W-:Y:S01]  /*3970*/  STL [R1+0x98], R2 ;  /* 0x0000980201007387 */ /* 0x0003e20000100800 */
[----:B0-----:R-:W-:-:S03]  /*3980*/  IMAD R11, R7, UR6, RZ ;  /* 0x00000006070b7c24 */ /* 0x001fc6000f8e02ff */
[----:B------:R-:W4:Y:S01]  /*3990*/  LDL.LU R5, [R1+0x8] ;  /* 0x0000080001057983 */ /* 0x000f220000300800 */
[----:B-1----:R-:W-:-:S03]  /*39a0*/  IMAD R2, R6, UR6, RZ ;  /* 0x0000000606027c24 */ /* 0x002fc6000f8e02ff */
[----:B------:R-:W3:Y:S04]  /*39b0*/  LDL.LU R6, [R1+0xc] ;  /* 0x00000c0001067983 */ /* 0x000ee80000300800 */
[----:B------:R-:W-:Y:S04]  /*39c0*/  STL [R1+0x9c], R3 ;  /* 0x00009c0301007387 */ /* 0x000fe80000100800 */
[----:B------:R-:W4:Y:S04]  /*39d0*/  LDL.LU R7, [R1+0x10] ;  /* 0x0000100001077983 */ /* 0x000f280000300800 */
[----:B------:R-:W-:Y:S04]  /*39e0*/  STL [R1+0x198], R2 ;  /* 0x0001980201007387 */ /* 0x000fe80000100800 */
[----:B------:R2:W-:Y:S04]  /*39f0*/  STL [R1+0x19c], R11 ;  /* 0x00019c0b01007387 */ /* 0x0005e80000100800 */
[----:B------:R0:W-:Y:S01]  /*3a00*/  STL [R1+0x3690], R2 ;  /* 0x0036900201007387 */ /* 0x0001e20000100800 */
[----:B--2---:R-:W-:-:S03]  /*3a10*/  IMAD.WIDE R10, R10, 0x2, R14 ;  /* 0x000000020a0a7825 */ /* 0x004fc600078e020e */
[----:B0-----:R-:W2:Y:S04]  /*3a20*/  LDL R2, [R1+0x14] ;  /* 0x0000140001027983 */ /* 0x001ea80000100800 */
[----:B------:R-:W-:Y:S04]  /*3a30*/  STL [R1+0x3694], R3 ;  /* 0x0036940301007387 */ /* 0x000fe80000100800 */
[----:B------:R0:W-:Y:S04]  /*3a40*/  STL.64 [R1+0x190], R10 ;  /* 0x0001900a01007387 */ /* 0x0001e80000100a00 */
[----:B0-----:R-:W3:Y:S01]  /*3a50*/  LDL.LU R11, [R1+0x36a8] ;  /* 0x0036a800010b7983 */ /* 0x001ee20000300800 */
[----:B--2---:R-:W-:-:S04]  /*3a60*/  IMAD.WIDE R2, R2, 0x2, R14 ;  /* 0x0000000202027825 */ /* 0x004fc800078e020e */
[----:B---3--:R-:W-:-:S05]  /*3a70*/  IMAD.WIDE R10, R11, 0x2, R14 ;  /* 0x000000020b0a7825 */ /* 0x008fca00078e020e */
[----:B------:R0:W-:Y:S04]  /*3a80*/  STL.64 [R1+0x188], R10 ;  /* 0x0001880a01007387 */ /* 0x0001e80000100a00 */
[----:B0-----:R-:W2:Y:S04]  /*3a90*/  LDL.LU.64 R10, [R1+0x36a0] ;  /* 0x0036a000010a7983 */ /* 0x001ea80000300a00 */
[----:B------:R0:W-:Y:S04]  /*3aa0*/  STL.64 [R1+0x180], R2 ;  /* 0x0001800201007387 */ /* 0x0001e80000100a00 */
[----:B0-----:R-:W3:Y:S04]  /*3ab0*/  LDL R2, [R1+0x98] ;  /* 0x0000980001027983 */ /* 0x001ee80000100800 */
[----:B---3--:R4:W-:Y:S02]  /*3ac0*/  STL [R1+0x3698], R2 ;  /* 0x0036980201007387 */ /* 0x0089e40000100800 */
[----:B----4-:R-:W-:-:S05]  /*3ad0*/  IMAD.WIDE R2, R7, 0x2, R14 ;  /* 0x0000000207027825 */ /* 0x010fca00078e020e */
[----:B------:R0:W-:Y:S04]  /*3ae0*/  STL.64 [R1+0x178], R2 ;  /* 0x0001780201007387 */ /* 0x0001e80000100a00 */
[----:B------:R1:W-:Y:S01]  /*3af0*/  STL.64 [R1+0x3678], R6 ;  /* 0x0036780601007387 */ /* 0x0003e20000100a00 */
[----:B0-----:R-:W-:-:S03]  /*3b00*/  IMAD.WIDE R2, R6, 0x2, R14 ;  /* 0x0000000206027825 */ /* 0x001fc600078e020e */
[----:B-1----:R-:W3:Y:S04]  /*3b10*/  LDL.LU R6, [R1+0x1c] ;  /* 0x00001c0001067983 */ /* 0x002ee80000300800 */
[----:B------:R0:W-:Y:S04]  /*3b20*/  STL.64 [R1+0x170], R2 ;  /* 0x0001700201007387 */ /* 0x0001e80000100a00 */
[----:B------:R-:W4:Y:S01]  /*3b30*/  LDL.LU R7, [R1+0x18] ;  /* 0x0000180001077983 */ /* 0x000f220000300800 */
[----:B0-----:R-:W-:-:S04]  /*3b40*/  IMAD.WIDE R2, R5, 0x2, R14 ;  /* 0x0000000205027825 */ /* 0x001fc800078e020e */
[----:B------:R-:W-:Y:S02]  /*3b50*/  IMAD R9, R9, UR6, RZ ;  /* 0x0000000609097c24 */ /* 0x000fe4000f8e02ff */
[----:B------:R-:W-:Y:S02]  /*3b60*/  IMAD R12, R12, UR6, RZ ;  /* 0x000000060c0c7c24 */ /* 0x000fe4000f8e02ff */
[----:B------:R-:W-:Y:S02]  /*3b70*/  IMAD R13, R13, UR6, RZ ;  /* 0x000000060d0d7c24 */ /* 0x000fe4000f8e02ff */
[----:B------:R-:W-:Y:S02]  /*3b80*/  IMAD R16, R16, UR6, RZ ;  /* 0x0000000610107c24 */ /* 0x000fe4000f8e02ff */
[----:B------:R-:W-:Y:S02]  /*3b90*/  IMAD R17, R17, UR6, RZ ;  /* 0x0000000611117c24 */ /* 0x000fe4000f8e02ff */
[----:B------:R-:W-:-:S02]  /*3ba0*/  IMAD R18, R18, UR6, RZ ;  /* 0x0000000612127c24 */ /* 0x000fc4000f8e02ff */
        /* <DEDUP_REMOVED lines=11> */
[----:B------:R-:W-:Y:S01]  /*3c60*/  IMAD R0, R0, UR6, RZ ;  /* 0x0000000600007c24 */ /* 0x000fe2000f8e02ff */
[----:B------:R-:W-:Y:S01]  /*3c70*/  ULDC UR6, c[0x0][0x234] ;  /* 0x00008d0000067ab9 */ /* 0x000fe20000000800 */
[----:B----4-:R0:W-:Y:S04]  /*3c80*/  STL [R1+0x3680], R7 ;  /* 0x0036800701007387 */ /* 0x0101e80000100800 */
[----:B0-----:R-:W4:Y:S04]  /*3c90*/  LDL R7, [R1+0x19c] ;  /* 0x00019c0001077983 */ /* 0x001f280000100800 */
[----:B------:R0:W-:Y:S02]  /*3ca0*/  STL.64 [R1+0x168], R2 ;  /* 0x0001680201007387 */ /* 0x0001e40000100a00 */
[----:B0-----:R-:W-:-:S05]  /*3cb0*/  IMAD.WIDE R2, R4, 0x2, R14 ;  /* 0x0000000204027825 */ /* 0x001fca00078e020e */
[----:B------:R0:W-:Y:S02]  /*3cc0*/  STL.64 [R1+0x160], R2 ;  /* 0x0001600201007387 */ /* 0x0001e40000100a00 */
[----:B0-----:R-:W-:-:S05]  /*3cd0*/  IMAD.WIDE R2, R28, 0x2, R14 ;  /* 0x000000021c027825 */ /* 0x001fca00078e020e */
[----:B------:R0:W-:Y:S02]  /*3ce0*/  STL.64 [R1+0x158], R2 ;  /* 0x0001580201007387 */ /* 0x0001e40000100a00 */
[----:B0-----:R-:W-:-:S05]  /*3cf0*/  IMAD.WIDE R2, R9, 0x2, R14 ;  /* 0x0000000209027825 */ /* 0x001fca00078e020e */
[----:B------:R2:W-:Y:S02]  /*3d00*/  STL.64 [R1+0x150], R2 ;  /* 0x0001500201007387 */ /* 0x0005e40000100a00 */
[----:B--2---:R-:W-:-:S05]  /*3d10*/  IMAD.WIDE R2, R10, 0x2, R14 ;  /* 0x000000020a027825 */ /* 0x004fca00078e020e */
[----:B------:R0:W-:Y:S02]  /*3d20*/  STL.64 [R1+0x148], R2 ;  /* 0x0001480201007387 */ /* 0x0001e40000100a00 */
[----:B0-----:R-:W-:-:S05]  /*3d30*/  IMAD.WIDE R2, R11, 0x2, R14 ;  /* 0x000000020b027825 */ /* 0x001fca00078e020e */
        /* <DEDUP_REMOVED lines=34> */
[----:B------:R0:W-:Y:S04]  /*3f60*/  STL.64 [R1+0xb8], R2 ;  /* 0x0000b80201007387 */ /* 0x0001e80000100a00 */
[----:B0-----:R-:W2:Y:S02]  /*3f70*/  LDL.LU R2, [R1+0x3698] ;  /* 0x0036980001027983 */ /* 0x001ea40000300800 */
[----:B--2---:R-:W-:-:S05]  /*3f80*/  IMAD.WIDE R2, R2, 0x2, R14 ;  /* 0x0000000202027825 */ /* 0x004fca00078e020e */
[----:B------:R0:W-:Y:S04]  /*3f90*/  STL.64 [R1+0xb0], R2 ;  /* 0x0000b00201007387 */ /* 0x0001e80000100a00 */
[----:B0-----:R-:W2:Y:S02]  /*3fa0*/  LDL.LU R3, [R1+0x3694] ;  /* 0x0036940001037983 */ /* 0x001ea40000300800 */
[----:B--2---:R-:W-:-:S05]  /*3fb0*/  IMAD.WIDE R2, R3, 0x2, R14 ;  /* 0x0000000203027825 */ /* 0x004fca00078e020e */
[----:B------:R0:W-:Y:S04]  /*3fc0*/  STL.64 [R1+0xa8], R2 ;  /* 0x0000a80201007387 */ /* 0x0001e80000100a00 */
[----:B0-----:R-:W2:Y:S02]  /*3fd0*/  LDL.LU R2, [R1+0x3690] ;  /* 0x0036900001027983 */ /* 0x001ea40000300800 */
[----:B--2---:R-:W-:-:S05]  /*3fe0*/  IMAD.WIDE R2, R2, 0x2, R14 ;  /* 0x0000000202027825 */ /* 0x004fca00078e020e */
[----:B------:R0:W-:Y:S04]  /*3ff0*/  STL.64 [R1+0xa0], R2 ;  /* 0x0000a00201007387 */ /* 0x0001e80000100a00 */
[----:B0-----:R-:W3:Y:S01]  /*4000*/  LDL.LU.64 R2, [R1+0x3688] ;  /* 0x0036880001027983 */ /* 0x001ee20000300a00 */
[----:B----4-:R-:W-:-:S05]  /*4010*/  IMAD.WIDE R14, R7, 0x2, R14 ;  /* 0x00000002070e7825 */ /* 0x010fca00078e020e */
[----:B------:R0:W-:Y:S04]  /*4020*/  STL.64 [R1+0x90], R14 ;  /* 0x0000900e01007387 */ /* 0x0001e80000100a00 */
[----:B0-----:R-:W2:Y:S01]  /*4030*/  LDL.LU R15, [R1+0x14] ;  /* 0x00001400010f7983 */ /* 0x001ea20000300800 */
[----:B---3--:R-:W-:-:S05]  /*4040*/  IMAD.WIDE R6, R6, 0x2, R2 ;  /* 0x0000000206067825 */ /* 0x008fca00078e0202 */
[----:B------:R0:W-:Y:S04]  /*4050*/  STL.64 [R1+0x88], R6 ;  /* 0x0000880601007387 */ /* 0x0001e80000100a00 */
[----:B0-----:R-:W3:Y:S02]  /*4060*/  LDL.LU R7, [R1+0x3680] ;  /* 0x0036800001077983 */ /* 0x001ee40000300800 */
[----:B---3--:R-:W-:-:S05]  /*4070*/  IMAD.WIDE R6, R7, 0x2, R2 ;  /* 0x0000000207067825 */ /* 0x008fca00078e0202 */
[----:B------:R0:W-:Y:S04]  /*4080*/  STL.64 [R1+0x80], R6 ;  /* 0x0000800601007387 */ /* 0x0001e80000100a00 */
[----:B0-----:R-:W3:Y:S01]  /*4090*/  LDL.LU.64 R6, [R1+0x3678] ;  /* 0x0036780001067983 */ /* 0x001ee20000300a00 */
[----:B--2---:R-:W-:-:S05]  /*40a0*/  IMAD.WIDE R14, R15, 0x2, R2 ;  /* 0x000000020f0e7825 */ /* 0x004fca00078e0202 */
[----:B------:R3:W-:Y:S02]  /*40b0*/  STL.64 [R1+0x78], R14 ;  /* 0x0000780e01007387 */ /* 0x0007e40000100a00 */
[----:B---3--:R-:W-:-:S05]  /*40c0*/  IMAD.WIDE R14, R7, 0x2, R2 ;  /* 0x00000002070e7825 */ /* 0x008fca00078e0202 */
[----:B------:R0:W-:Y:S02]  /*40d0*/  STL.64 [R1+0x70], R14 ;  /* 0x0000700e01007387 */ /* 0x0001e40000100a00 */
[----:B0-----:R-:W-:-:S04]  /*40e0*/  IMAD.WIDE R14, R6, 0x2, R2 ;  /* 0x00000002060e7825 */ /* 0x001fc800078e0202 */
[--C-:B------:R-:W-:Y:S01]  /*40f0*/  IMAD.WIDE R6, R5, 0x2, R2.reuse ;  /* 0x0000000205067825 */ /* 0x100fe200078e0202 */
[----:B------:R0:W-:Y:S03]  /*4100*/  STL.64 [R1+0x68], R14 ;  /* 0x0000680e01007387 */ /* 0x0001e60000100a00 */
[--C-:B------:R-:W-:Y:S01]  /*4110*/  IMAD.WIDE R4, R4, 0x2, R2.reuse ;  /* 0x0000000204047825 */ /* 0x100fe200078e0202 */
[----:B------:R1:W-:Y:S03]  /*4120*/  STL.64 [R1+0x60], R6 ;  /* 0x0000600601007387 */ /* 0x0003e60000100a00 */
[--C-:B0-----:R-:W-:Y:S02]  /*4130*/  IMAD.WIDE R14, R28, 0x2, R2.reuse ;  /* 0x000000021c0e7825 */ /* 0x101fe400078e0202 */
[----:B------:R-:W2:Y:S02]  /*4140*/  LDL.LU R28, [R1+0x3670] ;  /* 0x00367000011c7983 */ /* 0x000ea40000300800 */
[----:B-1----:R-:W-:-:S02]  /*4150*/  IMAD.WIDE R6, R9, 0x2, R2 ;  /* 0x0000000209067825 */ /* 0x002fc400078e0202 */
[----:B------:R0:W-:Y:S04]  /*4160*/  STL.64 [R1+0x58], R4 ;  /* 0x0000580401007387 */ /* 0x0001e80000100a00 */
[----:B------:R-:W-:Y:S04]  /*4170*/  STL.64 [R1+0x50], R14 ;  /* 0x0000500e01007387 */ /* 0x000fe80000100a00 */
[----:B------:R1:W-:Y:S01]  /*4180*/  STL.64 [R1+0x48], R6 ;  /* 0x0000480601007387 */ /* 0x0003e20000100a00 */
[----:B0-----:R-:W-:-:S04]  /*4190*/  IMAD.WIDE R4, R10, 0x2, R2 ;  /* 0x000000020a047825 */ /* 0x001fc800078e0202 */
[--C-:B------:R-:W-:Y:S01]  /*41a0*/  IMAD.WIDE R10, R11, 0x2, R2.reuse ;  /* 0x000000020b0a7825 */ /* 0x100fe200078e0202 */
[----:B------:R0:W-:Y:S03]  /*41b0*/  STL.64 [R1+0x40], R4 ;  /* 0x0000400401007387 */ /* 0x0001e60000100a00 */
[--C-:B-1----:R-:W-:Y:S01]  /*41c0*/  IMAD.WIDE R6, R12, 0x2, R2.reuse ;  /* 0x000000020c067825 */ /* 0x102fe200078e0202 */
[----:B------:R1:W-:Y:S04]  /*41d0*/  STL.64 [R1+0x38], R10 ;  /* 0x0000380a01007387 */ /* 0x0003e80000100a00 */
[----:B------:R3:W-:Y:S01]  /*41e0*/  STL.64 [R1+0x30], R6 ;  /* 0x0000300601007387 */ /* 0x0007e20000100a00 */
[----:B0-----:R-:W-:-:S04]  /*41f0*/  IMAD.WIDE R4, R13, 0x2, R2 ;  /* 0x000000020d047825 */ /* 0x001fc800078e0202 */
[--C-:B-1----:R-:W-:Y:S01]  /*4200*/  IMAD.WIDE R10, R16, 0x2, R2.reuse ;  /* 0x00000002100a7825 */ /* 0x102fe200078e0202 */
[----:B------:R0:W-:Y:S03]  /*4210*/  STL.64 [R1+0x28], R4 ;  /* 0x0000280401007387 */ /* 0x0001e60000100a00 */
[--C-:B---3--:R-:W-:Y:S01]  /*4220*/  IMAD.WIDE R6, R17, 0x2, R2.reuse ;  /* 0x0000000211067825 */ /* 0x108fe200078e0202 */
[----:B------:R-:W-:Y:S03]  /*4230*/  STL.64 [R1+0x20], R10 ;  /* 0x0000200a01007387 */ /* 0x000fe60000100a00 */
[--C-:B------:R-:W-:Y:S01]  /*4240*/  IMAD.WIDE R8, R8, 0x2, R2.reuse ;  /* 0x0000000208087825 */ /* 0x100fe200078e0202 */
[----:B------:R1:W-:Y:S03]  /*4250*/  STL.64 [R1+0x18], R6 ;  /* 0x0000180601007387 */ /* 0x0003e60000100a00 */
[----:B0-----:R-:W-:-:S05]  /*4260*/  IMAD.WIDE R4, R18, 0x2, R2 ;  /* 0x0000000212047825 */ /* 0x001fca00078e0202 */
[----:B------:R0:W-:Y:S01]  /*4270*/  STL.64 [R1+0x10], R4 ;  /* 0x0000100401007387 */ /* 0x0001e20000100a00 */
[----:B-1----:R-:W-:-:S03]  /*4280*/  IMAD.WIDE R6, R19, 0x2, R2 ;  /* 0x0000000213067825 */ /* 0x002fc600078e0202 */
[----:B------:R1:W-:Y:S01]  /*4290*/  STL.64 [R1+0x8], R8 ;  /* 0x0000080801007387 */ /* 0x0003e20000100a00 */
[----:B0-----:R-:W-:-:S05]  /*42a0*/  IMAD.WIDE R4, R20, 0x2, R2 ;  /* 0x0000000214047825 */ /* 0x001fca00078e0202 */
[----:B------:R0:W-:Y:S01]  /*42b0*/  STL.64 [R1+0x3618], R4 ;  /* 0x0036180401007387 */ /* 0x0001e20000100a00 */
[----:B-1----:R-:W-:-:S03]  /*42c0*/  IMAD.WIDE R8, R22, 0x2, R2 ;  /* 0x0000000216087825 */ /* 0x002fc600078e0202 */
[----:B------:R1:W-:Y:S01]  /*42d0*/  STL.64 [R1], R6 ;  /* 0x0000000601007387 */ /* 0x0003e20000100a00 */
[----:B------:R-:W-:-:S03]  /*42e0*/  IMAD.WIDE R10, R23, 0x2, R2 ;  /* 0x00000002170a7825 */ /* 0x000fc600078e0202 */
[----:B0-----:R-:W3:Y:S01]  /*42f0*/  LDL.LU R4, [R1+0x198] ;  /* 0x0001980001047983 */ /* 0x001ee20000300800 */
[----:B-1----:R-:W-:-:S03]  /*4300*/  IMAD.WIDE R6, R21, 0x2, R2 ;  /* 0x0000000215067825 */ /* 0x002fc600078e0202 */
[----:B------:R-:W4:Y:S04]  /*4310*/  LDL.LU R5, [R1+0x19c] ;  /* 0x00019c0001057983 */ /* 0x000f280000300800 */
[----:B------:R0:W-:Y:S01]  /*4320*/  STL.64 [R1+0x3610], R6 ;  /* 0x0036100601007387 */ /* 0x0001e20000100a00 */
[----:B------:R-:W-:-:S03]  /*4330*/  IMAD.WIDE R12, R24, 0x2, R2 ;  /* 0x00000002180c7825 */ /* 0x000fc600078e0202 */
[----:B0-----:R-:W4:Y:S04]  /*4340*/  LDL.LU.64 R6, [R1+0x88] ;  /* 0x0000880001067983 */ /* 0x001f280000300a00 */
[----:B------:R0:W-:Y:S04]  /*4350*/  STL.64 [R1+0x3608], R8 ;  /* 0x0036080801007387 */ /* 0x0001e80000100a00 */
[----:B0-----:R-:W4:Y:S04]  /*4360*/  LDL.LU.64 R8, [R1+0x180] ;  /* 0x0001800001087983 */ /* 0x001f280000300a00 */
[----:B------:R0:W-:Y:S04]  /*4370*/  STL.64 [R1+0x3600], R10 ;  /* 0x0036000a01007387 */ /* 0x0001e80000100a00 */
[----:B0-----:R-:W4:Y:S04]  /*4380*/  LDL.LU.64 R10, [R1+0x178] ;  /* 0x00017800010a7983 */ /* 0x001f280000300a00 */
[----:B------:R-:W3:Y:S04]  /*4390*/  LDL.LU R24, [R1+0x98] ;  /* 0x0000980001187983 */ /* 0x000ee80000300800 */
[----:B------:R0:W-:Y:S04]  /*43a0*/  STL.64 [R1+0x3620], R12 ;  /* 0x0036200c01007387 */ /* 0x0001e80000100a00 */
[----:B0-----:R-:W4:Y:S01]  /*43b0*/  LDL.LU R13, [R1+0x9c] ;  /* 0x00009c00010d7983 */ /* 0x001f220000300800 */
[----:B------:R-:W-:-:S04]  /*43c0*/  IMAD.WIDE R14, R25, 0x2, R2 ;  /* 0x00000002190e7825 */ /* 0x000fc800078e0202 */
[--C-:B------:R-:W-:Y:S01]  /*43d0*/  IMAD.WIDE R16, R26, 0x2, R2.reuse ;  /* 0x000000021a107825 */ /* 0x100fe200078e0202 */
[----:B------:R-:W-:Y:S03]  /*43e0*/  STL.64 [R1+0x3628], R14 ;  /* 0x0036280e01007387 */ /* 0x000fe60000100a00 */
[--C-:B------:R-:W-:Y:S01]  /*43f0*/  IMAD.WIDE R18, R27, 0x2, R2.reuse ;  /* 0x000000021b127825 */ /* 0x100fe200078e0202 */
[----:B------:R-:W-:Y:S03]  /*4400*/  STL.64 [R1+0x3630], R16 ;  /* 0x0036301001007387 */ /* 0x000fe60000100a00 */
[--C-:B------:R-:W-:Y:S01]  /*4410*/  IMAD.WIDE R20, R29, 0x2, R2.reuse ;  /* 0x000000021d147825 */ /* 0x100fe200078e0202 */
[----:B------:R0:W-:Y:S03]  /*4420*/  STL.64 [R1+0x3638], R18 ;  /* 0x0036381201007387 */ /* 0x0001e60000100a00 */
[--C-:B------:R-:W-:Y:S01]  /*4430*/  IMAD.WIDE R22, R0, 0x2, R2.reuse ;  /* 0x0000000200167825 */ /* 0x100fe200078e0202 */
[----:B0-----:R-:W4:Y:S04]  /*4440*/  LDL.LU.64 R18, [R1+0x78] ;  /* 0x0000780001127983 */ /* 0x001f280000300a00 */
[----:B------:R0:W-:Y:S04]  /*4450*/  STL.64 [R1+0x3640], R20 ;  /* 0x0036401401007387 */ /* 0x0001e80000100a00 */
[----:B0-----:R-:W4:Y:S04]  /*4460*/  LDL.LU.64 R20, [R1+0x190] ;  /* 0x0001900001147983 */ /* 0x001f280000300a00 */
[----:B--2---:R-:W-:Y:S04]  /*4470*/  STL [R1+0x35fc], R28 ;  /* 0x0035fc1c01007387 */ /* 0x004fe80000100800 */
[----:B------:R-:W-:Y:S04]  /*4480*/  STL.64 [R1+0x3648], R22 ;  /* 0x0036481601007387 */ /* 0x000fe80000100a00 */
[----:B------:R-:W2:Y:S04]  /*4490*/  LDL.LU.64 R16, [R1+0x70] ;  /* 0x0000700001107983 */ /* 0x000ea80000300a00 */
[----:B------:R-:W2:Y:S01]  /*44a0*/  LDL.LU.64 R14, [R1+0x170] ;  /* 0x00017000010e7983 */ /* 0x000ea20000300a00 */
[----:B---3--:R-:W-:-:S05]  /*44b0*/  IMAD.WIDE R24, R24, 0x2, R2 ;  /* 0x0000000218187825 */ /* 0x008fca00078e0202 */
[----:B------:R0:W-:Y:S01]  /*44c0*/  STL.64 [R1+0x3650], R24 ;  /* 0x0036501801007387 */ /* 0x0001e20000100a00 */
[----:B----4-:R-:W-:-:S03]  /*44d0*/  IMAD.WIDE R26, R13, 0x2, R2 ;  /* 0x000000020d1a7825 */ /* 0x010fc600078e0202 */
[----:B0-----:R-:W3:Y:S04]  /*44e0*/  LDL.LU.64 R24, [R1+0x80] ;  /* 0x0000800001187983 */ /* 0x001ee80000300a00 */
[----:B------:R-:W4:Y:S04]  /*44f0*/  LDL.LU.64 R22, [R1+0x68] ;  /* 0x0000680001167983 */ /* 0x000f280000300a00 */
[----:B------:R0:W-:Y:S04]  /*4500*/  STL.64 [R1+0x3658], R26 ;  /* 0x0036581a01007387 */ /* 0x0001e80000100a00 */
[----:B0-----:R-:W2:Y:S01]  /*4510*/  LDL.LU.64 R26, [R1+0x188] ;  /* 0x00018800011a7983 */ /* 0x001ea20000300a00 */
[----:B------:R-:W-:-:S03]  /*4520*/  IMAD.WIDE R28, R4, 0x2, R2 ;  /* 0x00000002041c7825 */ /* 0x000fc600078e0202 */
[----:B------:R-:W4:Y:S01]  /*4530*/  LDL.LU.64 R12, [R1+0x168] ;  /* 0x00016800010c7983 */ /* 0x000f220000300a00 */
[----:B------:R-:W-:-:S03]  /*4540*/  IMAD.WIDE R2, R5, 0x2, R2 ;  /* 0x0000000205027825 */ /* 0x000fc600078e0202 */
[----:B------:R0:W-:Y:S04]  /*4550*/  STL.64 [R1+0x98], R28 ;  /* 0x0000981c01007387 */ /* 0x0001e80000100a00 */
[----:B------:R-:W-:Y:S04]  /*4560*/  STL.64 [R1+0x3660], R2 ;  /* 0x0036600201007387 */ /* 0x000fe80000100a00 */
[----:B------:R1:W-:Y:S01]  /*4570*/  STL [R1+0x35cc], R20 ;  /* 0x0035cc1401007387 */ /* 0x0003e20000100800 */
[----:B------:R-:W-:-:S03]  /*4580*/  IMAD.MOV.U32 R0, RZ, RZ, R21 ;  /* 0x000000ffff007224 */ /* 0x000fc600078e0015 */
[----:B------:R-:W4:Y:S04]  /*4590*/  LDL.LU.64 R4, [R1+0x60] ;  /* 0x0000600001047983 */ /* 0x000f280000300a00 */
[----:B0-----:R-:W4:Y:S04]  /*45a0*/  LDL.LU.64 R28, [R1+0x160] ;  /* 0x00016000011c7983 */ /* 0x001f280000300a00 */
[----:B------:R0:W-:Y:S04]  /*45b0*/  STL [R1+0x35c4], R0 ;  /* 0x0035c40001007387 */ /* 0x0001e80000100800 */
[----:B------:R2:W-:Y:S04]  /*45c0*/  STL [R1+0x35c8], R6 ;  /* 0x0035c80601007387 */ /* 0x0005e80000100800 */
[----:B-1----:R-:W4:Y:S01]  /*45d0*/  LDL.LU.64 R20, [R1+0x58] ;  /* 0x0000580001147983 */ /* 0x002f220000300a00 */
[----:B0-----:R-:W-:-:S05]  /*45e0*/  IMAD.MOV.U32 R0, RZ, RZ, R7 ;  /* 0x000000ffff007224 */ /* 0x001fca00078e0007 */
[----:B------:R0:W-:Y:S04]  /*45f0*/  STL [R1+0x35bc], R0 ;  /* 0x0035bc0001007387 */ /* 0x0001e80000100800 */
[----:B--2---:R-:W-:Y:S04]  /*4600*/  STL [R1+0x35c0], R26 ;  /* 0x0035c01a01007387 */ /* 0x004fe80000100800 */
[----:B------:R-:W2:Y:S01]  /*4610*/  LDL.LU.64 R6, [R1+0x158] ;  /* 0x0001580001067983 */ /* 0x000ea20000300a00 */
[----:B0-----:R-:W-:-:S03]  /*4620*/  IMAD.MOV.U32 R0, RZ, RZ, R27 ;  /* 0x000000ffff007224 */ /* 0x001fc600078e001b */
[----:B---3--:R-:W-:Y:S04]  /*4630*/  STL [R1+0x35b8], R24 ;  /* 0x0035b81801007387 */ /* 0x008fe80000100800 */
[----:B------:R0:W-:Y:S04]  /*4640*/  STL [R1+0x35b4], R0 ;  /* 0x0035b40001007387 */ /* 0x0001e80000100800 */
[----:B------:R-:W-:Y:S01]  /*4650*/  STL [R1+0x35b0], R8 ;  /* 0x0035b00801007387 */ /* 0x000fe20000100800 */
[----:B0-----:R-:W-:-:S05]  /*4660*/  IMAD.MOV.U32 R0, RZ, RZ, R25 ;  /* 0x000000ffff007224 */ /* 0x001fca00078e0019 */
[----:B------:R0:W-:Y:S02]  /*4670*/  STL [R1+0x35ac], R0 ;  /* 0x0035ac0001007387 */ /* 0x0001e40000100800 */
[----:B0-----:R-:W-:Y:S02]  /*4680*/  IMAD.MOV.U32 R0, RZ, RZ, R9 ;  /* 0x000000ffff007224 */ /* 0x001fe400078e0009 */
[----:B------:R-:W3:Y:S04]  /*4690*/  LDL.LU.64 R8, [R1+0x50] ;  /* 0x0000500001087983 */ /* 0x000ee80000300a00 */
[----:B------:R0:W-:Y:S04]  /*46a0*/  STL [R1+0x35a4], R0 ;  /* 0x0035a40001007387 */ /* 0x0001e80000100800 */
[----:B------:R1:W-:Y:S01]  /*46b0*/  STL [R1+0x35a8], R18 ;  /* 0x0035a81201007387 */ /* 0x0003e20000100800 */
[----:B0-----:R-:W-:-:S03]  /*46c0*/  IMAD.MOV.U32 R0, RZ, RZ, R19 ;  /* 0x000000ffff007224 */ /* 0x001fc600078e0013 */
[----:B-1----:R-:W3:Y:S04]  /*46d0*/  LDL.LU.64 R18, [R1+0x150] ;  /* 0x0001500001127983 */ /* 0x002ee80000300a00 */
[----:B------:R0:W-:Y:S04]  /*46e0*/  STL [R1+0x359c], R0 ;  /* 0x00359c0001007387 */ /* 0x0001e80000100800 */
[----:B------:R1:W-:Y:S01]  /*46f0*/  STL [R1+0x35a0], R10 ;  /* 0x0035a00a01007387 */ /* 0x0003e20000100800 */
[----:B0-----:R-:W-:-:S03]  /*4700*/  IMAD.MOV.U32 R0, RZ, RZ, R11 ;  /* 0x000000ffff007224 */ /* 0x001fc600078e000b */
[----:B-1----:R-:W3:Y:S04]  /*4710*/  LDL.LU.64 R10, [R1+0x48] ;  /* 0x00004800010a7983 */ /* 0x002ee80000300a00 */
[----:B------:R0:W-:Y:S04]  /*4720*/  STL [R1+0x3594], R0 ;  /* 0x0035940001007387 */ /* 0x0001e80000100800 */
[----:B------:R1:W-:Y:S01]  /*4730*/  STL [R1+0x3598], R16 ;  /* 0x0035981001007387 */ /* 0x0003e20000100800 */
[----:B0-----:R-:W-:-:S03]  /*4740*/  IMAD.MOV.U32 R0, RZ, RZ, R17 ;  /* 0x000000ffff007224 */ /* 0x001fc600078e0011 */
[----:B------:R-:W-:Y:S04]  /*4750*/  STL [R1+0x3590], R14 ;  /* 0x0035900e01007387 */ /* 0x000fe80000100800 */
[----:B------:R0:W-:Y:S04]  /*4760*/  STL [R1+0x358c], R0 ;  /* 0x00358c0001007387 */ /* 0x0001e80000100800 */
[----:B-1----:R-:W3:Y:S01]  /*4770*/  LDL.LU.64 R16, [R1+0x148] ;  /* 0x0001480001107983 */ /* 0x002ee20000300a00 */
[----:B0-----:R-:W-:-:S03]  /*4780*/  IMAD.MOV.U32 R0, RZ, RZ, R15 ;  /* 0x000000ffff007224 */ /* 0x001fc600078e000f */
[----:B----4-:R-:W-:Y:S04]  /*4790*/  STL [R1+0x3588], R22 ;  /* 0x0035881601007387 */ /* 0x010fe80000100800 */
[----:B------:R0:W-:Y:S04]  /*47a0*/  STL [R1+0x3584], R0 ;  /* 0x0035840001007387 */ /* 0x0001e80000100800 */
[----:B------:R-:W4:Y:S01]  /*47b0*/  LDL.LU.64 R14, [R1+0x40] ;  /* 0x00004000010e7983 */ /* 0x000f220000300a00 */
[----:B0-----:R-:W-:-:S03]  /*47c0*/  IMAD.MOV.U32 R0, RZ, RZ, R23 ;  /* 0x000000ffff007224 */ /* 0x001fc600078e0017 */
[----:B------:R-:W-:Y:S04]  /*47d0*/  STL [R1+0x3580], R12 ;  /* 0x0035800c01007387 */ /* 0x000fe80000100800 */
[----:B------:R0:W-:Y:S02]  /*47e0*/  STL [R1+0x357c], R0 ;  /* 0x00357c0001007387 */ /* 0x0001e40000100800 */
[----:B0-----:R-:W-:Y:S02]  /*47f0*/  IMAD.MOV.U32 R0, RZ, RZ, R13 ;  /* 0x000000ffff007224 */ /* 0x001fe400078e000d */
[----:B------:R-:W4:Y:S04]  /*4800*/  LDL.LU.64 R12, [R1+0x140] ;  /* 0x00014000010c7983 */ /* 0x000f280000300a00 */
[----:B------:R0:W-:Y:S04]  /*4810*/  STL [R1+0x3574], R0 ;  /* 0x0035740001007387 */ /* 0x0001e80000100800 */
[----:B------:R1:W-:Y:S01]  /*4820*/  STL [R1+0x3578], R4 ;  /* 0x0035780401007387 */ /* 0x0003e20000100800 */
[----:B0-----:R-:W-:-:S03]  /*4830*/  IMAD.MOV.U32 R0, RZ, RZ, R5 ;  /* 0x000000ffff007224 */ /* 0x001fc600078e0005 */
[----:B------:R-:W-:Y:S04]  /*4840*/  STL [R1+0x3570], R28 ;  /* 0x0035701c01007387 */ /* 0x000fe80000100800 */
[----:B------:R0:W-:Y:S04]  /*4850*/  STL [R1+0x356c], R0 ;  /* 0x00356c0001007387 */ /* 0x0001e80000100800 */
[----:B-1----:R-:W4:Y:S01]  /*4860*/  LDL.LU.64 R4, [R1+0x38] ;  /* 0x0000380001047983 */ /* 0x002f220000300a00 */
[----:B0-----:R-:W-:-:S03]  /*4870*/  IMAD.MOV.U32 R0, RZ, RZ, R29 ;  /* 0x000000ffff007224 */ /* 0x001fc600078e001d */
[----:B------:R-:W-:Y:S04]  /*4880*/  STL [R1+0x3568], R20 ;  /* 0x0035681401007387 */ /* 0x000fe80000100800 */
[----:B------:R0:W-:Y:S02]  /*4890*/  STL [R1+0x3564], R0 ;  /* 0x0035640001007387 */ /* 0x0001e40000100800 */
[----:B0-----:R-:W-:Y:S02]  /*48a0*/  IMAD.MOV.U32 R0, RZ, RZ, R21 ;  /* 0x000000ffff007224 */ /* 0x001fe400078e0015 */
[----:B--2---:R-:W-:Y:S04]  /*48b0*/  STL [R1+0x3560], R6 ;  /* 0x0035600601007387 */ /* 0x004fe80000100800 */
[----:B------:R0:W-:Y:S04]  /*48c0*/  STL [R1+0x355c], R0 ;  /* 0x00355c0001007387 */ /* 0x0001e80000100800 */
[----:B------:R-:W2:Y:S01]  /*48d0*/  LDL.LU.64 R2, [R1+0x30] ;  /* 0x0000300001027983 */ /* 0x000ea20000300a00 */
[----:B0-----:R-:W-:-:S03]  /*48e0*/  IMAD.MOV.U32 R0, RZ, RZ, R7 ;  /* 0x000000ffff007224 */ /* 0x001fc600078e0007 */
[----:B--2---:R0:W-:Y:S04]  /*48f0*/  STL.64 [R1+0x3668], R2 ;  /* 0x0036680201007387 */ /* 0x0041e80000100a00 */
[----:B0-----:R-:W2:Y:S04]  /*4900*/  LDL.LU.64 R2, [R1+0x138] ;  /* 0x0001380001027983 */ /* 0x001ea80000300a00 */
[----:B------:R-:W2:Y:S04]  /*4910*/  LDL.LU.64 R6, [R1+0x130] ;  /* 0x0001300001067983 */ /* 0x000ea80000300a00 */
[----:B------:R0:W-:Y:S04]  /*4920*/  STL [R1+0x3554], R0 ;  /* 0x0035540001007387 */ /* 0x0001e80000100800 */
[----:B---3--:R1:W-:Y:S04]  /*4930*/  STL [R1+0x3558], R8 ;  /* 0x0035580801007387 */ /* 0x0083e80000100800 */
[----:B------:R-:W3:Y:S01]  /*4940*/  LDL.LU.64 R26, [R1+0x28] ;  /* 0x00002800011a7983 */ /* 0x000ee20000300a00 */
[----:B0-----:R-:W-:-:S05]  /*4950*/  IMAD.MOV.U32 R0, RZ, RZ, R9 ;  /* 0x000000ffff007224 */ /* 0x001fca00078e0009 */
[----:B------:R0:W-:Y:S04]  /*4960*/  STL [R1+0x354c], R0 ;  /* 0x00354c0001007387 */ /* 0x0001e80000100800 */
[----:B------:R-:W-:Y:S04]  /*4970*/  STL [R1+0x3550], R18 ;  /* 0x0035501201007387 */ /* 0x000fe80000100800 */
[----:B-1----:R-:W3:Y:S01]  /*4980*/  LDL.LU.64 R8, [R1+0x128] ;  /* 0x0001280001087983 */ /* 0x002ee20000300a00 */
[----:B0-----:R-:W-:-:S03]  /*4990*/  IMAD.MOV.U32 R0, RZ, RZ, R19 ;  /* 0x000000ffff007224 */ /* 0x001fc600078e0013 */
[----:B------:R-:W-:Y:S04]  /*49a0*/  STL [R1+0x3548], R10 ;  /* 0x0035480a01007387 */ /* 0x000fe80000100800 */
[----:B------:R0:W-:Y:S04]  /*49b0*/  STL [R1+0x3544], R0 ;  /* 0x0035440001007387 */ /* 0x0001e80000100800 */
[----:B------:R-:W3:Y:S01]  /*49c0*/  LDL.LU.64 R24, [R1+0x20] ;  /* 0x0000200001187983 */ /* 0x000ee20000300a00 */
[----:B0-----:R-:W-:-:S03]  /*49d0*/  IMAD.MOV.U32 R0, RZ, RZ, R11 ;  /* 0x000000ffff007224 */ /* 0x001fc600078e000b */
[----:B------:R-:W3:Y:S04]  /*49e0*/  LDL.LU.64 R10, [R1+0x120] ;  /* 0x00012000010a7983 */ /* 0x000ee80000300a00 */
[----:B------:R0:W-:Y:S04]  /*49f0*/  STL [R1+0x353c], R0 ;  /* 0x00353c0001007387 */ /* 0x0001e80000100800 */
[----:B------:R-:W-:Y:S04]  /*4a00*/  STL [R1+0x3540], R16 ;  /* 0x0035401001007387 */ /* 0x000fe80000100800 */
[----:B------:R-:W3:Y:S01]  /*4a10*/  LDL.LU.64 R22, [R1+0x18] ;  /* 0x0000180001167983 */ /* 0x000ee20000300a00 */
[----:B0-----:R-:W-:-:S05]  /*4a20*/  IMAD.MOV.U32 R0, RZ, RZ, R17 ;  /* 0x000000ffff007224 */ /* 0x001fca00078e0011 */
[----:B------:R0:W-:Y:S04]  /*4a30*/  STL [R1+0x3534], R0 ;  /* 0x0035340001007387 */ /* 0x0001e80000100800 */
[----:B----4-:R-:W-:Y:S04]  /*4a40*/  STL [R1+0x3538], R14 ;  /* 0x0035380e01007387 */ /* 0x010fe80000100800 */
[----:B------:R-:W4:Y:S01]  /*4a50*/  LDL.LU.64 R20, [R1+0x118] ;  /* 0x0001180001147983 */ /* 0x000f220000300a00 */
[----:B0-----:R-:W-:-:S03]  /*4a60*/  IMAD.MOV.U32 R0, RZ, RZ, R15 ;  /* 0x000000ffff007224 */ /* 0x001fc600078e000f */
[----:B------:R-:W4:Y:S04]  /*4a70*/  LDL.LU.64 R18, [R1+0x10] ;  /* 0x0000100001127983 */ /* 0x000f280000300a00 */
[----:B------:R0:W-:Y:S04]  /*4a80*/  STL [R1+0x352c], R0 ;  /* 0x00352c0001007387 */ /* 0x0001e80000100800 */
[----:B------:R1:W-:Y:S04]  /*4a90*/  STL [R1+0x3530], R12 ;  /* 0x0035300c01007387 */ /* 0x0003e80000100800 */
[----:B------:R-:W4:Y:S01]  /*4aa0*/  LDL.LU.64 R16, [R1+0x110] ;  /* 0x0001100001107983 */ /* 0x000f220000300a00 */
[----:B0-----:R-:W-:-:S03]  /*4ab0*/  IMAD.MOV.U32 R0, RZ, RZ, R13 ;  /* 0x000000ffff007224 */ /* 0x001fc600078e000d */
[----:B------:R-:W4:Y:S04]  /*4ac0*/  LDL.LU.64 R14, [R1+0x8] ;  /* 0x00000800010e7983 */ /* 0x000f280000300a00 */
[----:B------:R0:W-:Y:S04]  /*4ad0*/  STL [R1+0x3524], R0 ;  /* 0x0035240001007387 */ /* 0x0001e80000100800 */
[----:B------:R0:W-:Y:S04]  /*4ae0*/  STL [R1+0x3528], R4 ;  /* 0x0035280401007387 */ /* 0x0001e80000100800 */
[----:B-1----:R-:W4:Y:S01]  /*4af0*/  LDL.LU.64 R12, [R1+0x108] ;  /* 0x00010800010c7983 */ /* 0x002f220000300a00 */
[----:B0-----:R-:W-:-:S03]  /*4b00*/  IMAD.MOV.U32 R0, RZ, RZ, R5 ;  /* 0x000000ffff007224 */ /* 0x001fc600078e0005 */
[----:B------:R-:W4:Y:S04]  /*4b10*/  LDL.LU.64 R4, [R1] ;  /* 0x0000000001047983 */ /* 0x000f280000300a00 */
[----:B------:R0:W-:Y:S04]  /*4b20*/  STL [R1+0x351c], R0 ;  /* 0x00351c0001007387 */ /* 0x0001e80000100800 */
[----:B--2---:R1:W-:Y:S01]  /*4b30*/  STL [R1+0x3520], R2 ;  /* 0x0035200201007387 */ /* 0x0043e20000100800 */
[----:B0-----:R-:W-:-:S03]  /*4b40*/  IMAD.MOV.U32 R0, RZ, RZ, R3 ;  /* 0x000000ffff007224 */ /* 0x001fc600078e0003 */
[----:B------:R-:W2:Y:S04]  /*4b50*/  LDL.LU.64 R28, [R1+0x100] ;  /* 0x00010000011c7983 */ /* 0x000ea80000300a00 */
[----:B-1----:R-:W3:Y:S04]  /*4b60*/  LDL.LU.64 R2, [R1+0x3668] ;  /* 0x0036680001027983 */ /* 0x002ee80000300a00 */
[----:B---3--:R-:W-:Y:S04]  /*4b70*/  STL [R1+0x3518], R2 ;  /* 0x0035180201007387 */ /* 0x008fe80000100800 */
[----:B------:R0:W-:Y:S02]  /*4b80*/  STL [R1+0x3514], R0 ;  /* 0x0035140001007387 */ /* 0x0001e40000100800 */
[----:B0-----:R-:W-:-:S02]  /*4b90*/  IMAD.MOV.U32 R0, RZ, RZ, R3 ;  /* 0x000000ffff007224 */ /* 0x001fc400078e0003 */
[----:B------:R-:W3:Y:S04]  /*4ba0*/  LDL.LU.64 R2, [R1+0x3660] ;  /* 0x0036600001027983 */ /* 0x000ee80000300a00 */
[----:B------:R-:W-:Y:S04]  /*4bb0*/  STL [R1+0x3510], R6 ;  /* 0x0035100601007387 */ /* 0x000fe80000100800 */
[----:B------:R0:W-:Y:S02]  /*4bc0*/  STL [R1+0x350c], R0 ;  /* 0x00350c0001007387 */ /* 0x0001e40000100800 */
[----:B0-----:R-:W-:-:S02]  /*4bd0*/  IMAD.MOV.U32 R0, RZ, RZ, R7 ;  /* 0x000000ffff007224 */ /* 0x001fc400078e0007 */
[----:B------:R-:W3:Y:S04]  /*4be0*/  LDL.LU.64 R6, [R1+0xf8] ;  /* 0x0000f80001067983 */ /* 0x000ee80000300a00 */
[----:B------:R0:W-:Y:S04]  /*4bf0*/  STL [R1+0x3504], R0 ;  /* 0x0035040001007387 */ /* 0x0001e80000100800 */
[----:B------:R1:W-:Y:S01]  /*4c00*/  STL [R1+0x3508], R26 ;  /* 0x0035081a01007387 */ /* 0x0003e20000100800 */
[----:B0-----:R-:W-:-:S03]  /*4c10*/  IMAD.MOV.U32 R0, RZ, RZ, R27 ;  /* 0x000000ffff007224 */ /* 0x001fc600078e001b */
[----:B-1----:R-:W3:Y:S04]  /*4c20*/  LDL.LU.64 R26, [R1+0x3658] ;  /* 0x00365800011a7983 */ /* 0x002ee80000300a00 */
        /* <DEDUP_REMOVED lines=16> */
[----:B----4-:R-:W-:Y:S04]  /*4d30*/  STL [R1+0x34e0], R20 ;  /* 0x0034e01401007387 */ /* 0x010fe80000100800 */
[----:B------:R0:W-:Y:S02]  /*4d40*/  STL [R1+0x34dc], R0 ;  /* 0x0034dc0001007387 */ /* 0x0001e40000100800 */
[----:B0-----:R-:W-:-:S02]  /*4d50*/  IMAD.MOV.U32 R0, RZ, RZ, R21 ;  /* 0x000000ffff007224 */ /* 0x001fc400078e0015 */
[----:B------:R-:W4:Y:S04]  /*4d60*/  LDL.LU.64 R20, [R1+0x3640] ;  /* 0x0036400001147983 */ /* 0x000f280000300a00 */
[----:B------:R-:W-:Y:S04]  /*4d70*/  STL [R1+0x34d8], R18 ;  /* 0x0034d81201007387 */ /* 0x000fe80000100800 */
        /* <DEDUP_REMOVED lines=18> */
[----:B------:R-:W3:Y:S04]  /*4ea0*/  LDL.LU.64 R4, [R1+0x3618] ;  /* 0x0036180001047983 */ /* 0x000ee80000300a00 */
[----:B--2---:R-:W-:Y:S04]  /*4eb0*/  STL [R1+0x34b0], R28 ;  /* 0x0034b01c01007387 */ /* 0x004fe80000100800 */
[----:B------:R0:W-:Y:S02]  /*4ec0*/  STL [R1+0x34ac], R0 ;  /* 0x0034ac0001007387 */ /* 0x0001e40000100800 */
[----:B0-----:R-:W-:-:S02]  /*4ed0*/  IMAD.MOV.U32 R0, RZ, RZ, R29 ;  /* 0x000000ffff007224 */ /* 0x001fc400078e001d */
[----:B---3--:R-:W-:Y:S04]  /*4ee0*/  STL [R1+0x34a8], R4 ;  /* 0x0034a80401007387 */ /* 0x008fe80000100800 */
[----:B------:R0:W-:Y:S04]  /*4ef0*/  STL [R1+0x34a4], R0 ;  /* 0x0034a40001007387 */ /* 0x0001e80000100800 */
[----:B------:R1:W-:Y:S01]  /*4f00*/  STL [R1+0x349c], R5 ;  /* 0x00349c0501007387 */ /* 0x0003e20000100800 */
[----:B0-----:R-:W-:-:S03]  /*4f10*/  IMAD.MOV.U32 R0, RZ, RZ, R7 ;  /* 0x000000ffff007224 */ /* 0x001fc600078e0007 */
[----:B-1----:R-:W2:Y:S04]  /*4f20*/  LDL.LU.64 R4, [R1+0xd8] ;  /* 0x0000d80001047983 */ /* 0x002ea80000300a00 */
[----:B------:R-:W3:Y:S04]  /*4f30*/  LDL.LU.64 R28, [R1+0xc8] ;  /* 0x0000c800011c7983 */ /* 0x000ee80000300a00 */
[----:B------:R0:W-:Y:S04]  /*4f40*/  STL [R1+0x34a0], R6 ;  /* 0x0034a00601007387 */ /* 0x0001e80000100800 */
[----:B0-----:R-:W4:Y:S04]  /*4f50*/  LDL.LU.64 R6, [R1+0x3610] ;  /* 0x0036100001067983 */ /* 0x001f280000300a00 */
[----:B----4-:R-:W-:Y:S04]  /*4f60*/  STL [R1+0x3498], R6 ;  /* 0x0034980601007387 */ /* 0x010fe80000100800 */
[----:B------:R0:W-:Y:S04]  /*4f70*/  STL [R1+0x3494], R0 ;  /* 0x0034940001007387 */ /* 0x0001e80000100800 */
[----:B------:R1:W-:Y:S01]  /*4f80*/  STL [R1+0x348c], R7 ;  /* 0x00348c0701007387 */ /* 0x0003e20000100800 */
[----:B0-----:R-:W-:-:S03]  /*4f90*/  IMAD.MOV.U32 R0, RZ, RZ, R9 ;  /* 0x000000ffff007224 */ /* 0x001fc600078e0009 */
[----:B-1----:R-:W4:Y:S04]  /*4fa0*/  LDL.LU.64 R6, [R1+0xd0] ;  /* 0x0000d00001067983 */ /* 0x002f280000300a00 */
[----:B------:R0:W-:Y:S04]  /*4fb0*/  STL [R1+0x3490], R8 ;  /* 0x0034900801007387 */ /* 0x0001e80000100800 */
[----:B0-----:R-:W2:Y:S04]  /*4fc0*/  LDL.LU.64 R8, [R1+0x3608] ;  /* 0x0036080001087983 */ /* 0x001ea80000300a00 */
[----:B--2---:R-:W-:Y:S04]  /*4fd0*/  STL [R1+0x3488], R8 ;  /* 0x0034880801007387 */ /* 0x004fe80000100800 */
[----:B------:R0:W-:Y:S04]  /*4fe0*/  STL [R1+0x3484], R0 ;  /* 0x0034840001007387 */ /* 0x0001e80000100800 */
[----:B------:R1:W-:Y:S01]  /*4ff0*/  STL [R1+0x347c], R9 ;  /* 0x00347c0901007387 */ /* 0x0003e20000100800 */
[----:B0-----:R-:W-:-:S03]  /*5000*/  IMAD.MOV.U32 R0, RZ, RZ, R11 ;  /* 0x000000ffff007224 */ /* 0x001fc600078e000b */
[----:B-1----:R-:W2:Y:S04]  /*5010*/  LDL.LU.64 R8, [R1+0xc0] ;  /* 0x0000c00001087983 */ /* 0x002ea80000300a00 */
[----:B------:R0:W-:Y:S04]  /*5020*/  STL [R1+0x3480], R10 ;  /* 0x0034800a01007387 */ /* 0x0001e80000100800 */
[----:B0-----:R-:W3:Y:S04]  /*5030*/  LDL.LU.64 R10, [R1+0x3600] ;  /* 0x00360000010a7983 */ /* 0x001ee80000300a00 */
[----:B---3--:R-:W-:Y:S04]  /*5040*/  STL [R1+0x3478], R10 ;  /* 0x0034780a01007387 */ /* 0x008fe80000100800 */
[----:B------:R-:W-:Y:S04]  /*5050*/  STL [R1+0x3474], R0 ;  /* 0x0034740001007387 */ /* 0x000fe80000100800 */
[----:B------:R0:W-:Y:S04]  /*5060*/  STL [R1+0x346c], R11 ;  /* 0x00346c0b01007387 */ /* 0x0001e80000100800 */
[----:B0-----:R-:W3:Y:S02]  /*5070*/  LDL.LU.64 R10, [R1+0xe0] ;  /* 0x0000e000010a7983 */ /* 0x001ee40000300a00 */
[----:B---3--:R-:W-:-:S02]  /*5080*/  IMAD.MOV.U32 R0, RZ, RZ, R11 ;  /* 0x000000ffff007224 */ /* 0x008fc400078e000b */
[----:B------:R-:W-:Y:S04]  /*5090*/  STL [R1+0x3470], R10 ;  /* 0x0034700a01007387 */ /* 0x000fe80000100800 */
[----:B------:R-:W-:Y:S04]  /*50a0*/  STL [R1+0x3468], R12 ;  /* 0x0034680c01007387 */ /* 0x000fe80000100800 */
[----:B------:R0:W-:Y:S04]  /*50b0*/  STL [R1+0x3464], R0 ;  /* 0x0034640001007387 */ /* 0x0001e80000100800 */
[----:B------:R1:W-:Y:S01]  /*50c0*/  STL [R1+0x345c], R13 ;  /* 0x00345c0d01007387 */ /* 0x0003e20000100800 */
[----:B------:R-:W3:Y:S01]  /*50d0*/  LDC R11, c[0x0][0x238] ;  /* 0x00008e00ff0b7b82 */ /* 0x000ee20000000800 */
[----:B0-----:R-:W-:-:S02]  /*50e0*/  IMAD.MOV.U32 R0, RZ, RZ, R5 ;  /* 0x000000ffff007224 */ /* 0x001fc400078e0005 */
[----:B-1----:R-:W3:Y:S04]  /*50f0*/  LDL.LU.64 R12, [R1+0xb0] ;  /* 0x0000b000010c7983 */ /* 0x002ee80000300a00 */
[----:B------:R0:W-:Y:S04]  /*5100*/  STL [R1+0x3460], R4 ;  /* 0x0034600401007387 */ /* 0x0001e80000100800 */
[----:B------:R-:W-:Y:S04]  /*5110*/  STL [R1+0x3458], R14 ;  /* 0x0034580e01007387 */ /* 0x000fe80000100800 */
[----:B------:R1:W-:Y:S04]  /*5120*/  STL [R1+0x3454], R0 ;  /* 0x0034540001007387 */ /* 0x0003e80000100800 */
[----:B0-----:R-:W3:Y:S04]  /*5130*/  LDL.LU.64 R4, [R1+0xa8] ;  /* 0x0000a80001047983 */ /* 0x001ee80000300a00 */
[----:B------:R-:W-:Y:S04]  /*5140*/  STL [R1+0x344c], R15 ;  /* 0x00344c0f01007387 */ /* 0x000fe80000100800 */
[----:B-1----:R-:W3:Y:S04]  /*5150*/  LDL.LU R0, [R1+0x214] ;  /* 0x0002140001007983 */ /* 0x002ee80000300800 */
[----:B----4-:R0:W-:Y:S04]  /*5160*/  STL [R1+0x3450], R6 ;  /* 0x0034500601007387 */ /* 0x0101e80000100800 */
[----:B------:R-:W-:Y:S01]  /*5170*/  STL [R1+0x3448], R16 ;  /* 0x0034481001007387 */ /* 0x000fe20000100800 */
[----:B0-----:R-:W-:-:S05]  /*5180*/  IMAD.MOV.U32 R6, RZ, RZ, R7 ;  /* 0x000000ffff067224 */ /* 0x001fca00078e0007 */
[----:B------:R-:W-:Y:S04]  /*5190*/  STL [R1+0x3444], R6 ;  /* 0x0034440601007387 */ /* 0x000fe80000100800 */
[----:B------:R0:W-:Y:S04]  /*51a0*/  STL [R1+0x343c], R17 ;  /* 0x00343c1101007387 */ /* 0x0001e80000100800 */
[----:B0-----:R-:W4:Y:S01]  /*51b0*/  LDL.LU.64 R16, [R1+0xb8] ;  /* 0x0000b80001107983 */ /* 0x001f220000300a00 */
[----:B------:R-:W-:-:S03]  /*51c0*/  IMAD.MOV.U32 R10, RZ, RZ, R29 ;  /* 0x000000ffff0a7224 */ /* 0x000fc600078e001d */
[----:B------:R-:W3:Y:S04]  /*51d0*/  LDL.LU.64 R14, [R1+0xa0] ;  /* 0x0000a000010e7983 */ /* 0x000ee80000300a00 */
[----:B------:R0:W-:Y:S04]  /*51e0*/  STL [R1+0x3440], R28 ;  /* 0x0034401c01007387 */ /* 0x0001e80000100800 */
[----:B------:R-:W3:Y:S04]  /*51f0*/  LDL.LU.64 R6, [R1+0x98] ;  /* 0x0000980001067983 */ /* 0x000ee80000300a00 */
[----:B------:R2:W-:Y:S04]  /*5200*/  STL [R1+0x3434], R10 ;  /* 0x0034340a01007387 */ /* 0x0005e80000100800 */
[----:B------:R-:W-:Y:S04]  /*5210*/  STL [R1+0x3438], R18 ;  /* 0x0034381201007387 */ /* 0x000fe80000100800 */
[----:B0-----:R-:W3:Y:S01]  /*5220*/  LDL.LU R28, [R1+0x218] ;  /* 0x00021800011c7983 */ /* 0x001ee20000300800 */
[----:B--2---:R-:W-:-:S03]  /*5230*/  IMAD.MOV.U32 R10, RZ, RZ, R9 ;  /* 0x000000ffff0a7224 */ /* 0x004fc600078e0009 */
[----:B------:R-:W-:Y:S04]  /*5240*/  STL [R1+0x342c], R19 ;  /* 0x00342c1301007387 */ /* 0x000fe80000100800 */
[----:B------:R0:W-:Y:S04]  /*5250*/  STL [R1+0x3430], R8 ;  /* 0x0034300801007387 */ /* 0x0001e80000100800 */
[----:B0-----:R-:W2:Y:S04]  /*5260*/  LDL.LU.64 R8, [R1+0x90] ;  /* 0x0000900001087983 */ /* 0x001ea80000300a00 */
[----:B------:R4:W-:Y:S04]  /*5270*/  STL [R1+0x3424], R10 ;  /* 0x0034240a01007387 */ /* 0x0009e80000100800 */
[----:B------:R-:W-:Y:S04]  /*5280*/  STL [R1+0x3428], R20 ;  /* 0x0034281401007387 */ /* 0x000fe80000100800 */
[----:B------:R-:W-:Y:S01]  /*5290*/  STL [R1+0x341c], R21 ;  /* 0x00341c1501007387 */ /* 0x000fe20000100800 */
[----:B----4-:R-:W-:-:S03]  /*52a0*/  IMAD.MOV.U32 R10, RZ, RZ, R17 ;  /* 0x000000ffff0a7224 */ /* 0x010fc600078e0011 */
[----:B------:R-:W-:Y:S04]  /*52b0*/  STL [R1+0x3420], R16 ;  /* 0x0034201001007387 */ /* 0x000fe80000100800 */
[----:B------:R-:W4:Y:S04]  /*52c0*/  LDL.LU R29, [R1+0x21c] ;  /* 0x00021c00011d7983 */ /* 0x000f280000300800 */
[----:B------:R-:W-:Y:S04]  /*52d0*/  STL [R1+0x3418], R22 ;  /* 0x0034181601007387 */ /* 0x000fe80000100800 */
[----:B------:R3:W-:Y:S04]  /*52e0*/  STL [R1+0x3414], R10 ;  /* 0x0034140a01007387 */ /* 0x0007e80000100800 */
[----:B------:R-:W-:Y:S01]  /*52f0*/  STL [R1+0x340c], R23 ;  /* 0x00340c1701007387 */ /* 0x000fe20000100800 */
[----:B---3--:R-:W-:-:S03]  /*5300*/  IMAD.MOV.U32 R10, RZ, RZ, R13 ;  /* 0x000000ffff0a7224 */ /* 0x008fc600078e000d */
[----:B------:R0:W-:Y:S04]  /*5310*/  STL [R1+0x3410], R12 ;  /* 0x0034100c01007387 */ /* 0x0001e80000100800 */
[----:B------:R-:W-:Y:S04]  /*5320*/  STL [R1+0x3408], R24 ;  /* 0x0034081801007387 */ /* 0x000fe80000100800 */
[----:B------:R-:W-:Y:S04]  /*5330*/  STL [R1+0x3404], R10 ;  /* 0x0034040a01007387 */ /* 0x000fe80000100800 */
[----:B------:R-:W-:Y:S04]  /*5340*/  STL [R1+0x33fc], R25 ;  /* 0x0033fc1901007387 */ /* 0x000fe80000100800 */
[----:B0-----:R-:W3:Y:S04]  /*5350*/  LDL.LU R12, [R1+0x220] ;  /* 0x00022000010c7983 */ /* 0x001ee80000300800 */
[----:B------:R0:W-:Y:S04]  /*5360*/  STL [R1+0x3400], R4 ;  /* 0x0034000401007387 */ /* 0x0001e80000100800 */
[----:B------:R-:W3:Y:S04]  /*5370*/  LDL.LU R13, [R1+0x224] ;  /* 0x00022400010d7983 */ /* 0x000ee80000300800 */
[----:B------:R1:W-:Y:S01]  /*5380*/  STL [R1+0x33f4], R5 ;  /* 0x0033f40501007387 */ /* 0x0003e20000100800 */
[----:B0-----:R-:W-:-:S02]  /*5390*/  IMAD R4, R0, UR6, RZ ;  /* 0x0000000600047c24 */ /* 0x001fc4000f8e02ff */
[----:B------:R-:W-:Y:S01]  /*53a0*/  IMAD.MOV.U32 R0, RZ, RZ, R15 ;  /* 0x000000ffff007224 */ /* 0x000fe200078e000f */
[----:B------:R-:W-:Y:S01]  /*53b0*/  STL [R1+0x33f8], R26 ;  /* 0x0033f81a01007387 */ /* 0x000fe20000100800 */
[----:B-1----:R-:W-:-:S03]  /*53c0*/  IMAD.MOV.U32 R5, RZ, RZ, R7 ;  /* 0x000000ffff057224 */ /* 0x002fc600078e0007 */
[----:B------:R-:W-:Y:S01]  /*53d0*/  STL [R1+0x33ec], R27 ;  /* 0x0033ec1b01007387 */ /* 0x000fe20000100800 */
[----:B------:R-:W-:-:S03]  /*53e0*/  LEA R16, P0, R4, UR10, 0x1 ;  /* 0x0000000a04107c11 */ /* 0x000fc6000f8008ff */
[----:B------:R-:W-:Y:S04]  /*53f0*/  STL [R1+0x33f0], R14 ;  /* 0x0033f00e01007387 */ /* 0x000fe80000100800 */
[----:B------:R0:W-:Y:S01]  /*5400*/  STL [R1+0x33e4], R0 ;  /* 0x0033e40001007387 */ /* 0x0001e20000100800 */
[----:B------:R-:W-:-:S03]  /*5410*/  LEA.HI.X.SX32 R17, R4, UR11, 0x1, P0 ;  /* 0x0000000b04117c11 */ /* 0x000fc600080f0eff */
[----:B------:R-:W-:Y:S01]  /*5420*/  STL [R1+0x33e8], R6 ;  /* 0x0033e80601007387 */ /* 0x000fe20000100800 */
[----:B--2---:R-:W-:-:S03]  /*5430*/  IMAD.MOV.U32 R4, RZ, RZ, R9 ;  /* 0x000000ffff047224 */ /* 0x004fc600078e0009 */
[----:B------:R-:W2:Y:S04]  /*5440*/  LDL.LU R10, [R1+0x22c] ;  /* 0x00022c00010a7983 */ /* 0x000ea80000300800 */
[----:B------:R-:W-:Y:S04]  /*5450*/  STL [R1+0x33dc], R5 ;  /* 0x0033dc0501007387 */ /* 0x000fe80000100800 */
[----:B------:R-:W2:Y:S04]  /*5460*/  LDL.LU R7, [R1+0x228] ;  /* 0x0002280001077983 */ /* 0x000ea80000300800 */
[----:B------:R1:W-:Y:S04]  /*5470*/  STL [R1+0x33e0], R8 ;  /* 0x0033e00801007387 */ /* 0x0003e80000100800 */
[----:B------:R-:W2:Y:S01]  /*5480*/  LDL.LU R9, [R1+0x230] ;  /* 0x0002300001097983 */ /* 0x000ea20000300800 */
[----:B0-----:R-:W-:-:S02]  /*5490*/  IMAD R0, R28, UR6, RZ ;  /* 0x000000061c007c24 */ /* 0x001fc4000f8e02ff */
[----:B-1----:R-:W-:Y:S01]  /*54a0*/  IMAD R8, R11, 0x7f, RZ ;  /* 0x0000007f0b087824 */ /* 0x002fe200078e02ff */
[----:B------:R0:W-:Y:S02]  /*54b0*/  STL [R1+0x33d4], R4 ;  /* 0x0033d40401007387 */ /* 0x0001e40000100800 */
[C---:B------:R-:W-:Y:S02]  /*54c0*/  LEA R14, P1, R0.reuse, UR10, 0x1 ;  /* 0x0000000a000e7c11 */ /* 0x040fe4000f8208ff */
[----:B------:R-:W-:Y:S02]  /*54d0*/  STL.64 [R1+0x660], R16 ;  /* 0x0006601001007387 */ /* 0x000fe40000100a00 */
[----:B------:R-:W-:Y:S01]  /*54e0*/  LEA.HI.X.SX32 R15, R0, UR11, 0x1, P1 ;  /* 0x0000000b000f7c11 */ /* 0x000fe200088f0eff */
[C---:B0-----:R-:W-:Y:S01]  /*54f0*/  IMAD.WIDE R4, R8.reuse, 0x2, R16 ;  /* 0x0000000208047825 */ /* 0x041fe200078e0210 */
[----:B------:R-:W-:Y:S04]  /*5500*/  STL [R1+0x33d8], R2 ;  /* 0x0033d80201007387 */ /* 0x000fe80000100800 */
[----:B------:R-:W-:Y:S04]  /*5510*/  STL [R1+0x33a4], R3 ;  /* 0x0033a40301007387 */ /* 0x000fe80000100800 */
[----:B------:R-:W-:Y:S04]  /*5520*/  STL [R1+0x33bc], R4 ;  /* 0x0033bc0401007387 */ /* 0x000fe80000100800 */
[----:B------:R0:W-:Y:S04]  /*5530*/  STL [R1+0x33b8], R5 ;  /* 0x0033b80501007387 */ /* 0x0001e80000100800 */
[----:B------:R-:W-:Y:S01]  /*5540*/  STL.64 [R1+0x668], R14 ;  /* 0x0006680e01007387 */ /* 0x000fe20000100a00 */
[----:B0-----:R-:W-:-:S04]  /*5550*/  IMAD.WIDE R4, R8, 0x2, R14 ;  /* 0x0000000208047825 */ /* 0x001fc800078e020e */
[----:B----4-:R-:W-:-:S05]  /*5560*/  IMAD R6, R29, UR6, RZ ;  /* 0x000000061d067c24 */ /* 0x010fca000f8e02ff */
[----:B------:R-:W-:-:S04]  /*5570*/  LEA R28, P0, R6, UR10, 0x1 ;  /* 0x0000000a061c7c11 */ /* 0x000fc8000f8008ff */
[----:B------:R-:W-:-:S05]  /*5580*/  LEA.HI.X.SX32 R29, R6, UR11, 0x1, P0 ;  /* 0x0000000b061d7c11 */ /* 0x000fca00080f0eff */
[----:B------:R-:W-:Y:S01]  /*5590*/  STL.64 [R1+0x670], R28 ;  /* 0x0006701c01007387 */ /* 0x000fe20000100a00 */
[----:B------:R-:W-:-:S03]  /*55a0*/  IMAD.WIDE R2, R8, 0x2, R28 ;  /* 0x0000000208027825 */ /* 0x000fc600078e021c */
[----:B------:R-:W-:Y:S04]  /*55b0*/  STL [R1+0x33c4], R4 ;  /* 0x0033c40401007387 */ /* 0x000fe80000100800 */
[----:B------:R-:W-:Y:S01]  /*55c0*/  STL [R1+0x33c0], R5 ;  /* 0x0033c00501007387 */ /* 0x000fe20000100800 */
[----:B---3--:R-:W-:Y:S02]  /*55d0*/  IMAD R0, R12, UR6, RZ ;  /* 0x000000060c007c24 */ /* 0x008fe4000f8e02ff */
[----:B------:R-:W-:-:S03]  /*55e0*/  IMAD R6, R13, UR6, RZ ;  /* 0x000000060d067c24 */ /* 0x000fc6000f8e02ff */
[----:B------:R-:W-:Y:S01]  /*55f0*/  LEA R26, P1, R0, UR10, 0x1 ;  /* 0x0000000a001a7c11 */ /* 0x000fe2000f8208ff */
[----:B------:R-:W-:Y:S01]  /*5600*/  STL [R1+0x33d0], R2 ;  /* 0x0033d00201007387 */ /* 0x000fe20000100800 */
[----:B------:R-:W0:Y:S01]  /*5610*/  LDC R12, c[0x0][0x238] ;  /* 0x00008e00ff0c7b82 */ /* 0x000e220000000800 */
[----:B------:R-:W-:Y:S02]  /*5620*/  LEA R24, P0, R6, UR10, 0x1 ;  /* 0x0000000a06187c11 */ /* 0x000fe4000f8008ff */
[----:B------:R-:W-:Y:S02]  /*5630*/  LEA.HI.X.SX32 R27, R0, UR11, 0x1, P1 ;  /* 0x0000000b001b7c11 */ /* 0x000fe400088f0eff */
[----:B------:R-:W-:Y:S01]  /*5640*/  LEA.HI.X.SX32 R25, R6, UR11, 0x1, P0 ;  /* 0x0000000b06197c11 */ /* 0x000fe200080f0eff */
[----:B------:R1:W-:Y:S02]  /*5650*/  STL [R1+0x33c8], R3 ;  /* 0x0033c80301007387 */ /* 0x0003e40000100800 */
[----:B------:R-:W3:Y:S02]  /*5660*/  LDC R13, c[0x0][0x238] ;  /* 0x00008e00ff0d7b82 */ /* 0x000ee40000000800 */
[----:B------:R-:W-:Y:S04]  /*5670*/  STL.64 [R1+0x678], R26 ;  /* 0x0006781a01007387 */ /* 0x000fe80000100a00 */
[----:B------:R-:W-:Y:S01]  /*5680*/  STL.64 [R1+0x680], R24 ;  /* 0x0006801801007387 */ /* 0x000fe20000100a00 */
[----:B-1----:R-:W-:-:S04]  /*5690*/  IMAD.WIDE R2, R8, 0x2, R24 ;  /* 0x0000000208027825 */ /* 0x002fc800078e0218 */
[----:B--2---:R-:W-:Y:S02]  /*56a0*/  IMAD R0, R10, UR6, RZ ;  /* 0x000000060a007c24 */ /* 0x004fe4000f8e02ff */
[----:B------:R-:W-:Y:S02]  /*56b0*/  IMAD R5, R7, UR6, RZ ;  /* 0x0000000607057c24 */ /* 0x000fe4000f8e02ff */
[----:B------:R-:W-:-:S03]  /*56c0*/  IMAD.WIDE R6, R8, 0x2, R26 ;  /* 0x0000000208067825 */ /* 0x000fc600078e021a */
[C---:B------:R-:W-:Y:S02]  /*56d0*/  LEA R22, P2, R5.reuse, UR10, 0x1 ;  /* 0x0000000a05167c11 */ /* 0x040fe4000f8408ff */
[----:B------:R-:W-:Y:S01]  /*56e0*/  LEA R18, P0, R0, UR10, 0x1 ;  /* 0x0000000a00127c11 */ /* 0x000fe2000f8008ff */
[----:B------:R-:W-:Y:S01]  /*56f0*/  STL [R1+0x33cc], R6 ;  /* 0x0033cc0601007387 */ /* 0x000fe20000100800 */
[----:B------:R-:W-:Y:S01]  /*5700*/  LEA.HI.X.SX32 R23, R5, UR11, 0x1, P2 ;  /* 0x0000000b05177c11 */ /* 0x000fe200090f0eff */
[----:B------:R-:W-:Y:S02]  /*5710*/  IMAD R4, R9, UR6, RZ ;  /* 0x0000000609047c24 */ /* 0x000fe4000f8e02ff */
[----:B------:R1:W-:Y:S03]  /*5720*/  STL [R1+0x33a8], R7 ;  /* 0x0033a80701007387 */ /* 0x0003e60000100800 */
[----:B------:R-:W-:Y:S01]  /*5730*/  LEA R20, P1, R4, UR10, 0x1 ;  /* 0x0000000a04147c11 */ /* 0x000fe2000f8208ff */
[----:B------:R-:W-:Y:S01]  /*5740*/  STL [R1+0x33b4], R2 ;  /* 0x0033b40201007387 */ /* 0x000fe20000100800 */
[----:B------:R-:W-:-:S02]  /*5750*/  LEA.HI.X.SX32 R19, R0, UR11, 0x1, P0 ;  /* 0x0000000b00137c11 */ /* 0x000fc400080f0eff */
[----:B------:R-:W-:Y:S01]  /*5760*/  LEA.HI.X.SX32 R21, R4, UR11, 0x1, P1 ;  /* 0x0000000b04157c11 */ /* 0x000fe200088f0eff */
[----:B------:R2:W-:Y:S01]  /*5770*/  STL [R1+0x33ac], R3 ;  /* 0x0033ac0301007387 */ /* 0x0005e20000100800 */
[----:B------:R-:W-:-:S03]  /*5780*/  IMAD R0, R11, 0x7e, RZ ;  /* 0x0000007e0b007824 */ /* 0x000fc600078e02ff */
[----:B------:R-:W-:Y:S01]  /*5790*/  STL.64 [R1+0x688], R22 ;  /* 0x0006881601007387 */ /* 0x000fe20000100a00 */
[----:B-1----:R-:W-:-:S04]  /*57a0*/  IMAD.WIDE R6, R8, 0x2, R20 ;  /* 0x0000000208067825 */ /* 0x002fc800078e0214 */
[C---:B--2---:R-:W-:Y:S01]  /*57b0*/  IMAD.WIDE R2, R8.reuse, 0x2, R22 ;  /* 0x0000000208027825 */ /* 0x044fe200078e0216 */
[----:B------:R-:W-:Y:S03]  /*57c0*/  STL.64 [R1+0x698], R18 ;  /* 0x0006981201007387 */ /* 0x000fe60000100a00 */
[----:B------:R-:W-:Y:S01]  /*57d0*/  IMAD.WIDE R4, R8, 0x2, R18 ;  /* 0x0000000208047825 */ /* 0x000fe200078e0212 */
[----:B------:R-:W-:Y:S04]  /*57e0*/  STL.64 [R1+0x690], R20 ;  /* 0x0006901401007387 */ /* 0x000fe80000100a00 */
[----:B------:R-:W-:Y:S04]  /*57f0*/  STL [R1+0x33b0], R2 ;  /* 0x0033b00201007387 */ /* 0x000fe80000100800 */
[----:B------:R1:W-:Y:S04]  /*5800*/  STL [R1+0x339c], R3 ;  /* 0x00339c0301007387 */ /* 0x0003e80000100800 */
[----:B------:R-:W-:Y:S04]  /*5810*/  STL [R1+0x33a0], R6 ;  /* 0x0033a00601007387 */ /* 0x000fe80000100800 */
[----:B------:R2:W-:Y:S01]  /*5820*/  STL [R1+0x3384], R7 ;  /* 0x0033840701007387 */ /* 0x0005e20000100800 */
[----:B-1----:R-:W-:-:S03]  /*5830*/  IMAD.WIDE R2, R0, 0x2, R16 ;  /* 0x0000000200027825 */ /* 0x002fc600078e0210 */
[----:B------:R-:W-:Y:S04]  /*5840*/  STL [R1+0x3398], R4 ;  /* 0x0033980401007387 */ /* 0x000fe80000100800 */
[----:B------:R1:W-:Y:S01]  /*5850*/  STL [R1+0x3390], R5 ;  /* 0x0033900501007387 */ /* 0x0003e20000100800 */
[----:B--2---:R-:W-:-:S03]  /*5860*/  IMAD.WIDE R6, R0, 0x2, R28 ;  /* 0x0000000200067825 */ /* 0x004fc600078e021c */
[----:B------:R-:W-:Y:S01]  /*5870*/  STL [R1+0x3394], R2 ;  /* 0x0033940201007387 */ /* 0x000fe20000100800 */
[----:B-1----:R-:W-:-:S03]  /*5880*/  IMAD.WIDE R4, R0, 0x2, R14 ;  /* 0x0000000200047825 */ /* 0x002fc600078e020e */
[----:B------:R1:W-:Y:S04]  /*5890*/  STL [R1+0x3388], R3 ;  /* 0x0033880301007387 */ /* 0x0003e80000100800 */
[----:B------:R-:W-:Y:S04]  /*58a0*/  STL [R1+0x338c], R4 ;  /* 0x00338c0401007387 */ /* 0x000fe80000100800 */
[----:B------:R2:W-:Y:S01]  /*58b0*/  STL [R1+0x337c], R5 ;  /* 0x00337c0501007387 */ /* 0x0005e20000100800 */
[----:B-1----:R-:W-:-:S03]  /*58c0*/  IMAD.WIDE R2, R0, 0x2, R26 ;  /* 0x0000000200027825 */ /* 0x002fc600078e021a */
[----:B------:R-:W-:Y:S04]  /*58d0*/  STL [R1+0x3380], R6 ;  /* 0x0033800601007387 */ /* 0x000fe80000100800 */
[----:B------:R1:W-:Y:S01]  /*58e0*/  STL [R1+0x3364], R7 ;  /* 0x0033640701007387 */ /* 0x0003e20000100800 */
[----:B--2---:R-:W-:-:S03]  /*58f0*/  IMAD.WIDE R4, R0, 0x2, R24 ;  /* 0x0000000200047825 */ /* 0x004fc600078e0218 */
[----:B------:R-:W-:Y:S04]  /*5900*/  STL [R1+0x3378], R2 ;  /* 0x0033780201007387 */ /* 0x000fe80000100800 */
[----:B------:R2:W-:Y:S01]  /*5910*/  STL [R1+0x3370], R3 ;  /* 0x0033700301007387 */ /* 0x0005e20000100800 */
[----:B-1----:R-:W-:-:S03]  /*5920*/  IMAD.WIDE R6, R0, 0x2, R20 ;  /* 0x0000000200067825 */ /* 0x002fc600078e0214 */
[----:B------:R-:W-:Y:S01]  /*5930*/  STL [R1+0x3374], R4 ;  /* 0x0033740401007387 */ /* 0x000fe20000100800 */
[----:B------:R-:W-:Y:S02]  /*5940*/  IMAD R8, R11, 0x7d, RZ ;  /* 0x0000007d0b087824 */ /* 0x000fe400078e02ff */
[C---:B--2---:R-:W-:Y:S01]  /*5950*/  IMAD.WIDE R2, R0.reuse, 0x2, R22 ;  /* 0x0000000200027825 */ /* 0x044fe200078e0216 */
        /* <DEDUP_REMOVED lines=11> */
[----:B--2---:R-:W-:-:S03]  /*5a10*/  IMAD.WIDE R4, R8, 0x2, R14 ;  /* 0x0000000208047825 */ /* 0x004fc600078e020e */
        /* <DEDUP_REMOVED lines=509> */
[----:B------:R-:W-:Y:S02]  /*79f0*/  IMAD R0, R11, 0x68, RZ ;  /* 0x000000680b007824 */ /* 0x000fe400078e02ff */
[C---:B-1----:R-:W-:Y:S01]  /*7a00*/  IMAD.WIDE R6, R8.reuse, 0x2, R20 ;  /* 0x0000000208067825 */ /* 0x042fe200078e0214 */
[----:B------:R-:W-:Y:S03]  /*7a10*/  STL [R1+0x2e34], R4 ;  /* 0x002e340401007387 */ /* 0x000fe60000100800 */
        /* <DEDUP_REMOVED lines=9> */
[----:B------:R2:W-:Y:S04]  /*7ab0*/  STL [R1+0x2e10], R5 ;  /* 0x002e100501007387 */ /* 0x0005e80000100800 */
[----:B------:R-:W-:Y:S01]  /*7ac0*/  STL [R1+0x2e14], R2 ;  /* 0x002e140201007387 */ /* 0x000fe20000100800 */
[----:B-1----:R-:W-:-:S03]  /*7ad0*/  IMAD.WIDE R6, R0, 0x2, R26 ;  /* 0x0000000200067825 */ /* 0x002fc600078e021a */
[----:B------:R1:W-:Y:S01]  /*7ae0*/  STL [R1+0x2e08], R3 ;  /* 0x002e080301007387 */ /* 0x0003e20000100800 */
[----:B--2---:R-:W-:-:S05]  /*7af0*/  IMAD.WIDE R4, R0, 0x2, R14 ;  /* 0x0000000200047825 */ /* 0x004fca00078e020e */
        /* <DEDUP_REMOVED lines=10> */
[----:B------:R-:W-:-:S03]  /*7ba0*/  IMAD R10, R11, 0x67, RZ ;  /* 0x000000670b0a7824 */ /* 0x000fc600078e02ff */
[----:B------:R2:W-:Y:S01]  /*7bb0*/  STL [R1+0x1424], R5 ;  /* 0x0014240501007387 */ /* 0x0005e20000100800 */
[----:B-1----:R-:W-:-:S03]  /*7bc0*/  IMAD.WIDE R6, R0, 0x2, R18 ;  /* 0x0000000200067825 */ /* 0x002fc600078e0212 */
[----:B------:R-:W-:Y:S01]  /*7bd0*/  STL [R1+0x1430], R2 ;  /* 0x0014300201007387 */ /* 0x000fe20000100800 */
[----:B------:R-:W-:-:S04]  /*7be0*/  IMAD.WIDE R8, R10, 0x2, R16 ;  /* 0x000000020a087825 */ /* 0x000fc800078e0210 */
[----:B--2---:R-:W-:Y:S01]  /*7bf0*/  IMAD.WIDE R4, R0, 0x2, R20 ;  /* 0x0000000200047825 */ /* 0x004fe200078e0214 */
        /* <DEDUP_REMOVED lines=233> */
[----:B------:R-:W-:Y:S01]  /*8a90*/  STL [R1+0x1684], R9 ;  /* 0x0016840901007387 */ /* 0x000fe20000100800 */
[----:B-1----:R-:W-:-:S03]  /*8aa0*/  IMAD.WIDE R6, R0, 0x2, R26 ;  /* 0x0000000200067825 */ /* 0x002fc600078e021a */
[----:B------:R-:W-:Y:S04]  /*8ab0*/  STL [R1+0x1690], R2 ;  /* 0x0016900201007387 */ /* 0x000fe80000100800 */
[----:B------:R1:W-:Y:S04]  /*8ac0*/  STL [R1+0x168c], R3 ;  /* 0x00168c0301007387 */ /* 0x0003e80000100800 */
[----:B------:R-:W-:Y:S04]  /*8ad0*/  STL [R1+0x1698], R4 ;  /* 0x0016980401007387 */ /* 0x000fe80000100800 */
[----:B------:R2:W-:Y:S01]  /*8ae0*/  STL [R1+0x1694], R5 ;  /* 0x0016940501007387 */ /* 0x0005e20000100800 */
[----:B-1----:R-:W-:-:S03]  /*8af0*/  IMAD.WIDE R2, R0, 0x2, R24 ;  /* 0x0000000200027825 */ /* 0x002fc600078e0218 */
[----:B------:R-:W-:Y:S04]  /*8b00*/  STL [R1+0x16a0], R6 ;  /* 0x0016a00601007387 */ /* 0x000fe80000100800 */
[----:B------:R1:W-:Y:S04]  /*8b10*/  STL [R1+0x169c], R7 ;  /* 0x00169c0701007387 */ /* 0x0003e80000100800 */
[----:B------:R-:W-:Y:S01]  /*8b20*/  STL [R1+0x16a8], R2 ;  /* 0x0016a80201007387 */ /* 0x000fe20000100800 */
[----:B------:R-:W-:-:S03]  /*8b30*/  IMAD R10, R11, 0x5d, RZ ;  /* 0x0000005d0b0a7824 */ /* 0x000fc600078e02ff */
[----:B------:R4:W-:Y:S01]  /*8b40*/  STL [R1+0x16a4], R3 ;  /* 0x0016a40301007387 */ /* 0x0009e20000100800 */
[----:B--2---:R-:W-:-:S04]  /*8b50*/  IMAD.WIDE R4, R0, 0x2, R20 ;  /* 0x0000000200047825 */ /* 0x004fc800078e0214 */
[----:B-1----:R-:W-:-:S04]  /*8b60*/  IMAD.WIDE R6, R0, 0x2, R18 ;  /* 0x0000000200067825 */ /* 0x002fc800078e0212 */
[----:B----4-:R-:W-:-:S04]  /*8b70*/  IMAD.WIDE R2, R0, 0x2, R22 ;  /* 0x0000000200027825 */ /* 0x010fc800078e0216 */
[C---:B------:R-:W-:Y:S01]  /*8b80*/  IMAD.WIDE R8, R10.reuse, 0x2, R16 ;  /* 0x000000020a087825 */ /* 0x040fe200078e0210 */
        /* <DEDUP_REMOVED lines=19> */
[----:B0-----:R-:W-:Y:S02]  /*8cc0*/  IMAD R0, R12, 0x5c, RZ ;  /* 0x0000005c0c007824 */ /* 0x001fe400078e02ff */
[C---:B--2---:R-:W-:Y:S01]  /*8cd0*/  IMAD.WIDE R4, R10.reuse, 0x2, R20 ;  /* 0x000000020a047825 */ /* 0x044fe200078e0214 */
[----:B------:R0:W-:Y:S01]  /*8ce0*/  STL [R1+0x16e4], R3 ;  /* 0x0016e40301007387 */ /* 0x0001e20000100800 */
[----:B------:R-:W2:Y:S02]  /*8cf0*/  LDC R12, c[0x0][0x238] ;  /* 0x00008e00ff0c7b82 */ /* 0x000ea40000000800 */
[----:B-1----:R-:W-:-:S04]  /*8d00*/  IMAD.WIDE R6, R10, 0x2, R18 ;  /* 0x000000020a067825 */ /* 0x002fc800078e0212 */
[----:B0-----:R-:W-:-:S04]  /*8d10*/  IMAD.WIDE R2, R10, 0x2, R22 ;  /* 0x000000020a027825 */ /* 0x001fc800078e0216 */
[C---:B------:R-:W-:Y:S01]  /*8d20*/  IMAD.WIDE R8, R0.reuse, 0x2, R16 ;  /* 0x0000000200087825 */ /* 0x040fe200078e0210 */
[----:B------:R-:W-:Y:S04]  /*8d30*/  STL [R1+0x16f0], R2 ;  /* 0x0016f00201007387 */ /* 0x000fe80000100800 */
[----:B------:R0:W-:Y:S04]  /*8d40*/  STL [R1+0x16ec], R3 ;  /* 0x0016ec0301007387 */ /* 0x0001e80000100800 */
[----:B------:R-:W-:Y:S04]  /*8d50*/  STL [R1+0x16f8], R4 ;  /* 0x0016f80401007387 */ /* 0x000fe80000100800 */
[----:B------:R1:W-:Y:S01]  /*8d60*/  STL [R1+0x16f4], R5 ;  /* 0x0016f40501007387 */ /* 0x0003e20000100800 */
[----:B0-----:R-:W-:-:S03]  /*8d70*/  IMAD.WIDE R2, R0, 0x2, R14 ;  /* 0x0000000200027825 */ /* 0x001fc600078e020e */
[----:B------:R-:W-:Y:S04]  /*8d80*/  STL [R1+0x1700], R6 ;  /* 0x0017000601007387 */ /* 0x000fe80000100800 */
[----:B------:R0:W-:Y:S01]  /*8d90*/  STL [R1+0x16fc], R7 ;  /* 0x0016fc0701007387 */ /* 0x0001e20000100800 */
[----:B-1----:R-:W-:-:S03]  /*8da0*/  IMAD.WIDE R4, R0, 0x2, R28 ;  /* 0x0000000200047825 */ /* 0x002fc600078e021c */
[----:B------:R-:W-:Y:S04]  /*8db0*/  STL [R1+0x1708], R8 ;  /* 0x0017080801007387 */ /* 0x000fe80000100800 */
[----:B------:R-:W-:Y:S01]  /*8dc0*/  STL [R1+0x1704], R9 ;  /* 0x0017040901007387 */ /* 0x000fe20000100800 */
[----:B0-----:R-:W-:-:S03]  /*8dd0*/  IMAD.WIDE R6, R0, 0x2, R26 ;  /* 0x0000000200067825 */ /* 0x001fc600078e021a */
[----:B------:R-:W-:Y:S04]  /*8de0*/  STL [R1+0x1710], R2 ;  /* 0x0017100201007387 */ /* 0x000fe80000100800 */
[----:B------:R0:W-:Y:S04]  /*8df0*/  STL [R1+0x170c], R3 ;  /* 0x00170c0301007387 */ /* 0x0001e80000100800 */
[----:B------:R-:W-:Y:S04]  /*8e00*/  STL [R1+0x1718], R4 ;  /* 0x0017180401007387 */ /* 0x000fe80000100800 */
[----:B------:R1:W-:Y:S01]  /*8e10*/  STL [R1+0x1714], R5 ;  /* 0x0017140501007387 */ /* 0x0003e20000100800 */
[----:B0-----:R-:W-:-:S03]  /*8e20*/  IMAD.WIDE R2, R0, 0x2, R24 ;  /* 0x0000000200027825 */ /* 0x001fc600078e0218 */
[----:B------:R-:W-:Y:S04]  /*8e30*/  STL [R1+0x1720], R6 ;  /* 0x0017200601007387 */ /* 0x000fe80000100800 */
[----:B------:R0:W-:Y:S04]  /*8e40*/  STL [R1+0x171c], R7 ;  /* 0x00171c0701007387 */ /* 0x0001e80000100800 */
[----:B------:R-:W-:Y:S01]  /*8e50*/  STL [R1+0x1728], R2 ;  /* 0x0017280201007387 */ /* 0x000fe20000100800 */
[----:B---3--:R-:W-:Y:S02]  /*8e60*/  IMAD R10, R13, 0x5b, RZ ;  /* 0x0000005b0d0a7824 */ /* 0x008fe400078e02ff */
[C---:B-1----:R-:W-:Y:S01]  /*8e70*/  IMAD.WIDE R4, R0.reuse, 0x2, R20 ;  /* 0x0000000200047825 */ /* 0x042fe200078e0214 */
[----:B------:R1:W-:Y:S01]  /*8e80*/  STL [R1+0x1724], R3 ;  /* 0x0017240301007387 */ /* 0x0003e20000100800 */
[----:B------:R-:W3:Y:S02]  /*8e90*/  LDC R13, c[0x0][0x238] ;  /* 0x00008e00ff0d7b82 */ /* 0x000ee40000000800 */
[----:B0-----:R-:W-:-:S04]  /*8ea0*/  IMAD.WIDE R6, R0, 0x2, R18 ;  /* 0x0000000200067825 */ /* 0x001fc800078e0212 */
[----:B-1----:R-:W-:-:S04]  /*8eb0*/  IMAD.WIDE R2, R0, 0x2, R22 ;  /* 0x0000000200027825 */ /* 0x002fc800078e0216 */
        /* <DEDUP_REMOVED lines=20> */
[----:B--2---:R-:W-:Y:S02]  /*9000*/  IMAD R0, R12, 0x5a, RZ ;  /* 0x0000005a0c007824 */ /* 0x004fe400078e02ff */
[C---:B-1----:R-:W-:Y:S01]  /*9010*/  IMAD.WIDE R4, R10.reuse, 0x2, R20 ;  /* 0x000000020a047825 */ /* 0x042fe200078e0214 */
[----:B------:R1:W-:Y:S01]  /*9020*/  STL [R1+0x1764], R3 ;  /* 0x0017640301007387 */ /* 0x0003e20000100800 */
[----:B------:R-:W2:Y:S02]  /*9030*/  LDC R12, c[0x0][0x238] ;  /* 0x00008e00ff0c7b82 */ /* 0x000ea40000000800 */
        /* <DEDUP_REMOVED lines=672> */
[----:B--2---:R-:W-:Y:S02]  /*ba40*/  IMAD.SHL.U32 R0, R12, 0x40, RZ ;  /* 0x000000400c007824 */ /* 0x004fe400078e00ff */
        /* <DEDUP_REMOVED lines=1611> */
[----:B--2---:R-:W-:Y:S02]  /*11f00*/  IMAD.SHL.U32 R0, R12, 0x2, RZ ;  /* 0x000000020c007824 */ /* 0x004fe400078e00ff */
[----:B-1----:R-:W-:Y:S01]  /*11f10*/  IMAD.WIDE R4, R10, 0x2, R20 ;  /* 0x000000020a047825 */ /* 0x002fe200078e0214 */
[----:B------:R1:W-:Y:S01]  /*11f20*/  STL [R1+0x2d50], R8 ;  /* 0x002d500801007387 */ /* 0x0003e20000100800 */
[----:B------:R-:W2:Y:S03]  /*11f30*/  LDC R12, c[0x0][0x238] ;  /* 0x00008e00ff0c7b82 */ /* 0x000ea60000000800 */
[----:B------:R-:W-:Y:S04]  /*11f40*/  STL [R1+0x2d4c], R9 ;  /* 0x002d4c0901007387 */ /* 0x000fe80000100800 */
[----:B------:R-:W-:Y:S01]  /*11f50*/  STL [R1+0x2d58], R2 ;  /* 0x002d580201007387 */ /* 0x000fe20000100800 */
[----:B0-----:R-:W-:-:S02]  /*11f60*/  IMAD.WIDE R6, R0, 0x2, R16 ;  /* 0x0000000200067825 */ /* 0x001fc400078e0210 */
[----:B------:R-:W0:Y:S01]  /*11f70*/  LDC R16, c[0x0][0x238] ;  /* 0x00008e00ff107b82 */ /* 0x000e220000000800 */
[----:B------:R4:W-:Y:S04]  /*11f80*/  STL [R1+0x2d54], R3 ;  /* 0x002d540301007387 */ /* 0x0009e80000100800 */
[----:B------:R-:W-:Y:S03]  /*11f90*/  STL [R1+0x2d60], R4 ;  /* 0x002d600401007387 */ /* 0x000fe60000100800 */
[----:B-1----:R-:W1:Y:S01]  /*11fa0*/  LDC R8, c[0x0][0x238] ;  /* 0x00008e00ff087b82 */ /* 0x002e620000000800 */
[----:B----4-:R-:W-:Y:S01]  /*11fb0*/  IMAD.WIDE R2, R10, 0x2, R18 ;  /* 0x000000020a027825 */ /* 0x010fe200078e0212 */
[----:B------:R4:W-:Y:S04]  /*11fc0*/  STL [R1+0x2d5c], R5 ;  /* 0x002d5c0501007387 */ /* 0x0009e80000100800 */
[----:B------:R-:W-:Y:S02]  /*11fd0*/  STL [R1+0x2d68], R2 ;  /* 0x002d680201007387 */ /* 0x000fe40000100800 */
[----:B------:R-:W3:Y:S02]  /*11fe0*/  LDC R9, c[0x0][0x238] ;  /* 0x00008e00ff097b82 */ /* 0x000ee40000000800 */
[----:B------:R2:W-:Y:S01]  /*11ff0*/  STL [R1+0x2d64], R3 ;  /* 0x002d640301007387 */ /* 0x0005e20000100800 */
[----:B----4-:R-:W-:-:S03]  /*12000*/  IMAD.WIDE R4, R0, 0x2, R14 ;  /* 0x0000000200047825 */ /* 0x010fc600078e020e */
[----:B------:R-:W-:Y:S02]  /*12010*/  STL [R1+0x2d70], R6 ;  /* 0x002d700601007387 */ /* 0x000fe40000100800 */
[----:B------:R-:W4:Y:S02]  /*12020*/  LDC R10, c[0x0][0x238] ;  /* 0x00008e00ff0a7b82 */ /* 0x000f240000000800 */
[----:B------:R0:W-:Y:S01]  /*12030*/  STL [R1+0x2d6c], R7 ;  /* 0x002d6c0701007387 */ /* 0x0001e20000100800 */
[----:B--2---:R-:W-:-:S03]  /*12040*/  IMAD.WIDE R2, R0, 0x2, R28 ;  /* 0x0000000200027825 */ /* 0x004fc600078e021c */
[----:B------:R-:W-:Y:S02]  /*12050*/  STL [R1+0x2d78], R4 ;  /* 0x002d780401007387 */ /* 0x000fe40000100800 */
[----:B------:R-:W2:Y:S02]  /*12060*/  LDC R14, c[0x0][0x238] ;  /* 0x00008e00ff0e7b82 */ /* 0x000ea40000000800 */
[----:B------:R0:W-:Y:S02]  /*12070*/  STL [R1+0x2d74], R5 ;  /* 0x002d740501007387 */ /* 0x0001e40000100800 */
[C---:B0-----:R-:W-:Y:S02]  /*12080*/  IMAD.WIDE R6, R0.reuse, 0x2, R24 ;  /* 0x0000000200067825 */ /* 0x041fe400078e0218 */
[----:B------:R-:W-:Y:S02]  /*12090*/  STL [R1+0x2d80], R2 ;  /* 0x002d800201007387 */ /* 0x000fe40000100800 */
[----:B------:R-:W0:Y:S01]  /*120a0*/  LDC R15, c[0x0][0x238] ;  /* 0x00008e00ff0f7b82 */ /* 0x000e220000000800 */
[C---:B------:R-:W-:Y:S01]  /*120b0*/  IMAD.WIDE R4, R0.reuse, 0x2, R26 ;  /* 0x0000000200047825 */ /* 0x040fe200078e021a */
[----:B------:R1:W-:Y:S04]  /*120c0*/  STL [R1+0x2d7c], R3 ;  /* 0x002d7c0301007387 */ /* 0x0003e80000100800 */
[----:B------:R-:W-:Y:S04]  /*120d0*/  STL [R1+0x2d88], R4 ;  /* 0x002d880401007387 */ /* 0x000fe80000100800 */
[----:B------:R3:W-:Y:S01]  /*120e0*/  STL [R1+0x2d84], R5 ;  /* 0x002d840501007387 */ /* 0x0007e20000100800 */
[----:B-1----:R-:W-:-:S03]  /*120f0*/  IMAD.WIDE R2, R0, 0x2, R22 ;  /* 0x0000000200027825 */ /* 0x002fc600078e0216 */
[----:B------:R-:W-:Y:S04]  /*12100*/  STL [R1+0x2d90], R6 ;  /* 0x002d900601007387 */ /* 0x000fe80000100800 */
[----:B------:R-:W-:Y:S01]  /*12110*/  STL [R1+0x2d8c], R7 ;  /* 0x002d8c0701007387 */ /* 0x000fe20000100800 */
[----:B---3--:R-:W-:-:S03]  /*12120*/  IMAD.WIDE R4, R0, 0x2, R20 ;  /* 0x0000000200047825 */ /* 0x008fc600078e0214 */
[----:B------:R-:W-:Y:S04]  /*12130*/  STL [R1+0x2d98], R2 ;  /* 0x002d980201007387 */ /* 0x000fe80000100800 */
[----:B------:R1:W-:Y:S04]  /*12140*/  STL [R1+0x2d94], R3 ;  /* 0x002d940301007387 */ /* 0x0003e80000100800 */
[----:B-1----:R-:W3:Y:S04]  /*12150*/  LDL.64 R2, [R1+0x660] ;  /* 0x0006600001027983 */ /* 0x002ee80000100a00 */
[----:B------:R-:W-:Y:S04]  /*12160*/  STL [R1+0x2da0], R4 ;  /* 0x002da00401007387 */ /* 0x000fe80000100800 */
[----:B------:R1:W-:Y:S04]  /*12170*/  STL [R1+0x2d9c], R5 ;  /* 0x002d9c0501007387 */ /* 0x0003e80000100800 */
[----:B-1----:R-:W2:Y:S01]  /*12180*/  LDL.64 R4, [R1+0x668] ;  /* 0x0006680001047983 */ /* 0x002ea20000100a00 */
[----:B------:R-:W-:-:S05]  /*12190*/  IMAD.WIDE R6, R0, 0x2, R18 ;  /* 0x0000000200067825 */ /* 0x000fca00078e0212 */
[----:B------:R-:W-:Y:S04]  /*121a0*/  STL [R1+0x2da8], R6 ;  /* 0x002da80601007387 */ /* 0x000fe80000100800 */
[----:B------:R4:W-:Y:S02]  /*121b0*/  STL [R1+0x2da4], R7 ;  /* 0x002da40701007387 */ /* 0x0009e40000100800 */
[----:B----4-:R-:W-:Y:S02]  /*121c0*/  IMAD.WIDE R6, R10, 0x2, R28 ;  /* 0x000000020a067825 */ /* 0x010fe400078e021c */
[----:B------:R-:W4:Y:S01]  /*121d0*/  LDL.LU R28, [R1+0x35fc] ;  /* 0x0035fc00011c7983 */ /* 0x000f220000300800 */
[----:B------:R-:W1:Y:S01]  /*121e0*/  S2R R29, SR_TID.X ;  /* 0x00000000001d7919 */ /* 0x000e620000002100 */
[----:B------:R-:W-:-:S04]  /*121f0*/  USHF.L.U32 UR5, UR5, 0x7, URZ ;  /* 0x0000000705057899 */ /* 0x000fc8000800063f */
[----:B------:R-:W-:Y:S01]  /*12200*/  USHF.R.S32.HI UR6, URZ, 0x1f, UR5 ;  /* 0x0000001f3f067899 */ /* 0x000fe20008011405 */
[----:B-1----:R-:W-:Y:S01]  /*12210*/  LOP3.LUT R29, R29, 0x3f, RZ, 0xc0, !PT ;  /* 0x0000003f1d1d7812 */ /* 0x002fe200078ec0ff */
[----:B---3--:R-:W-:-:S05]  /*12220*/  IMAD.WIDE R2, R8, 0x2, R2 ;  /* 0x0000000208027825 */ /* 0x008fca00078e0202 */
[----:B------:R-:W-:Y:S04]  /*12230*/  STL [R1+0x2db0], R2 ;  /* 0x002db00201007387 */ /* 0x000fe80000100800 */
[----:B------:R1:W-:Y:S01]  /*12240*/  STL [R1+0x2dac], R3 ;  /* 0x002dac0301007387 */ /* 0x0003e20000100800 */
[----:B--2---:R-:W-:-:S04]  /*12250*/  IMAD.WIDE R4, R9, 0x2, R4 ;  /* 0x0000000209047825 */ /* 0x004fc800078e0204 */
[----:B------:R-:W-:Y:S01]  /*12260*/  IMAD.WIDE R8, R12, 0x2, R26 ;  /* 0x000000020c087825 */ /* 0x000fe200078e021a */
[----:B------:R-:W-:Y:S03]  /*12270*/  STL [R1+0x2db8], R4 ;  /* 0x002db80401007387 */ /* 0x000fe60000100800 */
[----:B-1----:R-:W-:Y:S01]  /*12280*/  IMAD.WIDE R2, R13, 0x2, R24 ;  /* 0x000000020d027825 */ /* 0x002fe200078e0218 */
[----:B------:R1:W-:Y:S04]  /*12290*/  STL [R1+0x2db4], R5 ;  /* 0x002db40501007387 */ /* 0x0003e80000100800 */
        /* <DEDUP_REMOVED lines=9> */
[----:B------:R-:W-:Y:S01]  /*12330*/  STL [R1+0x2dd4], R5 ;  /* 0x002dd40501007387 */ /* 0x000fe20000100800 */
[----:B0-----:R-:W-:-:S03]  /*12340*/  IMAD.WIDE R2, R16, 0x2, R18 ;  /* 0x0000000210027825 */ /* 0x001fc600078e0212 */
[----:B------:R-:W-:Y:S04]  /*12350*/  STL [R1+0x2de0], R6 ;  /* 0x002de00601007387 */ /* 0x000fe80000100800 */
[----:B------:R-:W-:Y:S04]  /*12360*/  STL [R1+0x2ddc], R7 ;  /* 0x002ddc0701007387 */ /* 0x000fe80000100800 */
[----:B------:R-:W-:Y:S04]  /*12370*/  STL [R1+0x2de8], R2 ;  /* 0x002de80201007387 */ /* 0x000fe80000100800 */
[----:B------:R0:W-:Y:S04]  /*12380*/  STL [R1+0x2de4], R3 ;  /* 0x002de40301007387 */ /* 0x0001e80000100800 */
[----:B------:R1:W-:Y:S04]  /*12390*/  STL [R1+0x1408], RZ ;  /* 0x001408ff01007387 */ /* 0x0003e80000100800 */
        /* <DEDUP_REMOVED lines=116> */
[----:B------:R1:W-:Y:S01]  /*12ae0*/  STL [R1+0x720], RZ ;  /* 0x000720ff01007387 */ /* 0x0003e20000100800 */
[----:B0-----:R-:W-:-:S02]  /*12af0*/  IMAD.SHL.U32 R3, R11, 0x80, RZ ;  /* 0x000000800b037824 */ /* 0x001fc400078e00ff */
[----:B------:R-:W-:-:S03]  /*12b00*/  IMAD.SHL.U32 R2, R29, 0x2, RZ ;  /* 0x000000021d027824 */ /* 0x000fc600078e00ff */
[----:B------:R-:W-:Y:S01]  /*12b10*/  SHF.R.S32.HI R0, RZ, 0x1f, R3 ;  /* 0x0000001fff007819 */ /* 0x000fe20000011403 */
[----:B------:R1:W-:Y:S01]  /*12b20*/  STL [R1+0x724], RZ ;  /* 0x000724ff01007387 */ /* 0x0003e20000100800 */
[----:B------:R-:W0:Y:S02]  /*12b30*/  LDC R17, c[0x0][0x230] ;  /* 0x00008c00ff117b82 */ /* 0x000e240000000800 */
[C---:B------:R-:W-:Y:S01]  /*12b40*/  SHF.L.U64.HI R0, R3.reuse, 0x1, R0 ;  /* 0x0000000103007819 */ /* 0x040fe20000010200 */
[----:B------:R-:W-:Y:S01]  /*12b50*/  IMAD.SHL.U32 R3, R3, 0x2, RZ ;  /* 0x0000000203037824 */ /* 0x000fe200078e00ff */
[----:B------:R1:W-:Y:S01]  /*12b60*/  STL [R1+0x728], RZ ;  /* 0x000728ff01007387 */ /* 0x0003e20000100800 */
[----:B------:R-:W-:Y:S02]  /*12b70*/  USHF.L.U32 UR7, UR5, 0x1, URZ ;  /* 0x0000000105077899 */ /* 0x000fe4000800063f */
[----:B------:R-:W-:Y:S01]  /*12b80*/  USHF.L.U64.HI UR6, UR5, 0x1, UR6 ;  /* 0x0000000105067899 */ /* 0x000fe20008010206 */
[----:B------:R1:W-:Y:S04]  /*12b90*/  STL [R1+0x72c], RZ ;  /* 0x00072cff01007387 */ /* 0x0003e80000100800 */
[----:B------:R1:W-:Y:S04]  /*12ba0*/  STL [R1+0x5e0], RZ ;  /* 0x0005e0ff01007387 */ /* 0x0003e80000100800 */
[----:B------:R1:W-:Y:S04]  /*12bb0*/  STL [R1+0x5e4], RZ ;  /* 0x0005e4ff01007387 */ /* 0x0003e80000100800 */
[----:B------:R1:W-:Y:S04]  /*12bc0*/  STL [R1+0x5e8], RZ ;  /* 0x0005e8ff01007387 */ /* 0x0003e80000100800 */
[----:B------:R1:W-:Y:S01]  /*12bd0*/  STL [R1+0x5ec], RZ ;  /* 0x0005ecff01007387 */ /* 0x0003e20000100800 */
[----:B0-----:R-:W-:-:S03]  /*12be0*/  VIADD R17, R17, 0x7f ;  /* 0x0000007f11117836 */ /* 0x001fc60000000000 */
[----:B------:R1:W-:Y:S02]  /*12bf0*/  STL [R1+0x4e0], RZ ;  /* 0x0004e0ff01007387 */ /* 0x0003e40000100800 */
[----:B------:R-:W-:Y:S02]  /*12c00*/  SHF.R.S32.HI R29, RZ, 0x1f, R17 ;  /* 0x0000001fff1d7819 */ /* 0x000fe40000011411 */
[----:B------:R1:W-:Y:S02]  /*12c10*/  STL [R1+0x4e4], RZ ;  /* 0x0004e4ff01007387 */ /* 0x0003e40000100800 */
[----:B------:R-:W-:Y:S02]  /*12c20*/  LEA.HI R29, R29, R17, RZ, 0x7 ;  /* 0x000000111d1d7211 */ /* 0x000fe400078f38ff */
[----:B------:R1:W-:Y:S02]  /*12c30*/  STL [R1+0x4e8], RZ ;  /* 0x0004e8ff01007387 */ /* 0x0003e40000100800 */
[----:B------:R-:W-:-:S02]  /*12c40*/  SHF.R.S32.HI R4, RZ, 0x7, R29 ;  /* 0x00000007ff047819 */ /* 0x000fc4000001141d */
        /* <DEDUP_REMOVED lines=105> */
[----:B------:R-:W2:Y:S01]  /*132e0*/  LDL R29, [R1+0xb28] ;  /* 0x000b2800011d7983 */ /* 0x000ea20000100800 */
[----:B------:R-:W-:-:S02]  /*132f0*/  LOP3.LUT R4, R2, 0x30, RZ, 0x3c, !PT ;  /* 0x0000003002047812 */ /* 0x000fc400078e3cff */
[C---:B------:R-:W-:Y:S01]  /*13300*/  LOP3.LUT R5, R2.reuse, 0x20, RZ, 0x3c, !PT ;  /* 0x0000002002057812 */ /* 0x040fe200078e3cff */
[----:B------:R1:W-:Y:S01]  /*13310*/  STL [R1+0x570], RZ ;  /* 0x000570ff01007387 */ /* 0x0003e20000100800 */
[C---:B------:R-:W-:Y:S02]  /*13320*/  LOP3.LUT R4, R2.reuse, 0x60, RZ, 0x3c, !PT ;  /* 0x0000006002047812 */ /* 0x040fe400078e3cff */
[----:B------:R-:W-:Y:S01]  /*13330*/  LOP3.LUT R5, R2, 0x50, RZ, 0x3c, !PT ;  /* 0x0000005002057812 */ /* 0x000fe200078e3cff */
[----:B------:R1:W-:Y:S01]  /*13340*/  STL [R1+0x574], RZ ;  /* 0x000574ff01007387 */ /* 0x0003e20000100800 */
[----:B----4-:R-:W-:Y:S02]  /*13350*/  LOP3.LUT R4, R28, 0x40, RZ, 0x3c, !PT ;  /* 0x000000401c047812 */ /* 0x010fe400078e3cff */
[C---:B------:R-:W-:Y:S01]  /*13360*/  LOP3.LUT R6, R2.reuse, 0x10, RZ, 0x3c, !PT ;  /* 0x0000001002067812 */ /* 0x040fe200078e3cff */
[----:B------:R1:W-:Y:S01]  /*13370*/  STL [R1+0x578], RZ ;  /* 0x000578ff01007387 */ /* 0x0003e20000100800 */
[----:B------:R-:W-:-:S02]  /*13380*/  LOP3.LUT R6, R2, 0x40, RZ, 0x3c, !PT ;  /* 0x0000004002067812 */ /* 0x000fc400078e3cff */
[----:B------:R-:W-:Y:S01]  /*13390*/  LOP3.LUT R6, R2, 0x70, RZ, 0x3c, !PT ;  /* 0x0000007002067812 */ /* 0x000fe200078e3cff */
        /* <DEDUP_REMOVED lines=21> */
[----:B------:R1:W-:Y:S01]  /*134f0*/  STL [R1+0x35d0], R4 ;  /* 0x0035d00401007387 */ /* 0x0003e20000100800 */
[----:B--2---:R-:W-:-:S05]  /*13500*/  LOP3.LUT R5, R29, 0x40, RZ, 0x3c, !PT ;  /* 0x000000401d057812 */ /* 0x004fca00078e3cff */
[----:B------:R1:W-:Y:S02]  /*13510*/  STL [R1+0x35f8], R5 ;  /* 0x0035f80501007387 */ /* 0x0003e40000100800 */
.L_x_1:
[----:B01----:R-:W2:Y:S01]  /*13520*/  LDL.64 R4, [R1+0x698] ;  /* 0x0006980001047983 */ /* 0x003ea20000100a00 */
[----:B------:R-:W0:Y:S03]  /*13530*/  LDC R12, c[0x0][0x230] ;  /* 0x00008c00ff0c7b82 */ /* 0x000e260000000800 */
[----:B--2---:R1:W-:Y:S04]  /*13540*/  STL [R1+0x47ac], R5 ;  /* 0x0047ac0501007387 */ /* 0x0043e80000100800 */
[----:B-1----:R-:W0:Y:S04]  /*13550*/  LDL R5, [R1+0x1408] ;  /* 0x0014080001057983 */ /* 0x002e280000100800 */
[----:B------:R-:W-:Y:S04]  /*13560*/  STL [R1+0x38a0], R15 ;  /* 0x0038a00f01007387 */ /* 0x000fe80000100800 */
        /* <DEDUP_REMOVED lines=73> */
[----:B------:R-:W-:Y:S01]  /*13a00*/  STL [R1+0x39c8], R15 ;  /* 0x0039c80f01007387 */ /* 0x000fe20000100800 */
[----:B0-----:R-:W-:-:S03]  /*13a10*/  IMAD R12, R5, -0x80, R12 ;  /* 0xffffff80050c7824 */ /* 0x001fc600078e020c */
        /* <DEDUP_REMOVED lines=889> */
[----:B------:R0:W-:Y:S04]  /*171b0*/  STL [R1+0x47a8], R2 ;  /* 0x0047a80201007387 */ /* 0x0001e80000100800 */
[----:B-----5:R-:W-:Y:S04]  /*171c0*/  STL [R1+0x3894], R29 ;  /* 0x0038941d01007387 */ /* 0x020fe80000100800 */
        /* <DEDUP_REMOVED lines=36> */
[----:B------:R-:W2:Y:S01]  /*17410*/  LDL.LU R5, [R1+0x47ac] ;  /* 0x0047ac0001057983 */ /* 0x000ea20000300800 */
[----:B------:R-:W-:-:S02]  /*17420*/  ISETP.GT.AND P0, PT, R12, RZ, PT ;  /* 0x000000ff0c00720c */ /* 0x000fc40003f04270 */
[----:B0-----:R-:W-:Y:S02]  /*17430*/  PRMT R2, RZ, 0x7610, R2 ;  /* 0x00007610ff027816 */ /* 0x001fe40000000002 */
[----:B------:R-:W-:Y:S02]  /*17440*/  PRMT R15, RZ, 0x7610, R15 ;  /* 0x00007610ff0f7816 */ /* 0x000fe4000000000f */
[----:B------:R-:W-:-:S07]  /*17450*/  PRMT R14, RZ, 0x7610, R14 ;  /* 0x00007610ff0e7816 */ /* 0x000fce000000000e */
[----:B--2---:R-:W2:Y:S04]  /*17460*/  @P0 LDG.E.U16 R2, desc[UR8][R4.64] ;  /* 0x0000000804020981 */ /* 0x004ea8000c1e1500 */
[----:B--2---:R0:W-:Y:S04]  /*17470*/  STL [R1+0x13e8], R2 ;  /* 0x0013e80201007387 */ /* 0x0041e80000100800 */
[----:B0-----:R-:W2:Y:S04]  /*17480*/  LDL.LU R2, [R1+0x47a8] ;  /* 0x0047a80001027983 */ /* 0x001ea80000300800 */
[----:B------:R-:W3:Y:S04]  /*17490*/  LDL.64 R4, [R1+0x690] ;  /* 0x0006900001047983 */ /* 0x000ee80000100a00 */
[----:B---3--:R-:W3:Y:S04]  /*174a0*/  @P0 LDG.E.U16 R15, desc[UR8][R4.64] ;  /* 0x00000008040f0981 */ /* 0x008ee8000c1e1500 */
[----:B---3--:R0:W-:Y:S04]  /*174b0*/  STL [R1+0x13e4], R15 ;  /* 0x0013e40f01007387 */ /* 0x0081e80000100800 */
[----:B0-----:R-:W3:Y:S04]  /*174c0*/  LDL.LU R15, [R1+0x47a4] ;  /* 0x0047a400010f7983 */ /* 0x001ee80000300800 */
[----:B------:R-:W4:Y:S01]  /*174d0*/  LDL.64 R4, [R1+0x688] ;  /* 0x0006880001047983 */ /* 0x000f220000100a00 */
[----:B---3--:R-:W-:-:S03]  /*174e0*/  PRMT R15, RZ, 0x7610, R15 ;  /* 0x00007610ff0f7816 */ /* 0x008fc6000000000f */
[----:B----4-:R-:W3:Y:S04]  /*174f0*/  @P0 LDG.E.U16 R14, desc[UR8][R4.64] ;  /* 0x00000008040e0981 */ /* 0x010ee8000c1e1500 */
        /* <DEDUP_REMOVED lines=8> */
[----:B------:R-:W-:-:S02]  /*17580*/  ISETP.GT.AND P1, PT, R12, 0x1, PT ;  /* 0x000000010c00780c */ /* 0x000fc40003f24270 */
[----:B---3--:R-:W-:Y:S01]  /*17590*/  PRMT R15, RZ, 0x7610, R15 ;  /* 0x00007610ff0f7816 */ /* 0x008fe2000000000f */
        /* <DEDUP_REMOVED lines=18> */
[----:B------:R-:W4:Y:S04]  /*176c0*/  LDL R4, [R1+0x2de4] ;  /* 0x002de40001047983 */ /* 0x000f280000100800 */
[----:B------:R-:W4:Y:S01]  /*176d0*/  LDL R5, [R1+0x2de8] ;  /* 0x002de80001057983 */ /* 0x000f220000100800 */
[----:B---3--:R-:W-:-:S02]  /*176e0*/  PRMT R15, RZ, 0x7610, R15 ;  /* 0x00007610ff0f7816 */ /* 0x008fc4000000000f */
[----:B----4-:R-:W-:-:S04]  /*176f0*/  @P1 LOP3.LUT R5, R5, R4, RZ, 0x3c, !PT ;  /* 0x0000000405051212 */ /* 0x010fc800078e3cff */
[----:B------:R-:W-:-:S04]  /*17700*/  @P1 LOP3.LUT R4, R5, R4, RZ, 0x3c, !PT ;  /* 0x0000000405041212 */ /* 0x000fc800078e3cff */
[----:B------:R-:W-:-:S05]  /*17710*/  @P1 LOP3.LUT R5, R5, R4, RZ, 0x3c, !PT ;  /* 0x0000000405051212 */ /* 0x000fca00078e3cff */
[----:B------:R-:W3:Y:S04]  /*17720*/  @P1 LDG.E.U16 R14, desc[UR8][R4.64] ;  /* 0x00000008040e1981 */ /* 0x000ee8000c1e1500 */
        /* <DEDUP_REMOVED lines=31> */
[----:B------:R-:W-:-:S02]  /*17920*/  ISETP.GT.AND P0, PT, R12, 0x2, PT ;  /* 0x000000020c00780c */ /* 0x000fc40003f04270 */
[----:B---3--:R-:W-:Y:S02]  /*17930*/  PRMT R15, RZ, 0x7610, R15 ;  /* 0x00007610ff0f7816 */ /* 0x008fe4000000000f */
        /* <DEDUP_REMOVED lines=7306> */
[----:B------:R-:W4:Y:S02]  /*341e0*/  LDL R5, [R1+0x14d8] ;  /* 0x0014d80001057983 */ /* 0x000f240000100800 */
[----:B----4-:R-:W-:-:S04]  /*341f0*/  @P1 LOP3.LUT R5, R5, R4, RZ, 0x3c, !PT ;  /* 0x0000000405051212 */ /* 0x010fc800078e3cff */
[----:B------:R-:W-:-:S04]  /*34200*/  @P1 LOP3.LUT R4, R5, R4, RZ, 0x3c, !PT ;  /* 0x0000000405041212 */ /* 0x000fc800078e3cff */
[----:B------:R-:W-:-:S05]  /*34210*/  @P1 LOP3.LUT R5, R5, R4, RZ, 0x3c, !PT ;  /* 0x0000000405051212 */ /* 0x000fca00078e3cff */
[----:B------:R-:W4:Y:S04]  /*34220*/  @P1 LDG.E.U16 R15, desc[UR8][R4.64] ;  /* 0x00000008040f1981 */ /* 0x000f28000c1e1500 */
[----:B----4-:R0:W-:Y:S04]  /*34230*/  STL [R1+0x2e0], R15 ;  /* 0x0002e00f01007387 */ /* 0x0101e80000100800 */
[----:B0-----:R-:W4:Y:S04]  /*34240*/  LDL.LU R15, [R1+0x3af4] ;  /* 0x003af400010f7983 */ /* 0x001f280000300800 */
[----:B------:R-:W2:Y:S04]  /*34250*/  LDL R4, [R1+0x14cc] ;  /* 0x0014cc0001047983 */ /* 0x000ea80000100800 */
[----:B------:R-:W2:Y:S01]  /*34260*/  LDL R5, [R1+0x14d0] ;  /* 0x0014d00001057983 */ /* 0x000ea20000100800 */
[----:B----4-:R-:W-:-:S02]  /*34270*/  PRMT R15, RZ, 0x7610, R15 ;  /* 0x00007610ff0f7816 */ /* 0x010fc4000000000f */
[----:B--2---:R-:W-:-:S04]  /*34280*/  @P1 LOP3.LUT R5, R5, R4, RZ, 0x3c, !PT ;  /* 0x0000000405051212 */ /* 0x004fc800078e3cff */
[----:B------:R-:W-:-:S04]  /*34290*/  @P1 LOP3.LUT R4, R5, R4, RZ, 0x3c, !PT ;  /* 0x0000000405041212 */ /* 0x000fc800078e3cff */
[----:B------:R-:W-:-:S05]  /*342a0*/  @P1 LOP3.LUT R5, R5, R4, RZ, 0x3c, !PT ;  /* 0x0000000405051212 */ /* 0x000fca00078e3cff */
[----:B------:R-:W2:Y:S04]  /*342b0*/  @P1 LDG.E.U16 R15, desc[UR8][R4.64] ;  /* 0x00000008040f1981 */ /* 0x000ea8000c1e1500 */
[----:B--2---:R0:W-:Y:S04]  /*342c0*/  STL [R1+0x2dc], R15 ;  /* 0x0002dc0f01007387 */ /* 0x0041e80000100800 */
[----:B0-----:R-:W2:Y:S04]  /*342d0*/  LDL.LU R15, [R1+0x3af0] ;  /* 0x003af000010f7983 */ /* 0x001ea80000300800 */
[----:B------:R-:W4:Y:S04]  /*342e0*/  LDL R4, [R1+0x14c4] ;  /* 0x0014c40001047983 */ /* 0x000f280000100800 */
[----:B------:R-:W4:Y:S01]  /*342f0*/  LDL R5, [R1+0x14c8] ;  /* 0x0014c80001057983 */ /* 0x000f220000100800 */
[----:B------:R-:W-:-:S02]  /*34300*/  ISETP.GT.AND P0, PT, R12, 0x66, PT ;  /* 0x000000660c00780c */ /* 0x000fc40003f04270 */
[----:B--2---:R-:W-:Y:S02]  /*34310*/  PRMT R15, RZ, 0x7610, R15 ;  /* 0x00007610ff0f7816 */ /* 0x004fe4000000000f */
[----:B----4-:R-:W-:-:S04]  /*34320*/  @P1 LOP3.LUT R5, R5, R4, RZ, 0x3c, !PT ;  /* 0x0000000405051212 */ /* 0x010fc800078e3cff */
[----:B------:R-:W-:-:S04]  /*34330*/  @P1 LOP3.LUT R4, R5, R4, RZ, 0x3c, !PT ;  /* 0x0000000405041212 */ /* 0x000fc800078e3cff */
[----:B------:R-:W-:-:S05]  /*34340*/  @P1 LOP3.LUT R5, R5, R4, RZ, 0x3c, !PT ;  /* 0x0000000405051212 */ /* 0x000fca00078e3cff */
[----:B------:R-:W2:Y:S04]  /*34350*/  @P1 LDG.E.U16 R15, desc[UR8][R4.64] ;  /* 0x00000008040f1981 */ /* 0x000ea8000c1e1500 */
[----:B--2---:R0:W-:Y:S04]  /*34360*/  STL [R1+0x2d8], R15 ;  /* 0x0002d80f01007387 */ /* 0x0041e80000100800 */
[----:B0-----:R-:W2:Y:S04]  /*34370*/  LDL.LU R15, [R1+0x3aec] ;  /* 0x003aec00010f7983 */ /* 0x001ea80000300800 */
[----:B------:R-:W4:Y:S04]  /*34380*/  LDL R4, [R1+0x14bc] ;  /* 0x0014bc0001047983 */ /* 0x000f280000100800 */
[----:B------:R-:W4:Y:S01]  /*34390*/  LDL R5, [R1+0x14c0] ;  /* 0x0014c00001057983 */ /* 0x000f220000100800 */
[----:B--2---:R-:W-:-:S02]  /*343a0*/  PRMT R15, RZ, 0x7610, R15 ;  /* 0x00007610ff0f7816 */ /* 0x004fc4000000000f */
        /* <DEDUP_REMOVED lines=665> */
[----:B------:R-:W-:-:S02]  /*36d40*/  PRMT R3, RZ, 0x7610, R3 ;  /* 0x00007610ff037816 */ /* 0x000fc40000000003 */
[----:B----4-:R-:W-:-:S04]  /*36d50*/  @P1 LOP3.LUT R5, R5, R4, RZ, 0x3c, !PT ;  /* 0x0000000405051212 */ /* 0x010fc800078e3cff */
[----:B------:R-:W-:-:S04]  /*36d60*/  @P1 LOP3.LUT R4, R5, R4, RZ, 0x3c, !PT ;  /* 0x0000000405041212 */ /* 0x000fc800078e3cff */
[----:B------:R-:W-:-:S05]  /*36d70*/  @P1 LOP3.LUT R5, R5, R4, RZ, 0x3c, !PT ;  /* 0x0000000405051212 */ /* 0x000fca00078e3cff */
[----:B------:R-:W4:Y:S04]  /*36d80*/  @P1 LDG.E.U16 R3, desc[UR8][R4.64] ;  /* 0x0000000804031981 */ /* 0x000f28000c1e1500 */
[----:B------:R-:W3:Y:S04]  /*36d90*/  LDL R4, [R1+0x2f9c] ;  /* 0x002f9c0001047983 */ /* 0x000ee80000100800 */
[----:B------:R-:W3:Y:S01]  /*36da0*/  LDL R5, [R1+0x2fac] ;  /* 0x002fac0001057983 */ /* 0x000ee20000100800 */
[----:B--2---:R-:W-:-:S03]  /*36db0*/  PRMT R15, RZ, 0x7610, R15 ;  /* 0x00007610ff0f7816 */ /* 0x004fc6000000000f */
[----:B----4-:R-:W-:Y:S01]  /*36dc0*/  STL [R1+0x36b8], R3 ;  /* 0x0036b80301007387 */ /* 0x010fe20000100800 */
[----:B---3--:R-:W-:-:S04]  /*36dd0*/  @P1 LOP3.LUT R5, R5, R4, RZ, 0x3c, !PT ;  /* 0x0000000405051212 */ /* 0x008fc800078e3cff */
[----:B------:R-:W-:-:S04]  /*36de0*/  @P1 LOP3.LUT R4, R5, R4, RZ, 0x3c, !PT ;  /* 0x0000000405041212 */ /* 0x000fc800078e3cff */
[----:B------:R-:W-:-:S05]  /*36df0*/  @P1 LOP3.LUT R5, R5, R4, RZ, 0x3c, !PT ;  /* 0x0000000405051212 */ /* 0x000fca00078e3cff */
[----:B------:R-:W2:Y:S04]  /*36e00*/  @P1 LDG.E.U16 R15, desc[UR8][R4.64] ;  /* 0x00000008040f1981 */ /* 0x000ea8000c1e1500 */
[----:B--2---:R0:W-:Y:S04]  /*36e10*/  STL [R1+0x18c], R15 ;  /* 0x00018c0f01007387 */ /* 0x0041e80000100800 */
[----:B0-----:R-:W2:Y:S04]  /*36e20*/  LDL.LU R15, [R1+0x39c4] ;  /* 0x0039c400010f7983 */ /* 0x001ea80000300800 */
[----:B------:R-:W3:Y:S04]  /*36e30*/  LDL R4, [R1+0x2fa8] ;  /* 0x002fa80001047983 */ /* 0x000ee80000100800 */
[----:B------:R-:W3:Y:S01]  /*36e40*/  LDL R5, [R1+0x2fb4] ;  /* 0x002fb40001057983 */ /* 0x000ee20000100800 */
[----:B------:R-:W-:-:S02]  /*36e50*/  PRMT R28, RZ, 0x7610, R28 ;  /* 0x00007610ff1c7816 */ /* 0x000fc4000000001c */
[----:B---3--:R-:W-:-:S04]  /*36e60*/  @P1 LOP3.LUT R5, R5, R4, RZ, 0x3c, !PT ;  /* 0x0000000405051212 */ /* 0x008fc800078e3cff */
[----:B------:R-:W-:-:S04]  /*36e70*/  @P1 LOP3.LUT R4, R5, R4, RZ, 0x3c, !PT ;  /* 0x0000000405041212 */ /* 0x000fc800078e3cff */
[----:B------:R-:W-:-:S05]  /*36e80*/  @P1 LOP3.LUT R5, R5, R4, RZ, 0x3c, !PT ;  /* 0x0000000405051212 */ /* 0x000fca00078e3cff */
[----:B------:R-:W3:Y:S04]  /*36e90*/  @P1 LDG.E.U16 R28, desc[UR8][R4.64] ;  /* 0x00000008041c1981 */ /* 0x000ee8000c1e1500 */
[----:B------:R-:W4:Y:S04]  /*36ea0*/  LDL R4, [R1+0x2fb0] ;  /* 0x002fb00001047983 */ /* 0x000f280000100800 */
[----:B------:R-:W4:Y:S01]  /*36eb0*/  LDL R5, [R1+0x2fb8] ;  /* 0x002fb80001057983 */ /* 0x000f220000100800 */
[----:B--2---:R-:W-:-:S03]  /*36ec0*/  PRMT R15, RZ, 0x7610, R15 ;  /* 0x00007610ff0f7816 */ /* 0x004fc6000000000f */
[----:B---3--:R-:W-:Y:S01]  /*36ed0*/  STL [R1+0x36b0], R28 ;  /* 0x0036b01c01007387 */ /* 0x008fe20000100800 */
[----:B----4-:R-:W-:-:S04]  /*36ee0*/  @P1 LOP3.LUT R5, R5, R4, RZ, 0x3c, !PT ;  /* 0x0000000405051212 */ /* 0x010fc800078e3cff */
[----:B------:R-:W-:-:S04]  /*36ef0*/  @P1 LOP3.LUT R4, R5, R4, RZ, 0x3c, !PT ;  /* 0x0000000405041212 */ /* 0x000fc800078e3cff */
[----:B------:R-:W-:-:S05]  /*36f00*/  @P1 LOP3.LUT R5, R5, R4, RZ, 0x3c, !PT ;  /* 0x0000000405051212 */ /* 0x000fca00078e3cff */
[----:B------:R-:W2:Y:S04]  /*36f10*/  @P1 LDG.E.U16 R15, desc[UR8][R4.64] ;  /* 0x00000008040f1981 */ /* 0x000ea8000c1e1500 */
[----:B--2---:R0:W-:Y:S04]  /*36f20*/  STL [R1+0x32c], R15 ;  /* 0x00032c0f01007387 */ /* 0x0041e80000100800 */
[----:B0-----:R-:W2:Y:S04]  /*36f30*/  LDL.LU R15, [R1+0x39c0] ;  /* 0x0039c000010f7983 */ /* 0x001ea80000300800 */
[----:B------:R-:W3:Y:S04]  /*36f40*/  LDL R4, [R1+0x2fa4] ;  /* 0x002fa40001047983 */ /* 0x000ee80000100800 */
[----:B------:R-:W3:Y:S01]  /*36f50*/  LDL R5, [R1+0x2fc0] ;  /* 0x002fc00001057983 */ /* 0x000ee20000100800 */
[----:B--2---:R-:W-:-:S02]  /*36f60*/  PRMT R15, RZ, 0x7610, R15 ;  /* 0x00007610ff0f7816 */ /* 0x004fc4000000000f */
        /* <DEDUP_REMOVED lines=17> */
[----:B------:R-:W-:-:S02]  /*37080*/  ISETP.GT.AND P0, PT, R12, 0x70, PT ;  /* 0x000000700c00780c */ /* 0x000fc40003f04270 */
[----:B--2---:R-:W-:Y:S02]  /*37090*/  PRMT R15, RZ, 0x7610, R15 ;  /* 0x00007610ff0f7816 */ /* 0x004fe4000000000f */
        /* <DEDUP_REMOVED lines=507> */
[----:B------:R-:W-:Y:S02]  /*39050*/  PRMT R3, RZ, 0x7610, R3 ;  /* 0x00007610ff037816 */ /* 0x000fe40000000003 */
[----:B------:R-:W-:Y:S01]  /*39060*/  ISETP.GT.AND P1, PT, R12, 0x77, PT ;  /* 0x000000770c00780c */ /* 0x000fe20003f24270 */
[----:B---3--:R-:W-:Y:S01]  /*39070*/  STL [R1+0x371c], R28 ;  /* 0x00371c1c01007387 */ /* 0x008fe20000100800 */
[----:B----4-:R-:W-:-:S04]  /*39080*/  @P0 LOP3.LUT R5, R5, R4, RZ, 0x3c, !PT ;  /* 0x0000000405050212 */ /* 0x010fc800078e3cff */
        /* <DEDUP_REMOVED lines=143> */
[----:B------:R-:W-:Y:S02]  /*39980*/  ISETP.GT.AND P1, PT, R12, 0x79, PT ;  /* 0x000000790c00780c */ /* 0x000fe40003f24270 */
[----:B---3--:R-:W-:-:S04]  /*39990*/  @P0 LOP3.LUT R5, R5, R4, RZ, 0x3c, !PT ;  /* 0x0000000405050212 */ /* 0x008fc800078e3cff */
[----:B------:R-:W-:-:S04]  /*399a0*/  @P0 LOP3.LUT R4, R5, R4, RZ, 0x3c, !PT ;  /* 0x0000000405040212 */ /* 0x000fc800078e3cff */
[----:B------:R-:W-:-:S05]  /*399b0*/  @P0 LOP3.LUT R5, R5, R4, RZ, 0x3c, !PT ;  /* 0x0000000405050212 */ /* 0x000fca00078e3cff */
[----:B------:R-:W3:Y:S04]  /*399c0*/  @P0 LDG.E.U16 R14, desc[UR8][R4.64] ;  /* 0x00000008040e0981 */ /* 0x000ee8000c1e1500 */
[----:B---3--:R0:W-:Y:S04]  /*399d0*/  STL [R1+0x68], R14 ;  /* 0x0000680e01007387 */ /* 0x0081e80000100800 */
[----:B0-----:R-:W3:Y:S04]  /*399e0*/  LDL.LU R14, [R1+0x389c] ;  /* 0x00389c00010e7983 */ /* 0x001ee80000300800 */
[----:B------:R-:W4:Y:S04]  /*399f0*/  LDL R4, [R1+0x3210] ;  /* 0x0032100001047983 */ /* 0x000f280000100800 */
[----:B------:R-:W4:Y:S01]  /*39a00*/  LDL R5, [R1+0x3218] ;  /* 0x0032180001057983 */ /* 0x000f220000100800 */
[----:B------:R-:W-:-:S02]  /*39a10*/  PRMT R2, RZ, 0x7610, R2 ;  /* 0x00007610ff027816 */ /* 0x000fc40000000002 */
        /* <DEDUP_REMOVED lines=8> */
[----:B------:R-:W-:-:S02]  /*39aa0*/  PRMT R29, RZ, 0x7610, R29 ;  /* 0x00007610ff1d7816 */ /* 0x000fc4000000001d */
[----:B--2---:R-:W-:-:S04]  /*39ab0*/  @P1 LOP3.LUT R5, R5, R4, RZ, 0x3c, !PT ;  /* 0x0000000405051212 */ /* 0x004fc800078e3cff */
        /* <DEDUP_REMOVED lines=53> */
[----:B------:R-:W-:Y:S02]  /*39e10*/  ISETP.GT.AND P0, PT, R12, 0x7a, PT ;  /* 0x0000007a0c00780c */ /* 0x000fe40003f04270 */
        /* <DEDUP_REMOVED lines=15> */
[----:B------:R-:W-:-:S03]  /*39f10*/  PRMT R21, RZ, 0x7610, R21 ;  /* 0x00007610ff157816 */ /* 0x000fc60000000015 */
[----:B---3--:R0:W-:Y:S04]  /*39f20*/  STL [R1+0x44], R15 ;  /* 0x0000440f01007387 */ /* 0x0081e80000100800 */
[----:B0-----:R-:W3:Y:S01]  /*39f30*/  LDL R15, [R1+0x328c] ;  /* 0x00328c00010f7983 */ /* 0x001ee20000100800 */
        /* <DEDUP_REMOVED lines=39> */
[----:B------:R-:W2:Y:S01]  /*3a1b0*/  @P0 LDG.E.U16 R17, desc[UR8][R4.64] ;  /* 0x0000000804110981 */ /* 0x000ea2000c1e1500 */
[----:B------:R-:W-:-:S03]  /*3a1c0*/  PRMT R14, RZ, 0x7610, R14 ;  /* 0x00007610ff0e7816 */ /* 0x000fc6000000000e */
[----:B--2---:R0:W-:Y:S04]  /*3a1d0*/  STL [R1+0x30], R17 ;  /* 0x0000301101007387 */ /* 0x0041e80000100800 */
[----:B0-----:R-:W2:Y:S04]  /*3a1e0*/  LDL.LU R17, [R1+0x3868] ;  /* 0x0038680001117983 */ /* 0x001ea80000300800 */
[----:B------:R-:W3:Y:S01]  /*3a1f0*/  LDL R5, [R1+0x327c] ;  /* 0x00327c0001057983 */ /* 0x000ee20000100800 */
[----:B------:R-:W-:Y:S01]  /*3a200*/  @P0 IMAD.MOV.U32 R4, RZ, RZ, R15 ;  /* 0x000000ffff040224 */ /* 0x000fe200078e000f */
[----:B------:R-:W-:-:S02]  /*3a210*/  PRMT R16, RZ, 0x7610, R16 ;  /* 0x00007610ff107816 */ /* 0x000fc40000000010 */
[----:B------:R-:W4:Y:S04]  /*3a220*/  LDL R15, [R1+0x32b0] ;  /* 0x0032b000010f7983 */ /* 0x000f280000100800 */
[----:B---3--:R0:W3:Y:S04]  /*3a230*/  @P0 LDG.E.U16 R14, desc[UR8][R4.64] ;  /* 0x00000008040e0981 */ /* 0x0080e8000c1e1500 */
[----:B------:R-:W0:Y:S04]  /*3a240*/  LDL R4, [R1+0x3288] ;  /* 0x0032880001047983 */ /* 0x000e280000100800 */
[----:B------:R-:W0:Y:S02]  /*3a250*/  LDL R5, [R1+0x3294] ;  /* 0x0032940001057983 */ /* 0x000e240000100800 */
[----:B0-----:R-:W-:-:S04]  /*3a260*/  @P0 LOP3.LUT R5, R5, R4, RZ, 0x3c, !PT ;  /* 0x0000000405050212 */ /* 0x001fc800078e3cff */
[----:B------:R-:W-:-:S04]  /*3a270*/  @P0 LOP3.LUT R4, R5, R4, RZ, 0x3c, !PT ;  /* 0x0000000405040212 */ /* 0x000fc800078e3cff */
[----:B------:R-:W-:-:S05]  /*3a280*/  @P0 LOP3.LUT R5, R5, R4, RZ, 0x3c, !PT ;  /* 0x0000000405050212 */ /* 0x000fca00078e3cff */
[----:B------:R-:W2:Y:S04]  /*3a290*/  @P0 LDG.E.U16 R16, desc[UR8][R4.64] ;  /* 0x0000000804100981 */ /* 0x000ea8000c1e1500 */
[----:B---3--:R0:W-:Y:S04]  /*3a2a0*/  STL [R1+0x2c], R14 ;  /* 0x00002c0e01007387 */ /* 0x0081e80000100800 */
[----:B0-----:R-:W3:Y:S04]  /*3a2b0*/  LDL R14, [R1+0x32b8] ;  /* 0x0032b800010e7983 */ /* 0x001ee80000100800 */
[----:B--2---:R0:W-:Y:S04]  /*3a2c0*/  STL [R1+0x28], R16 ;  /* 0x0000281001007387 */ /* 0x0041e80000100800 */
[----:B0-----:R-:W2:Y:S04]  /*3a2d0*/  LDL.LU R16, [R1+0x3864] ;  /* 0x0038640001107983 */ /* 0x001ea80000300800 */
[----:B------:R-:W4:Y:S04]  /*3a2e0*/  LDL R4, [R1+0x3290] ;  /* 0x0032900001047983 */ /* 0x000f280000100800 */
[----:B------:R-:W4:Y:S01]  /*3a2f0*/  LDL R5, [R1+0x3298] ;  /* 0x0032980001057983 */ /* 0x000f220000100800 */
[----:B------:R-:W-:-:S02]  /*3a300*/  ISETP.GT.AND P1, PT, R12, 0x7b, PT ;  /* 0x0000007b0c00780c */ /* 0x000fc40003f24270 */
[----:B------:R-:W-:-:S11]  /*3a310*/  PRMT R13, RZ, 0x7610, R13 ;  /* 0x00007610ff0d7816 */ /* 0x000fd6000000000d */
[----:B----4-:R-:W-:-:S04]  /*3a320*/  @P1 LOP3.LUT R5, R5, R4, RZ, 0x3c, !PT ;  /* 0x0000000405051212 */ /* 0x010fc800078e3cff */
[----:B------:R-:W-:-:S04]  /*3a330*/  @P1 LOP3.LUT R4, R5, R4, RZ, 0x3c, !PT ;  /* 0x0000000405041212 */ /* 0x000fc800078e3cff */
[----:B------:R-:W-:-:S05]  /*3a340*/  @P1 LOP3.LUT R5, R5, R4, RZ, 0x3c, !PT ;  /* 0x0000000405051212 */ /* 0x000fca00078e3cff */
[----:B------:R-:W4:Y:S04]  /*3a350*/  @P1 LDG.E.U16 R13, desc[UR8][R4.64] ;  /* 0x00000008040d1981 */ /* 0x000f28000c1e1500 */
[----:B----4-:R0:W-:Y:S04]  /*3a360*/  STL [R1+0x24], R13 ;  /* 0x0000240d01007387 */ /* 0x0101e80000100800 */
[----:B0-----:R-:W4:Y:S04]  /*3a370*/  LDL.LU R13, [R1+0x3860] ;  /* 0x00386000010d7983 */ /* 0x001f280000300800 */
        /* <DEDUP_REMOVED lines=21> */
[----:B------:R-:W-:Y:S02]  /*3a4d0*/  PRMT R8, RZ, 0x7610, R8 ;  /* 0x00007610ff087816 */ /* 0x000fe40000000008 */
[----:B----4-:R-:W-:-:S04]  /*3a4e0*/  @P1 LOP3.LUT R5, R5, R4, RZ, 0x3c, !PT ;  /* 0x0000000405051212 */ /* 0x010fc800078e3cff */
[----:B------:R-:W-:-:S04]  /*3a4f0*/  @P1 LOP3.LUT R4, R5, R4, RZ, 0x3c, !PT ;  /* 0x0000000405041212 */ /* 0x000fc800078e3cff */
[----:B------:R-:W-:-:S05]  /*3a500*/  @P1 LOP3.LUT R5, R5, R4, RZ, 0x3c, !PT ;  /* 0x0000000405051212 */ /* 0x000fca00078e3cff */
[----:B------:R0:W4:Y:S02]  /*3a510*/  @P1 LDG.E.U16 R9, desc[UR8][R4.64] ;  /* 0x0000000804091981 */ /* 0x000124000c1e1500 */
[----:B0-----:R-:W-:Y:S02]  /*3a520*/  @P1 IMAD.MOV.U32 R4, RZ, RZ, R14 ;  /* 0x000000ffff041224 */ /* 0x001fe400078e000e */
[----:B------:R-:W-:-:S05]  /*3a530*/  @P1 IMAD.MOV.U32 R5, RZ, RZ, R15 ;  /* 0x000000ffff051224 */ /* 0x000fca00078e000f */
[----:B------:R-:W3:Y:S04]  /*3a540*/  @P1 LDG.E.U16 R8, desc[UR8][R4.64] ;  /* 0x0000000804081981 */ /* 0x000ee8000c1e1500 */
[----:B----4-:R0:W-:Y:S04]  /*3a550*/  STL [R1+0x18], R9 ;  /* 0x0000180901007387 */ /* 0x0101e80000100800 */
[----:B0-----:R-:W4:Y:S04]  /*3a560*/  LDL.LU R9, [R1+0x3854] ;  /* 0x0038540001097983 */ /* 0x001f280000300800 */
[----:B------:R-:W2:Y:S04]  /*3a570*/  LDL R15, [R1+0x32c4] ;  /* 0x0032c400010f7983 */ /* 0x000ea80000100800 */
[----:B------:R-:W4:Y:S04]  /*3a580*/  LDL R14, [R1+0x32e0] ;  /* 0x0032e000010e7983 */ /* 0x000f280000100800 */
        /* <DEDUP_REMOVED lines=26> */
[----:B------:R-:W3:Y:S01]  /*3a730*/  @P1 LDG.E.U16 R2, desc[UR8][R4.64] ;  /* 0x0000000804021981 */ /* 0x000ee2000c1e1500 */
[----:B------:R-:W-:-:S03]  /*3a740*/  ISETP.GT.AND P0, PT, R12, 0x7c, PT ;  /* 0x0000007c0c00780c */ /* 0x000fc60003f04270 */
[----:B---3--:R-:W-:Y:S04]  /*3a750*/  STL [R1+0x8], R2 ;  /* 0x0000080201007387 */ /* 0x008fe80000100800 */
[----:B------:R-:W3:Y:S04]  /*3a760*/  LDL R4, [R1+0x32d0] ;  /* 0x0032d00001047983 */ /* 0x000ee80000100800 */
[----:B------:R-:W3:Y:S01]  /*3a770*/  LDL R5, [R1+0x32d8] ;  /* 0x0032d80001057983 */ /* 0x000ee20000100800 */
[----:B------:R-:W-:Y:S02]  /*3a780*/  PRMT R28, RZ, 0x7610, R28 ;  /* 0x00007610ff1c7816 */ /* 0x000fe4000000001c */
[----:B---3--:R-:W-:-:S04]  /*3a790*/  @P0 LOP3.LUT R5, R5, R4, RZ, 0x3c, !PT ;  /* 0x0000000405050212 */ /* 0x008fc800078e3cff */
[----:B------:R-:W-:-:S04]  /*3a7a0*/  @P0 LOP3.LUT R4, R5, R4, RZ, 0x3c, !PT ;  /* 0x0000000405040212 */ /* 0x000fc800078e3cff */
[----:B------:R-:W-:-:S05]  /*3a7b0*/  @P0 LOP3.LUT R5, R5, R4, RZ, 0x3c, !PT ;  /* 0x0000000405050212 */ /* 0x000fca00078e3cff */
[----:B------:R0:W3:Y:S01]  /*3a7c0*/  @P0 LDG.E.U16 R28, desc[UR8][R4.64] ;  /* 0x00000008041c0981 */ /* 0x0000e2000c1e1500 */
[----:B------:R-:W-:Y:S01]  /*3a7d0*/  PRMT R3, RZ, 0x7610, R3 ;  /* 0x00007610ff037816 */ /* 0x000fe20000000003 */
[----:B0-----:R-:W-:Y:S02]  /*3a7e0*/  @P0 IMAD.MOV.U32 R4, RZ, RZ, R14 ;  /* 0x000000ffff040224 */ /* 0x001fe400078e000e */
[----:B------:R-:W-:-:S05]  /*3a7f0*/  @P0 IMAD.MOV.U32 R5, RZ, RZ, R15 ;  /* 0x000000ffff050224 */ /* 0x000fca00078e000f */
[----:B------:R-:W2:Y:S04]  /*3a800*/  @P0 LDG.E.U16 R3, desc[UR8][R4.64] ;  /* 0x0000000804030981 */ /* 0x000ea8000c1e1500 */
[----:B---3--:R0:W-:Y:S04]  /*3a810*/  STL [R1+0x4], R28 ;  /* 0x0000041c01007387 */ /* 0x0081e80000100800 */
[----:B------:R-:W3:Y:S04]  /*3a820*/  LDL R4, [R1+0x32dc] ;  /* 0x0032dc0001047983 */ /* 0x000ee80000100800 */
[----:B------:R-:W3:Y:S01]  /*3a830*/  LDL R5, [R1+0x32ec] ;  /* 0x0032ec0001057983 */ /* 0x000ee20000100800 */
[----:B------:R-:W-:-:S03]  /*3a840*/  PRMT R29, RZ, 0x7610, R29 ;  /* 0x00007610ff1d7816 */ /* 0x000fc6000000001d */
[----:B------:R-:W4:Y:S04]  /*3a850*/  LDL R15, [R1+0x32e4] ;  /* 0x0032e400010f7983 */ /* 0x000f280000100800 */
[----:B------:R-:W4:Y:S04]  /*3a860*/  LDL R14, [R1+0x3300] ;  /* 0x00330000010e7983 */ /* 0x000f280000100800 */
[----:B0-----:R-:W4:Y:S04]  /*3a870*/  LDL R28, [R1+0x32f8] ;  /* 0x0032f800011c7983 */ /* 0x001f280000100800 */
[----:B--2---:R0:W-:Y:S01]  /*3a880*/  STL [R1+0x37b8], R3 ;  /* 0x0037b80301007387 */ /* 0x0041e20000100800 */
[----:B------:R-:W-:-:S03]  /*3a890*/  PRMT R27, RZ, 0x7610, R27 ;  /* 0x00007610ff1b7816 */ /* 0x000fc6000000001b */
[----:B0-----:R-:W2:Y:S01]  /*3a8a0*/  LDL R3, [R1+0x330c] ;  /* 0x00330c0001037983 */ /* 0x001ea20000100800 */
[----:B---3--:R-:W-:-:S04]  /*3a8b0*/  @P0 LOP3.LUT R5, R5, R4, RZ, 0x3c, !PT ;  /* 0x0000000405050212 */ /* 0x008fc800078e3cff */
[----:B------:R-:W-:-:S04]  /*3a8c0*/  @P0 LOP3.LUT R4, R5, R4, RZ, 0x3c, !PT ;  /* 0x0000000405040212 */ /* 0x000fc800078e3cff */
[----:B------:R-:W-:-:S05]  /*3a8d0*/  @P0 LOP3.LUT R5, R5, R4, RZ, 0x3c, !PT ;  /* 0x0000000405050212 */ /* 0x000fca00078e3cff */
[----:B------:R0:W3:Y:S04]  /*3a8e0*/  @P0 LDG.E.U16 R29, desc[UR8][R4.64] ;  /* 0x00000008041d0981 */ /* 0x0000e8000c1e1500 */
[----:B------:R-:W0:Y:S04]  /*3a8f0*/  LDL R4, [R1+0x32e8] ;  /* 0x0032e80001047983 */ /* 0x000e280000100800 */
[----:B------:R-:W0:Y:S02]  /*3a900*/  LDL R5, [R1+0x32f4] ;  /* 0x0032f40001057983 */ /* 0x000e240000100800 */
[----:B0-----:R-:W-:-:S04]  /*3a910*/  @P0 LOP3.LUT R5, R5, R4, RZ, 0x3c, !PT ;  /* 0x0000000405050212 */ /* 0x001fc800078e3cff */
[----:B------:R-:W-:-:S04]  /*3a920*/  @P0 LOP3.LUT R4, R5, R4, RZ, 0x3c, !PT ;  /* 0x0000000405040212 */ /* 0x000fc800078e3cff */
[----:B------:R-:W-:-:S05]  /*3a930*/  @P0 LOP3.LUT R5, R5, R4, RZ, 0x3c, !PT ;  /* 0x0000000405050212 */ /* 0x000fca00078e3cff */
[----:B------:R4:W2:Y:S04]  /*3a940*/  @P0 LDG.E.U16 R27, desc[UR8][R4.64] ;  /* 0x00000008041b0981 */ /* 0x0008a8000c1e1500 */
[----:B---3--:R0:W-:Y:S04]  /*3a950*/  STL [R1+0x37bc], R29 ;  /* 0x0037bc1d01007387 */ /* 0x0081e80000100800 */
[----:B------:R-:W3:Y:S04]  /*3a960*/  LDL R5, [R1+0x32f0] ;  /* 0x0032f00001057983 */ /* 0x000ee80000100800 */
[----:B0-----:R-:W3:Y:S01]  /*3a970*/  LDL R29, [R1+0x32fc] ;  /* 0x0032fc00011d7983 */ /* 0x001ee20000100800 */
[----:B----4-:R-:W-:Y:S01]  /*3a980*/  @P0 IMAD.MOV.U32 R4, RZ, RZ, R28 ;  /* 0x000000ffff040224 */ /* 0x010fe200078e001c */
[----:B------:R-:W-:-:S02]  /*3a990*/  PRMT R26, RZ, 0x7610, R26 ;  /* 0x00007610ff1a7816 */ /* 0x000fc4000000001a */
[----:B--2---:R0:W-:Y:S04]  /*3a9a0*/  STL [R1+0x37c0], R27 ;  /* 0x0037c01b01007387 */ /* 0x0041e80000100800 */
[----:B------:R-:W2:Y:S04]  /*3a9b0*/  LDL R28, [R1+0x3308] ;  /* 0x00330800011c7983 */ /* 0x000ea80000100800 */
[----:B0-----:R-:W4:Y:S04]  /*3a9c0*/  LDL R27, [R1+0x3314] ;  /* 0x00331400011b7983 */ /* 0x001f280000100800 */
[----:B---3--:R0:W3:Y:S01]  /*3a9d0*/  @P0 LDG.E.U16 R26, desc[UR8][R4.64] ;  /* 0x00000008041a0981 */ /* 0x0080e2000c1e1500 */
[----:B------:R-:W-:-:S02]  /*3a9e0*/  PRMT R25, RZ, 0x7610, R25 ;  /* 0x00007610ff197816 */ /* 0x000fc40000000019 */
[----:B------:R-:W-:Y:S01]  /*3a9f0*/  PRMT R24, RZ, 0x7610, R24 ;  /* 0x00007610ff187816 */ /* 0x000fe20000000018 */
[----:B0-----:R-:W-:Y:S02]  /*3aa00*/  @P0 IMAD.MOV.U32 R4, RZ, RZ, R14 ;  /* 0x000000ffff040224 */ /* 0x001fe400078e000e */
[----:B------:R-:W-:-:S05]  /*3aa10*/  @P0 IMAD.MOV.U32 R5, RZ, RZ, R15 ;  /* 0x000000ffff050224 */ /* 0x000fca00078e000f */
[----:B------:R0:W3:Y:S01]  /*3aa20*/  @P0 LDG.E.U16 R25, desc[UR8][R4.64] ;  /* 0x0000000804190981 */ /* 0x0000e2000c1e1500 */
[----:B------:R-:W-:Y:S01]  /*3aa30*/  PRMT R23, RZ, 0x7610, R23 ;  /* 0x00007610ff177816 */ /* 0x000fe20000000017 */
[----:B0-----:R-:W-:Y:S02]  /*3aa40*/  @P0 IMAD.MOV.U32 R4, RZ, RZ, R3 ;  /* 0x000000ffff040224 */ /* 0x001fe400078e0003 */
[----:B------:R-:W-:-:S05]  /*3aa50*/  @P0 IMAD.MOV.U32 R5, RZ, RZ, R29 ;  /* 0x000000ffff050224 */ /* 0x000fca00078e001d */
[----:B------:R2:W3:Y:S02]  /*3aa60*/  @P0 LDG.E.U16 R24, desc[UR8][R4.64] ;  /* 0x0000000804180981 */ /* 0x0004e4000c1e1500 */
[----:B--2---:R-:W-:Y:S02]  /*3aa70*/  @P0 IMAD.MOV.U32 R5, RZ, RZ, R28 ;  /* 0x000000ffff050224 */ /* 0x004fe400078e001c */
[----:B----4-:R-:W-:-:S05]  /*3aa80*/  @P0 IMAD.MOV.U32 R4, RZ, RZ, R27 ;  /* 0x000000ffff040224 */ /* 0x010fca00078e001b */
[----:B------:R-:W2:Y:S04]  /*3aa90*/  @P0 LDG.E.U16 R23, desc[UR8][R4.64] ;  /* 0x0000000804170981 */ /* 0x000ea8000c1e1500 */
[----:B---3--:R-:W-:Y:S04]  /*3aaa0*/  STL [R1+0x37c4], R26 ;  /* 0x0037c41a01007387 */ /* 0x008fe80000100800 */
[----:B------:R-:W3:Y:S04]  /*3aab0*/  LDL R15, [R1+0x3310] ;  /* 0x00331000010f7983 */ /* 0x000ee80000100800 */
[----:B------:R-:W4:Y:S01]  /*3aac0*/  LDL R14, [R1+0x3318] ;  /* 0x00331800010e7983 */ /* 0x000f220000100800 */
[----:B------:R-:W-:-:S03]  /*3aad0*/  ISETP.GT.AND P1, PT, R12, 0x7d, PT ;  /* 0x0000007d0c00780c */ /* 0x000fc60003f24270 */
[----:B------:R0:W-:Y:S04]  /*3aae0*/  STL [R1+0x37c8], R25 ;  /* 0x0037c81901007387 */ /* 0x0001e80000100800 */
[----:B------:R-:W3:Y:S04]  /*3aaf0*/  LDL R3, [R1+0x3320] ;  /* 0x0033200001037983 */ /* 0x000ee80000100800 */
[----:B0-----:R-:W3:Y:S04]  /*3ab00*/  LDL R25, [R1+0x3304] ;  /* 0x0033040001197983 */ /* 0x001ee80000100800 */
[----:B------:R0:W-:Y:S04]  /*3ab10*/  STL [R1+0x37cc], R24 ;  /* 0x0037cc1801007387 */ /* 0x0001e80000100800 */
[----:B------:R-:W3:Y:S04]  /*3ab20*/  LDL R28, [R1+0x331c] ;  /* 0x00331c00011c7983 */ /* 0x000ee80000100800 */
[----:B0-----:R-:W3:Y:S01]  /*3ab30*/  LDL R24, [R1+0x332c] ;  /* 0x00332c0001187983 */ /* 0x001ee20000100800 */
[----:B------:R-:W-:-:S03]  /*3ab40*/  PRMT R22, RZ, 0x7610, R22 ;  /* 0x00007610ff167816 */ /* 0x000fc60000000016 */
[----:B--2---:R0:W-:Y:S04]  /*3ab50*/  STL [R1+0x37d0], R23 ;  /* 0x0037d01701007387 */ /* 0x0041e80000100800 */
[----:B------:R-:W2:Y:S04]  /*3ab60*/  LDL R27, [R1+0x3328] ;  /* 0x00332800011b7983 */ /* 0x000ea80000100800 */
[----:B------:R-:W2:Y:S01]  /*3ab70*/  LDL R26, [R1+0x3334] ;  /* 0x00333400011a7983 */ /* 0x000ea20000100800 */
[----:B----4-:R-:W-:Y:S02]  /*3ab80*/  @P1 IMAD.MOV.U32 R4, RZ, RZ, R14 ;  /* 0x000000ffff041224 */ /* 0x010fe400078e000e */
[----:B---3--:R-:W-:Y:S01]  /*3ab90*/  @P1 IMAD.MOV.U32 R5, RZ, RZ, R15 ;  /* 0x000000ffff051224 */ /* 0x008fe200078e000f */
[----:B------:R-:W-:-:S02]  /*3aba0*/  PRMT R21, RZ, 0x7610, R21 ;  /* 0x00007610ff157816 */ /* 0x000fc40000000015 */
[----:B------:R-:W-:Y:S01]  /*3abb0*/  PRMT R20, RZ, 0x7610, R20 ;  /* 0x00007610ff147816 */ /* 0x000fe20000000014 */
[----:B------:R-:W3:Y:S04]  /*3abc0*/  LDL R15, [R1+0x3330] ;  /* 0x00333000010f7983 */ /* 0x000ee80000100800 */
[----:B------:R1:W4:Y:S04]  /*3abd0*/  @P1 LDG.E.U16 R22, desc[UR8][R4.64] ;  /* 0x0000000804161981 */ /* 0x000328000c1e1500 */
[----:B------:R-:W3:Y:S01]  /*3abe0*/  LDL R14, [R1+0x3338] ;  /* 0x00333800010e7983 */ /* 0x000ee20000100800 */
[----:B-1----:R-:W-:-:S02]  /*3abf0*/  @P1 IMAD.MOV.U32 R4, RZ, RZ, R3 ;  /* 0x000000ffff041224 */ /* 0x002fc400078e0003 */
[----:B------:R-:W-:-:S05]  /*3ac00*/  @P1 IMAD.MOV.U32 R5, RZ, RZ, R25 ;  /* 0x000000ffff051224 */ /* 0x000fca00078e0019 */
[----:B------:R1:W3:Y:S01]  /*3ac10*/  @P1 LDG.E.U16 R21, desc[UR8][R4.64] ;  /* 0x0000000804151981 */ /* 0x0002e2000c1e1500 */
[----:B------:R-:W-:Y:S01]  /*3ac20*/  PRMT R19, RZ, 0x7610, R19 ;  /* 0x00007610ff137816 */ /* 0x000fe20000000013 */
[----:B-1----:R-:W-:Y:S02]  /*3ac30*/  @P1 IMAD.MOV.U32 R5, RZ, RZ, R28 ;  /* 0x000000ffff051224 */ /* 0x002fe400078e001c */
[----:B------:R-:W-:-:S05]  /*3ac40*/  @P1 IMAD.MOV.U32 R4, RZ, RZ, R24 ;  /* 0x000000ffff041224 */ /* 0x000fca00078e0018 */
[----:B------:R2:W3:Y:S02]  /*3ac50*/  @P1 LDG.E.U16 R20, desc[UR8][R4.64] ;  /* 0x0000000804141981 */ /* 0x0004e4000c1e1500 */
[----:B--2---:R-:W-:Y:S02]  /*3ac60*/  @P1 IMAD.MOV.U32 R5, RZ, RZ, R27 ;  /* 0x000000ffff051224 */ /* 0x004fe400078e001b */
[----:B------:R-:W-:-:S05]  /*3ac70*/  @P1 IMAD.MOV.U32 R4, RZ, RZ, R26 ;  /* 0x000000ffff041224 */ /* 0x000fca00078e001a */
[----:B------:R3:W2:Y:S04]  /*3ac80*/  @P1 LDG.E.U16 R19, desc[UR8][R4.64] ;  /* 0x0000000804131981 */ /* 0x0006a8000c1e1500 */
[----:B----4-:R-:W-:Y:S04]  /*3ac90*/  STL [R1+0x376c], R22 ;  /* 0x00376c1601007387 */ /* 0x010fe80000100800 */
[----:B------:R-:W4:Y:S04]  /*3aca0*/  LDL R25, [R1+0x3324] ;  /* 0x0033240001197983 */ /* 0x000f280000100800 */
[----:B------:R-:W4:Y:S01]  /*3acb0*/  LDL R3, [R1+0x3340] ;  /* 0x0033400001037983 */ /* 0x000f220000100800 */
[----:B------:R-:W-:Y:S01]  /*3acc0*/  PRMT R18, RZ, 0x7610, R18 ;  /* 0x00007610ff127816 */ /* 0x000fe20000000012 */
[----:B---3--:R-:W-:-:S02]  /*3acd0*/  @P1 IMAD.MOV.U32 R4, RZ, RZ, R14 ;  /* 0x000000ffff041224 */ /* 0x008fc400078e000e */
[----:B------:R-:W-:-:S05]  /*3ace0*/  @P1 IMAD.MOV.U32 R5, RZ, RZ, R15 ;  /* 0x000000ffff051224 */ /* 0x000fca00078e000f */
[----:B------:R4:W3:Y:S04]  /*3acf0*/  @P1 LDG.E.U16 R18, desc[UR8][R4.64] ;  /* 0x0000000804121981 */ /* 0x0008e8000c1e1500 */
[----:B------:R-:W-:Y:S04]  /*3ad00*/  STL [R1+0x3770], R21 ;  /* 0x0037701501007387 */ /* 0x000fe80000100800 */
[----:B------:R-:W3:Y:S04]  /*3ad10*/  LDL R24, [R1+0x333c] ;  /* 0x00333c0001187983 */ /* 0x000ee80000100800 */
[----:B0-----:R-:W3:Y:S01]  /*3ad20*/  LDL R23, [R1+0x334c] ;  /* 0x00334c0001177983 */ /* 0x001ee20000100800 */
[----:B------:R-:W-:-:S03]  /*3ad30*/  PRMT R17, RZ, 0x7610, R17 ;  /* 0x00007610ff117816 */ /* 0x000fc60000000011 */
[----:B------:R0:W-:Y:S04]  /*3ad40*/  STL [R1+0x3774], R20 ;  /* 0x0037741401007387 */ /* 0x0001e80000100800 */
[----:B--2---:R1:W-:Y:S04]  /*3ad50*/  STL [R1+0x3778], R19 ;  /* 0x0037781301007387 */ /* 0x0043e80000100800 */
[----:B------:R-:W2:Y:S04]  /*3ad60*/  LDL R15, [R1+0x3348] ;  /* 0x00334800010f7983 */ /* 0x000ea80000100800 */
[----:B------:R-:W2:Y:S01]  /*3ad70*/  LDL R14, [R1+0x3354] ;  /* 0x00335400010e7983 */ /* 0x000ea20000100800 */
[----:B----4-:R-:W-:-:S02]  /*3ad80*/  @P1 IMAD.MOV.U32 R4, RZ, RZ, R3 ;  /* 0x000000ffff041224 */ /* 0x010fc400078e0003 */
[----:B------:R-:W-:-:S05]  /*3ad90*/  @P1 IMAD.MOV.U32 R5, RZ, RZ, R25 ;  /* 0x000000ffff051224 */ /* 0x000fca00078e0019 */
[----:B------:R4:W2:Y:S01]  /*3ada0*/  @P1 LDG.E.U16 R17, desc[UR8][R4.64] ;  /* 0x0000000804111981 */ /* 0x0008a2000c1e1500 */
[----:B------:R-:W-:-:S03]  /*3adb0*/  PRMT R16, RZ, 0x7610, R16 ;  /* 0x00007610ff107816 */ /* 0x000fc60000000010 */
[----:B---3--:R3:W-:Y:S04]  /*3adc0*/  STL [R1+0x377c], R18 ;  /* 0x00377c1201007387 */ /* 0x0087e80000100800 */
[----:B0-----:R-:W3:Y:S04]  /*3add0*/  LDL R20, [R1+0x3350] ;  /* 0x0033500001147983 */ /* 0x001ee80000100800 */
[----:B------:R-:W3:Y:S01]  /*3ade0*/  LDL R3, [R1+0x3358] ;  /* 0x0033580001037983 */ /* 0x000ee20000100800 */
[----:B----4-:R-:W-:Y:S02]  /*3adf0*/  @P1 IMAD.MOV.U32 R5, RZ, RZ, R24 ;  /* 0x000000ffff051224 */ /* 0x010fe400078e0018 */
[----:B------:R-:W-:Y:S01]  /*3ae00*/  @P1 IMAD.MOV.U32 R4, RZ, RZ, R23 ;  /* 0x000000ffff041224 */ /* 0x000fe200078e0017 */
[----:B------:R-:W-:-:S04]  /*3ae10*/  PRMT R13, RZ, 0x7610, R13 ;  /* 0x00007610ff0d7816 */ /* 0x000fc8000000000d */
[----:B------:R2:W4:Y:S02]  /*3ae20*/  @P1 LDG.E.U16 R16, desc[UR8][R4.64] ;  /* 0x0000000804101981 */ /* 0x000524000c1e1500 */
[----:B--2---:R-:W-:Y:S02]  /*3ae30*/  @P1 IMAD.MOV.U32 R5, RZ, RZ, R15 ;  /* 0x000000ffff051224 */ /* 0x004fe400078e000f */
[----:B------:R-:W-:-:S05]  /*3ae40*/  @P1 IMAD.MOV.U32 R4, RZ, RZ, R14 ;  /* 0x000000ffff041224 */ /* 0x000fca00078e000e */
[----:B------:R0:W2:Y:S04]  /*3ae50*/  @P1 LDG.E.U16 R13, desc[UR8][R4.64] ;  /* 0x00000008040d1981 */ /* 0x0000a8000c1e1500 */
[----:B------:R-:W-:Y:S04]  /*3ae60*/  STL [R1+0x3780], R17 ;  /* 0x0037801101007387 */ /* 0x000fe80000100800 */
[----:B-1----:R-:W2:Y:S04]  /*3ae70*/  LDL R19, [R1+0x3344] ;  /* 0x0033440001137983 */ /* 0x002ea80000100800 */
[----:B---3--:R-:W3:Y:S01]  /*3ae80*/  LDL R18, [R1+0x3360] ;  /* 0x0033600001127983 */ /* 0x008ee20000100800 */
[----:B------:R-:W-:-:S02]  /*3ae90*/  ISETP.GT.AND P0, PT, R12, 0x7e, PT ;  /* 0x0000007e0c00780c */ /* 0x000fc40003f04270 */
[----:B------:R-:W-:-:S11]  /*3aea0*/  PRMT R11, RZ, 0x7610, R11 ;  /* 0x00007610ff0b7816 */ /* 0x000fd6000000000b */
[----:B0-----:R-:W-:Y:S02]  /*3aeb0*/  @P0 IMAD.MOV.U32 R4, RZ, RZ, R3 ;  /* 0x000000ffff040224 */ /* 0x001fe400078e0003 */
[----:B------:R-:W-:Y:S01]  /*3aec0*/  @P0 IMAD.MOV.U32 R5, RZ, RZ, R20 ;  /* 0x000000ffff050224 */ /* 0x000fe200078e0014 */
[----:B----4-:R-:W-:Y:S04]  /*3aed0*/  STL [R1+0x3784], R16 ;  /* 0x0037841001007387 */ /* 0x010fe80000100800 */
[----:B------:R3:W4:Y:S04]  /*3aee0*/  @P0 LDG.E.U16 R11, desc[UR8][R4.64] ;  /* 0x00000008040b0981 */ /* 0x000728000c1e1500 */
[----:B------:R-:W4:Y:S04]  /*3aef0*/  LDL R15, [R1+0x335c] ;  /* 0x00335c00010f7983 */ /* 0x000f280000100800 */
[----:B------:R-:W4:Y:S01]  /*3af00*/  LDL R14, [R1+0x336c] ;  /* 0x00336c00010e7983 */ /* 0x000f220000100800 */
[----:B------:R-:W-:-:S03]  /*3af10*/  PRMT R10, RZ, 0x7610, R10 ;  /* 0x00007610ff0a7816 */ /* 0x000fc6000000000a */
[----:B--2---:R0:W-:Y:S04]  /*3af20*/  STL [R1+0x3788], R13 ;  /* 0x0037880d01007387 */ /* 0x0041e80000100800 */
[----:B------:R-:W2:Y:S04]  /*3af30*/  LDL R20, [R1+0x3368] ;  /* 0x0033680001147983 */ /* 0x000ea80000100800 */
[----:B------:R-:W2:Y:S01]  /*3af40*/  LDL R3, [R1+0x3374] ;  /* 0x0033740001037983 */ /* 0x000ea20000100800 */
[----:B---3--:R-:W-:Y:S02]  /*3af50*/  @P0 IMAD.MOV.U32 R4, RZ, RZ, R18 ;  /* 0x000000ffff040224 */ /* 0x008fe400078e0012 */
[----:B------:R-:W-:-:S05]  /*3af60*/  @P0 IMAD.MOV.U32 R5, RZ, RZ, R19 ;  /* 0x000000ffff050224 */ /* 0x000fca00078e0013 */
[----:B------:R1:W3:Y:S01]  /*3af70*/  @P0 LDG.E.U16 R10, desc[UR8][R4.64] ;  /* 0x00000008040a0981 */ /* 0x0002e2000c1e1500 */
[----:B------:R-:W-:Y:S02]  /*3af80*/  PRMT R9, RZ, 0x7610, R9 ;  /* 0x00007610ff097816 */ /* 0x000fe40000000009 */
[----:B------:R-:W-:Y:S01]  /*3af90*/  PRMT R8, RZ, 0x7610, R8 ;  /* 0x00007610ff087816 */ /* 0x000fe20000000008 */
[----:B----4-:R-:W-:Y:S04]  /*3afa0*/  STL [R1+0x3724], R11 ;  /* 0x0037240b01007387 */ /* 0x010fe80000100800 */
[----:B------:R-:W4:Y:S04]  /*3afb0*/  LDL R19, [R1+0x3370] ;  /* 0x0033700001137983 */ /* 0x000f280000100800 */
[----:B0-----:R-:W4:Y:S01]  /*3afc0*/  LDL R13, [R1+0x3378] ;  /* 0x00337800010d7983 */ /* 0x001f220000100800 */
[----:B-1----:R-:W-:-:S02]  /*3afd0*/  @P0 IMAD.MOV.U32 R4, RZ, RZ, R14 ;  /* 0x000000ffff040224 */ /* 0x002fc400078e000e */
[----:B------:R-:W-:Y:S01]  /*3afe0*/  @P0 IMAD.MOV.U32 R5, RZ, RZ, R15 ;  /* 0x000000ffff050224 */ /* 0x000fe200078e000f */
[----:B------:R-:W4:Y:S04]  /*3aff0*/  LDL R18, [R1+0x3364] ;  /* 0x0033640001127983 */ /* 0x000f280000100800 */
[----:B------:R-:W4:Y:S04]  /*3b000*/  LDL R16, [R1+0x3380] ;  /* 0x0033800001107983 */ /* 0x000f280000100800 */
[----:B------:R2:W4:Y:S02]  /*3b010*/  @P0 LDG.E.U16 R9, desc[UR8][R4.64] ;  /* 0x0000000804090981 */ /* 0x000524000c1e1500 */
[----:B--2---:R-:W-:-:S02]  /*3b020*/  @P0 IMAD.MOV.U32 R5, RZ, RZ, R20 ;  /* 0x000000ffff050224 */ /* 0x004fc400078e0014 */
[----:B------:R-:W-:-:S05]  /*3b030*/  @P0 IMAD.MOV.U32 R4, RZ, RZ, R3 ;  /* 0x000000ffff040224 */ /* 0x000fca00078e0003 */
[----:B------:R4:W2:Y:S04]  /*3b040*/  @P0 LDG.E.U16 R8, desc[UR8][R4.64] ;  /* 0x0000000804080981 */ /* 0x0008a8000c1e1500 */
[----:B---3--:R0:W-:Y:S04]  /*3b050*/  STL [R1+0x3728], R10 ;  /* 0x0037280a01007387 */ /* 0x0081e80000100800 */
[----:B------:R-:W3:Y:S04]  /*3b060*/  LDL R15, [R1+0x337c] ;  /* 0x00337c00010f7983 */ /* 0x000ee80000100800 */
[----:B------:R-:W3:Y:S01]  /*3b070*/  LDL R14, [R1+0x338c] ;  /* 0x00338c00010e7983 */ /* 0x000ee20000100800 */
[----:B------:R-:W-:-:S02]  /*3b080*/  PRMT R7, RZ, 0x7610, R7 ;  /* 0x00007610ff077816 */ /* 0x000fc40000000007 */
[----:B------:R-:W-:Y:S01]  /*3b090*/  PRMT R6, RZ, 0x7610, R6 ;  /* 0x00007610ff067816 */ /* 0x000fe20000000006 */
[----:B----4-:R-:W-:Y:S02]  /*3b0a0*/  @P0 IMAD.MOV.U32 R5, RZ, RZ, R19 ;  /* 0x000000ffff050224 */ /* 0x010fe400078e0013 */
[----:B------:R-:W-:-:S05]  /*3b0b0*/  @P0 IMAD.MOV.U32 R4, RZ, RZ, R13 ;  /* 0x000000ffff040224 */ /* 0x000fca00078e000d */
[----:B------:R1:W4:Y:S04]  /*3b0c0*/  @P0 LDG.E.U16 R7, desc[UR8][R4.64] ;  /* 0x0000000804070981 */ /* 0x000328000c1e1500 */
[----:B------:R0:W-:Y:S04]  /*3b0d0*/  STL [R1+0x372c], R9 ;  /* 0x00372c0901007387 */ /* 0x0001e80000100800 */
[----:B------:R-:W4:Y:S01]  /*3b0e0*/  LDL R3, [R1+0x3394] ;  /* 0x0033940001037983 */ /* 0x000f220000100800 */
[----:B-1----:R-:W-:Y:S02]  /*3b0f0*/  @P0 IMAD.MOV.U32 R4, RZ, RZ, R16 ;  /* 0x000000ffff040224 */ /* 0x002fe400078e0010 */
[----:B------:R-:W-:-:S05]  /*3b100*/  @P0 IMAD.MOV.U32 R5, RZ, RZ, R18 ;  /* 0x000000ffff050224 */ /* 0x000fca00078e0012 */
[----:B------:R1:W4:Y:S02]  /*3b110*/  @P0 LDG.E.U16 R6, desc[UR8][R4.64] ;  /* 0x0000000804060981 */ /* 0x000324000c1e1500 */
[----:B-1----:R-:W-:Y:S02]  /*3b120*/  PRMT R5, RZ, 0x7610, R5 ;  /* 0x00007610ff057816 */ /* 0x002fe40000000005 */
[----:B--2---:R-:W-:Y:S04]  /*3b130*/  STL [R1+0x3730], R8 ;  /* 0x0037300801007387 */ /* 0x004fe80000100800 */
[----:B------:R-:W2:Y:S04]  /*3b140*/  LDL R13, [R1+0x3388] ;  /* 0x00338800010d7983 */ /* 0x000ea80000100800 */
[----:B---3--:R1:W3:Y:S01]  /*3b150*/  @P0 LDG.E.U16 R5, desc[UR8][R14.64] ;  /* 0x000000080e050981 */ /* 0x0082e2000c1e1500 */
[----:B------:R-:W-:-:S03]  /*3b160*/  PRMT R4, RZ, 0x7610, R4 ;  /* 0x00007610ff047816 */ /* 0x000fc60000000004 */
[----:B----4-:R4:W-:Y:S04]  /*3b170*/  STL [R1+0x3734], R7 ;  /* 0x0037340701007387 */ /* 0x0109e80000100800 */
[----:B0-----:R-:W3:Y:S04]  /*3b180*/  LDL R10, [R1+0x3390] ;  /* 0x00339000010a7983 */ /* 0x001ee80000100800 */
[----:B------:R-:W3:Y:S01]  /*3b190*/  LDL R9, [R1+0x3398] ;  /* 0x0033980001097983 */ /* 0x000ee20000100800 */
[----:B-1----:R-:W-:-:S03]  /*3b1a0*/  @P0 IMAD.MOV.U32 R14, RZ, RZ, R3 ;  /* 0x000000ffff0e0224 */ /* 0x002fc600078e0003 */
[----:B------:R0:W-:Y:S04]  /*3b1b0*/  STL [R1+0x3738], R6 ;  /* 0x0037380601007387 */ /* 0x0001e80000100800 */
[----:B----4-:R-:W4:Y:S04]  /*3b1c0*/  LDL R7, [R1+0x3384] ;  /* 0x0033840001077983 */ /* 0x010f280000100800 */
[----:B0-----:R-:W4:Y:S01]  /*3b1d0*/  LDL R6, [R1+0x33a0] ;  /* 0x0033a00001067983 */ /* 0x001f220000100800 */
[----:B--2---:R-:W-:-:S03]  /*3b1e0*/  @P0 IMAD.MOV.U32 R15, RZ, RZ, R13 ;  /* 0x000000ffff0f0224 */ /* 0x004fc600078e000d */
[----:B---3--:R-:W-:Y:S04]  /*3b1f0*/  STL [R1+0x373c], R5 ;  /* 0x00373c0501007387 */ /* 0x008fe80000100800 */
[----:B------:R-:W2:Y:S04]  /*3b200*/  LDL R20, [R1+0x339c] ;  /* 0x00339c0001147983 */ /* 0x000ea80000100800 */
[----:B------:R-:W3:Y:S01]  /*3b210*/  LDL R19, [R1+0x33b0] ;  /* 0x0033b00001137983 */ /* 0x000ee20000100800 */
[----:B------:R-:W-:-:S03]  /*3b220*/  ISETP.GT.AND P1, PT, R12, 0x7f, PT ;  /* 0x0000007f0c00780c */ /* 0x000fc60003f24270 */
[----:B------:R0:W3:Y:S01]  /*3b230*/  @P0 LDG.E.U16 R4, desc[UR8][R14.64] ;  /* 0x000000080e040981 */ /* 0x0000e2000c1e1500 */
[----:B------:R-:W-:Y:S02]  /*3b240*/  PRMT R22, RZ, 0x7610, R22 ;  /* 0x00007610ff167816 */ /* 0x000fe40000000016 */
[----:B------:R-:W-:Y:S01]  /*3b250*/  PRMT R21, RZ, 0x7610, R21 ;  /* 0x00007610ff157816 */ /* 0x000fe20000000015 */
[----:B------:R-:W3:Y:S04]  /*3b260*/  LDL R18, [R1+0x33ac] ;  /* 0x0033ac0001127983 */ /* 0x000ee80000100800 */
[----:B------:R-:W3:Y:S02]  /*3b270*/  LDL R3, [R1+0x33b4] ;  /* 0x0033b40001037983 */ /* 0x000ee40000100800 */
[----:B0-----:R-:W-:-:S02]  /*3b280*/  @P1 IMAD.MOV.U32 R15, RZ, RZ, R10 ;  /* 0x000000ffff0f1224 */ /* 0x001fc400078e000a */
[----:B------:R-:W-:-:S05]  /*3b290*/  @P1 IMAD.MOV.U32 R14, RZ, RZ, R9 ;  /* 0x000000ffff0e1224 */ /* 0x000fca00078e0009 */
[----:B------:R4:W3:Y:S02]  /*3b2a0*/  @P1 LDG.E.U16 R22, desc[UR8][R14.64] ;  /* 0x000000080e161981 */ /* 0x0008e4000c1e1500 */
[----:B----4-:R-:W-:Y:S02]  /*3b2b0*/  @P1 IMAD.MOV.U32 R15, RZ, RZ, R7 ;  /* 0x000000ffff0f1224 */ /* 0x010fe400078e0007 */
[----:B------:R-:W-:-:S05]  /*3b2c0*/  @P1 IMAD.MOV.U32 R14, RZ, RZ, R6 ;  /* 0x000000ffff0e1224 */ /* 0x000fca00078e0006 */
[----:B------:R2:W4:Y:S02]  /*3b2d0*/  @P1 LDG.E.U16 R21, desc[UR8][R14.64] ;  /* 0x000000080e151981 */ /* 0x000524000c1e1500 */
[----:B--2---:R-:W-:Y:S02]  /*3b2e0*/  @P1 IMAD.MOV.U32 R15, RZ, RZ, R20 ;  /* 0x000000ffff0f1224 */ /* 0x004fe400078e0014 */
[----:B---3--:R-:W-:Y:S01]  /*3b2f0*/  @P1 IMAD.MOV.U32 R14, RZ, RZ, R19 ;  /* 0x000000ffff0e1224 */ /* 0x008fe200078e0013 */
[----:B------:R0:W-:Y:S04]  /*3b300*/  STL [R1+0x3740], R4 ;  /* 0x0037400401007387 */ /* 0x0001e80000100800 */
[----:B------:R-:W2:Y:S04]  /*3b310*/  LDL R16, [R1+0x33a8] ;  /* 0x0033a80001107983 */ /* 0x000ea80000100800 */
[----:B------:R-:W3:Y:S04]  /*3b320*/  LDL R13, [R1+0x33cc] ;  /* 0x0033cc00010d7983 */ /* 0x000ee80000100800 */
[----:B------:R-:W4:Y:S04]  /*3b330*/  LDL R10, [R1+0x33c8] ;  /* 0x0033c800010a7983 */ /* 0x000f280000100800 */
[----:B------:R-:W4:Y:S04]  /*3b340*/  LDL R9, [R1+0x33d0] ;  /* 0x0033d00001097983 */ /* 0x000f280000100800 */
[----:B------:R-:W4:Y:S04]  /*3b350*/  LDL R7, [R1+0x33c0] ;  /* 0x0033c00001077983 */ /* 0x000f280000100800 */
[----:B------:R-:W4:Y:S01]  /*3b360*/  LDL R6, [R1+0x33c4] ;  /* 0x0033c40001067983 */ /* 0x000f220000100800 */
[----:B0-----:R-:W-:-:S06]  /*3b370*/  PRMT R4, RZ, 0x7610, R4 ;  /* 0x00007610ff047816 */ /* 0x001fcc0000000004 */
[----:B------:R0:W2:Y:S02]  /*3b380*/  @P1 LDG.E.U16 R4, desc[UR8][R14.64] ;  /* 0x000000080e041981 */ /* 0x0000a4000c1e1500 */
[----:B0-----:R-:W-:Y:S01]  /*3b390*/  @P1 IMAD.MOV.U32 R14, RZ, RZ, R3 ;  /* 0x000000ffff0e1224 */ /* 0x001fe200078e0003 */
[----:B------:R-:W-:Y:S01]  /*3b3a0*/  PRMT R17, RZ, 0x7610, R17 ;  /* 0x00007610ff117816 */ /* 0x000fe20000000011 */
[----:B------:R-:W-:Y:S01]  /*3b3b0*/  @P1 IMAD.MOV.U32 R15, RZ, RZ, R18 ;  /* 0x000000ffff0f1224 */ /* 0x000fe200078e0012 */
[----:B------:R-:W-:-:S04]  /*3b3c0*/  PRMT R11, RZ, 0x7610, R11 ;  /* 0x00007610ff0b7816 */ /* 0x000fc8000000000b */
[----:B------:R3:W4:Y:S04]  /*3b3d0*/  @P1 LDG.E.U16 R17, desc[UR8][R14.64] ;  /* 0x000000080e111981 */ /* 0x000728000c1e1500 */
[----:B--2---:R0:W-:Y:S04]  /*3b3e0*/  STL [R1+0x128], R4 ;  /* 0x0001280401007387 */ /* 0x0041e80000100800 */
[----:B------:R-:W2:Y:S04]  /*3b3f0*/  LDL R3, [R1+0x33bc] ;  /* 0x0033bc0001037983 */ /* 0x000ea80000100800 */
[----:B0-----:R-:W2:Y:S01]  /*3b400*/  LDL R4, [R1+0x33b8] ;  /* 0x0033b80001047983 */ /* 0x001ea20000100800 */
[----:B---3--:R-:W-:-:S02]  /*3b410*/  @P1 IMAD.MOV.U32 R14, RZ, RZ, R13 ;  /* 0x000000ffff0e1224 */ /* 0x008fc400078e000d */
[----:B------:R-:W-:Y:S01]  /*3b420*/  @P1 IMAD.MOV.U32 R15, RZ, RZ, R16 ;  /* 0x000000ffff0f1224 */ /* 0x000fe200078e0010 */
[----:B------:R-:W-:Y:S02]  /*3b430*/  PRMT R8, RZ, 0x7610, R8 ;  /* 0x00007610ff087816 */ /* 0x000fe40000000008 */
[----:B------:R-:W-:Y:S02]  /*3b440*/  PRMT R5, RZ, 0x7610, R5 ;  /* 0x00007610ff057816 */ /* 0x000fe40000000005 */
[----:B------:R-:W-:Y:S01]  /*3b450*/  PRMT R0, RZ, 0x7610, R0 ;  /* 0x00007610ff007816 */ /* 0x000fe20000000000 */
[----:B------:R-:W3:Y:S04]  /*3b460*/  LDL.LU R27, [R1+0x13e8] ;  /* 0x0013e800011b7983 */ /* 0x000ee80000300800 */
[----:B------:R4:W3:Y:S04]  /*3b470*/  @P1 LDG.E.U16 R11, desc[UR8][R14.64] ;  /* 0x000000080e0b1981 */ /* 0x0008e8000c1e1500 */
[----:B------:R-:W3:Y:S01]  /*3b480*/  LDL.LU R29, [R1+0x13e4] ;  /* 0x0013e400011d7983 */ /* 0x000ee20000300800 */
[----:B----4-:R-:W-:-:S02]  /*3b490*/  @P1 IMAD.MOV.U32 R14, RZ, RZ, R9 ;  /* 0x000000ffff0e1224 */ /* 0x010fc400078e0009 */
[----:B------:R-:W-:-:S05]  /*3b4a0*/  @P1 IMAD.MOV.U32 R15, RZ, RZ, R10 ;  /* 0x000000ffff0f1224 */ /* 0x000fca00078e000a */
[----:B------:R0:W4:Y:S02]  /*3b4b0*/  @P1 LDG.E.U16 R8, desc[UR8][R14.64] ;  /* 0x000000080e081981 */ /* 0x000124000c1e1500 */
[----:B0-----:R-:W-:Y:S02]  /*3b4c0*/  @P1 IMAD.MOV.U32 R14, RZ, RZ, R6 ;  /* 0x000000ffff0e1224 */ /* 0x001fe400078e0006 */
[----:B------:R-:W-:-:S05]  /*3b4d0*/  @P1 IMAD.MOV.U32 R15, RZ, RZ, R7 ;  /* 0x000000ffff0f1224 */ /* 0x000fca00078e0007 */
[----:B------:R2:W4:Y:S02]  /*3b4e0*/  @P1 LDG.E.U16 R5, desc[UR8][R14.64] ;  /* 0x000000080e051981 */ /* 0x000524000c1e1500 */
[----:B--2---:R-:W-:Y:S02]  /*3b4f0*/  @P1 IMAD.MOV.U32 R14, RZ, RZ, R3 ;  /* 0x000000ffff0e1224 */ /* 0x004fe400078e0003 */
[----:B------:R-:W-:-:S05]  /*3b500*/  @P1 IMAD.MOV.U32 R15, RZ, RZ, R4 ;  /* 0x000000ffff0f1224 */ /* 0x000fca00078e0004 */
[----:B------:R-:W2:Y:S04]  /*3b510*/  @P1 LDG.E.U16 R0, desc[UR8][R14.64] ;  /* 0x000000080e001981 */ /* 0x000ea8000c1e1500 */
[----:B------:R0:W-:Y:S01]  /*3b520*/  STL [R1+0x140], R22 ;  /* 0x0001401601007387 */ /* 0x0001e20000100800 */
[----:B------:R-:W1:Y:S01]  /*3b530*/  S2R R2, SR_TID.X ;  /* 0x0000000000027919 */ /* 0x000e620000002100 */
[----:B------:R-:W4:Y:S01]  /*3b540*/  S2R R28, SR_TID.X ;  /* 0x00000000001c7919 */ /* 0x000f220000002100 */
[----:B------:R-:W-:Y:S06]  /*3b550*/  BAR.SYNC.DEFER_BLOCKING 0x0 ;  /* 0x0000000000007b1d */ /* 0x000fec0000010000 */
[----:B0-----:R-:W4:Y:S04]  /*3b560*/  LDL.LU R22, [R1+0x13e0] ;  /* 0x0013e00001167983 */ /* 0x001f280000300800 */
[----:B------:R-:W4:Y:S04]  /*3b570*/  LDL.LU R25, [R1+0x13dc] ;  /* 0x0013dc0001197983 */ /* 0x000f280000300800 */
[----:B------:R-:W4:Y:S04]  /*3b580*/  LDL.LU R26, [R1+0x13d8] ;  /* 0x0013d800011a7983 */ /* 0x000f280000300800 */
[----:B------:R-:W4:Y:S04]  /*3b590*/  LDL.LU R16, [R1+0x13d4] ;  /* 0x0013d40001107983 */ /* 0x000f280000300800 */
[----:B------:R0:W-:Y:S04]  /*3b5a0*/  STL [R1+0x11c], R17 ;  /* 0x00011c1101007387 */ /* 0x0001e80000100800 */
[----:B0-----:R-:W4:Y:S04]  /*3b5b0*/  LDL.LU R17, [R1+0x13d0] ;  /* 0x0013d00001117983 */ /* 0x001f280000300800 */
[----:B------:R-:W4:Y:S04]  /*3b5c0*/  LDL.LU R18, [R1+0x13cc] ;  /* 0x0013cc0001127983 */ /* 0x000f280000300800 */
[----:B------:R-:W4:Y:S04]  /*3b5d0*/  LDL.LU R19, [R1+0x12e8] ;  /* 0x0012e80001137983 */ /* 0x000f280000300800 */
[----:B------:R-:W-:Y:S04]  /*3b5e0*/  STL [R1+0x134], R21 ;  /* 0x0001341501007387 */ /* 0x000fe80000100800 */
[----:B------:R-:W4:Y:S04]  /*3b5f0*/  LDL.LU R20, [R1+0x12e4] ;  /* 0x0012e40001147983 */ /* 0x000f280000300800 */
[----:B------:R-:W4:Y:S04]  /*3b600*/  LDL.LU R23, [R1+0x12e0] ;  /* 0x0012e00001177983 */ /* 0x000f280000300800 */
[----:B------:R-:W4:Y:S01]  /*3b610*/  LDL.LU R24, [R1+0x12dc] ;  /* 0x0012dc0001187983 */ /* 0x000f220000300800 */
[----:B-1----:R-:W-:-:S05]  /*3b620*/  LOP3.LUT R2, R2, 0x3f, RZ, 0xc0, !PT ;  /* 0x0000003f02027812 */ /* 0x002fca00078ec0ff */
[----:B------:R-:W-:-:S05]  /*3b630*/  IMAD.SHL.U32 R2, R2, 0x2, RZ ;  /* 0x0000000202027824 */ /* 0x000fca00078e00ff */
[----:B---3--:R-:W-:Y:S04]  /*3b640*/  STS.U16 [R2+UR4], R27 ;  /* 0x0000001b02007988 */ /* 0x008fe80008000404 */
[----:B--2---:R0:W-:Y:S04]  /*3b650*/  STL [R1+0xec], R0 ;  /* 0x0000ec0001007387 */ /* 0x0041e80000100800 */
[----:B------:R-:W2:Y:S01]  /*3b660*/  LDL.LU R3, [R1+0x12d8] ;  /* 0x0012d80001037983 */ /* 0x000ea20000300800 */
[----:B0-----:R-:W0:Y:S03]  /*3b670*/  S2R R0, SR_TID.X ;  /* 0x0000000000007919 */ /* 0x001e260000002100 */
[----:B------:R-:W-:Y:S04]  /*3b680*/  STL [R1+0x3670], R14 ;  /* 0x0036700e01007387 */ /* 0x000fe80000100800 */
[----:B------:R-:W-:Y:S04]  /*3b690*/  STL [R1+0x3678], R14 ;  /* 0x0036780e01007387 */ /* 0x000fe80000100800 */
[----:B------:R-:W-:Y:S04]  /*3b6a0*/  STL [R1+0x36bc], R14 ;  /* 0x0036bc0e01007387 */ /* 0x000fe80000100800 */
[----:B------:R-:W-:Y:S04]  /*3b6b0*/  STL [R1+0x110], R11 ;  /* 0x0001100b01007387 */ /* 0x000fe80000100800 */
[----:B----4-:R-:W-:Y:S04]  /*3b6c0*/  STL [R1+0x37d4], R28 ;  /* 0x0037d41c01007387 */ /* 0x010fe80000100800 */
[----:B------:R-:W-:Y:S04]  /*3b6d0*/  STL [R1+0x366c], R15 ;  /* 0x00366c0f01007387 */ /* 0x000fe80000100800 */
[----:B------:R-:W-:Y:S04]  /*3b6e0*/  STL [R1+0x36c0], R15 ;  /* 0x0036c00f01007387 */ /* 0x000fe80000100800 */
[----:B------:R-:W-:Y:S01]  /*3b6f0*/  STL [R1+0x104], R8 ;  /* 0x0001040801007387 */ /* 0x000fe20000100800 */
[----:B0-----:R-:W-:-:S02]  /*3b700*/  LOP3.LUT R21, R0, 0x3f, RZ, 0xc0, !PT ;  /* 0x0000003f00157812 */ /* 0x001fc400078ec0ff */
[----:B------:R-:W-:-:S05]  /*3b710*/  LOP3.LUT R0, R28, 0x3f, RZ, 0xc0, !PT ;  /* 0x0000003f1c007812 */ /* 0x000fca00078ec0ff */
[----:B------:R-:W-:Y:S04]  /*3b720*/  STL [R1+0x378c], R0 ;  /* 0x00378c0001007387 */ /* 0x000fe80000100800 */
[----:B------:R-:W-:Y:S04]  /*3b730*/  STL [R1+0x36c4], R12 ;  /* 0x0036c40c01007387 */ /* 0x000fe80000100800 */
[----:B------:R-:W-:Y:S04]  /*3b740*/  STL [R1+0xf8], R5 ;  /* 0x0000f80501007387 */ /* 0x000fe80000100800 */
[----:B------:R-:W3:Y:S04]  /*3b750*/  LDL.LU R27, [R1+0x12d4] ;  /* 0x0012d400011b7983 */ /* 0x000ee80000300800 */
[----:B------:R0:W-:Y:S04]  /*3b760*/  STS.U16 [R2+UR4+0x80], R29 ;  /* 0x0000801d02007988 */ /* 0x0001e80008000404 */
[----:B------:R1:W-:Y:S01]  /*3b770*/  STS.U16 [R2+UR4+0x180], R25 ;  /* 0x0001801902007988 */ /* 0x0003e20008000404 */
[----:B------:R-:W-:-:S03]  /*3b780*/  LOP3.LUT R4, R21, 0x40, RZ, 0xfc, !PT ;  /* 0x0000004015047812 */ /* 0x000fc600078efcff */
[----:B------:R4:W-:Y:S04]  /*3b790*/  STS.U16 [R2+UR4+0x100], R22 ;  /* 0x0001001602007988 */ /* 0x0009e80008000404 */
[----:B------:R4:W-:Y:S04]  /*3b7a0*/  STS.U16 [R2+UR4+0x200], R26 ;  /* 0x0002001a02007988 */ /* 0x0009e80008000404 */
[----:B0-----:R-:W3:Y:S04]  /*3b7b0*/  LDL.LU R29, [R1+0x12d0] ;  /* 0x0012d000011d7983 */ /* 0x001ee80000300800 */
[----:B-1----:R-:W3:Y:S04]  /*3b7c0*/  LDL.LU R25, [R1+0x12cc] ;  /* 0x0012cc0001197983 */ /* 0x002ee80000300800 */
[----:B------:R-:W3:Y:S04]  /*3b7d0*/  LDL.LU R21, [R1+0x11e8] ;  /* 0x0011e80001157983 */ /* 0x000ee80000300800 */
[----:B----4-:R-:W4:Y:S04]  /*3b7e0*/  LDL.LU R22, [R1+0x11e4] ;  /* 0x0011e40001167983 */ /* 0x010f280000300800 */
[----:B------:R-:W4:Y:S04]  /*3b7f0*/  LDL.LU R26, [R1+0x11e0] ;  /* 0x0011e000011a7983 */ /* 0x000f280000300800 */
[----:B------:R-:W4:Y:S01]  /*3b800*/  LDL.LU R28, [R1+0x11dc] ;  /* 0x0011dc00011c7983 */ /* 0x000f220000300800 */
[----:B------:R-:W-:-:S03]  /*3b810*/  ISETP.GE.AND P1, PT, R4, R12, PT ;  /* 0x0000000c0400720c */ /* 0x000fc60003f26270 */
[----:B------:R-:W4:Y:S04]  /*3b820*/  LDL.LU R14, [R1+0x11d8] ;  /* 0x0011d800010e7983 */ /* 0x000f280000300800 */
        /* <DEDUP_REMOVED lines=8> */
[----:B------:R0:W-:Y:S04]  /*3b8b0*/  STS.U16 [R2+UR4+0x2100], R23 ;  /* 0x0021001702007988 */ /* 0x0001e80008000404 */
[----:B------:R-:W4:Y:S04]  /*3b8c0*/  LDL.LU R13, [R1+0x10d4] ;  /* 0x0010d400010d7983 */ /* 0x000f280000300800 */
[----:B0-----:R-:W4:Y:S04]  /*3b8d0*/  LDL.LU R23, [R1+0x10d0] ;  /* 0x0010d00001177983 */ /* 0x001f280000300800 */
[----:B--2---:R0:W-:Y:S04]  /*3b8e0*/  STS.U16 [R2+UR4+0x2200], R3 ;  /* 0x0022000302007988 */ /* 0x0041e80008000404 */
[----:B0-----:R-:W2:Y:S04]  /*3b8f0*/  LDL.LU R3, [R1+0x10cc] ;  /* 0x0010cc0001037983 */ /* 0x001ea80000300800 */
[----:B---3--:R0:W-:Y:S04]  /*3b900*/  STS.U16 [R2+UR4+0x2280], R27 ;  /* 0x0022801b02007988 */ /* 0x0081e80008000404 */
[----:B0-----:R-:W3:Y:S04]  /*3b910*/  LDL.LU R27, [R1+0xfe8] ;  /* 0x000fe800011b7983 */ /* 0x001ee80000300800 */
[----:B------:R0:W-:Y:S04]  /*3b920*/  STS.U16 [R2+UR4+0x2180], R24 ;  /* 0x0021801802007988 */ /* 0x0001e80008000404 */
[----:B------:R1:W-:Y:S04]  /*3b930*/  STS.U16 [R2+UR4+0x2300], R29 ;  /* 0x0023001d02007988 */ /* 0x0003e80008000404 */
[----:B------:R1:W-:Y:S04]  /*3b940*/  STS.U16 [R2+UR4+0x2380], R25 ;  /* 0x0023801902007988 */ /* 0x0003e80008000404 */
[----:B0-----:R-:W3:Y:S04]  /*3b950*/  LDL.LU R24, [R1+0xfe4] ;  /* 0x000fe40001187983 */ /* 0x001ee80000300800 */
[----:B-1----:R-:W3:Y:S04]  /*3b960*/  LDL.LU R29, [R1+0xfe0] ;  /* 0x000fe000011d7983 */ /* 0x002ee80000300800 */
[----:B------:R-:W3:Y:S04]  /*3b970*/  LDL.LU R25, [R1+0xfdc] ;  /* 0x000fdc0001197983 */ /* 0x000ee80000300800 */
[----:B------:R0:W-:Y:S04]  /*3b980*/  STS.U16 [R2+UR4+0x280], R16 ;  /* 0x0002801002007988 */ /* 0x0001e80008000404 */
[----:B------:R1:W-:Y:S04]  /*3b990*/  STS.U16 [R2+UR4+0x300], R17 ;  /* 0x0003001102007988 */ /* 0x0003e80008000404 */
[----:B------:R1:W-:Y:S04]  /*3b9a0*/  STS.U16 [R2+UR4+0x380], R18 ;  /* 0x0003801202007988 */ /* 0x0003e80008000404 */
[----:B------:R1:W-:Y:S04]  /*3b9b0*/  STS.U16 [R2+UR4+0x2000], R19 ;  /* 0x0020001302007988 */ /* 0x0003e80008000404 */
[----:B------:R1:W-:Y:S04]  /*3b9c0*/  STS.U16 [R2+UR4+0x2080], R20 ;  /* 0x0020801402007988 */ /* 0x0003e80008000404 */
[----:B------:R4:W-:Y:S04]  /*3b9d0*/  STS.U16 [R2+UR4+0x4000], R21 ;  /* 0x0040001502007988 */ /* 0x0009e80008000404 */
[----:B0-----:R-:W3:Y:S04]  /*3b9e0*/  LDL.LU R16, [R1+0xfd8] ;  /* 0x000fd80001107983 */ /* 0x001ee80000300800 */
[----:B-1----:R-:W3:Y:S04]  /*3b9f0*/  LDL.LU R17, [R1+0xfd4] ;  /* 0x000fd40001117983 */ /* 0x002ee80000300800 */
[----:B------:R-:W3:Y:S04]  /*3ba00*/  LDL.LU R18, [R1+0xfd0] ;  /* 0x000fd00001127983 */ /* 0x000ee80000300800 */
[----:B------:R-:W3:Y:S04]  /*3ba10*/  LDL.LU R19, [R1+0xfcc] ;  /* 0x000fcc0001137983 */ /* 0x000ee80000300800 */
[----:B------:R-:W3:Y:S04]  /*3ba20*/  LDL.LU R20, [R1+0xee8] ;  /* 0x000ee80001147983 */ /* 0x000ee80000300800 */
[----:B----4-:R0:W-:Y:S04]  /*3ba30*/  STS.U16 [R2+UR4+0x4080], R22 ;  /* 0x0040801602007988 */ /* 0x0101e80008000404 */
[----:B------:R-:W4:Y:S04]  /*3ba40*/  LDL.LU R21, [R1+0xee4] ;  /* 0x000ee40001157983 */ /* 0x000f280000300800 */
[----:B------:R1:W-:Y:S04]  /*3ba50*/  STS.U16 [R2+UR4+0x4100], R26 ;  /* 0x0041001a02007988 */ /* 0x0003e80008000404 */
[----:B0-----:R-:W4:Y:S04]  /*3ba60*/  LDL.LU R22, [R1+0xee0] ;  /* 0x000ee00001167983 */ /* 0x001f280000300800 */
[----:B-1----:R-:W4:Y:S04]  /*3ba70*/  LDL.LU R26, [R1+0xedc] ;  /* 0x000edc00011a7983 */ /* 0x002f280000300800 */
[----:B--2---:R0:W-:Y:S04]  /*3ba80*/  STS.U16 [R2+UR4+0x6380], R3 ;  /* 0x0063800302007988 */ /* 0x0041e80008000404 */
[----:B0-----:R-:W2:Y:S04]  /*3ba90*/  LDL.LU R3, [R1+0xed8] ;  /* 0x000ed80001037983 */ /* 0x001ea80000300800 */
[----:B---3--:R0:W-:Y:S04]  /*3baa0*/  STS.U16 [R2+UR4+0x8000], R27 ;  /* 0x0080001b02007988 */ /* 0x0081e80008000404 */
[----:B0-----:R-:W3:Y:S04]  /*3bab0*/  LDL.LU R27, [R1+0xed4] ;  /* 0x000ed400011b7983 */ /* 0x001ee80000300800 */
        /* <DEDUP_REMOVED lines=11> */
[----:B------:R0:W-:Y:S04]  /*3bb70*/  STS.U16 [R2+UR4+0x4280], R4 ;  /* 0x0042800402007988 */ /* 0x0001e80008000404 */
[----:B------:R-:W3:Y:S04]  /*3bb80*/  LDL.LU R14, [R1+0xddc] ;  /* 0x000ddc00010e7983 */ /* 0x000ee80000300800 */
        /* <DEDUP_REMOVED lines=8> */
[----:B----4-:R-:W4:Y:S04]  /*3bc10*/  LDL.LU R7, [R1+0xdcc] ;  /* 0x000dcc0001077983 */ /* 0x010f280000300800 */
[----:B------:R-:W4:Y:S04]  /*3bc20*/  LDL.LU R8, [R1+0xce8] ;  /* 0x000ce80001087983 */ /* 0x000f280000300800 */
[----:B------:R0:W-:Y:S04]  /*3bc30*/  STS.U16 [R2+UR4+0x6180], R10 ;  /* 0x0061800a02007988 */ /* 0x0001e80008000404 */
[----:B------:R-:W4:Y:S04]  /*3bc40*/  LDL.LU R9, [R1+0xce4] ;  /* 0x000ce40001097983 */ /* 0x000f280000300800 */
[----:B------:R1:W-:Y:S04]  /*3bc50*/  STS.U16 [R2+UR4+0x6200], R11 ;  /* 0x0062000b02007988 */ /* 0x0003e80008000404 */
[----:B------:R1:W-:Y:S04]  /*3bc60*/  STS.U16 [R2+UR4+0x6280], R13 ;  /* 0x0062800d02007988 */ /* 0x0003e80008000404 */
[----:B------:R1:W-:Y:S04]  /*3bc70*/  STS.U16 [R2+UR4+0xa080], R21 ;  /* 0x00a0801502007988 */ /* 0x0003e80008000404 */
[----:B------:R1:W-:Y:S04]  /*3bc80*/  STS.U16 [R2+UR4+0xa180], R26 ;  /* 0x00a1801a02007988 */ /* 0x0003e80008000404 */
[----:B0-----:R-:W4:Y:S04]  /*3bc90*/  LDL.LU R10, [R1+0xce0] ;  /* 0x000ce000010a7983 */ /* 0x001f280000300800 */
[----:B-1----:R-:W4:Y:S04]  /*3bca0*/  LDL.LU R11, [R1+0xcdc] ;  /* 0x000cdc00010b7983 */ /* 0x002f280000300800 */
[----:B------:R-:W4:Y:S04]  /*3bcb0*/  LDL.LU R13, [R1+0xcd8] ;  /* 0x000cd800010d7983 */ /* 0x000f280000300800 */
[----:B------:R-:W4:Y:S04]  /*3bcc0*/  LDL.LU R21, [R1+0xcd4] ;  /* 0x000cd40001157983 */ /* 0x000f280000300800 */
[----:B------:R-:W4:Y:S04]  /*3bcd0*/  LDL.LU R26, [R1+0xcd0] ;  /* 0x000cd000011a7983 */ /* 0x000f280000300800 */
[----:B------:R-:W-:Y:S04]  /*3bce0*/  STS.U16 [R2+UR4+0xa100], R22 ;  /* 0x00a1001602007988 */ /* 0x000fe80008000404 */
[----:B--2---:R0:W-:Y:S04]  /*3bcf0*/  STS.U16 [R2+UR4+0xa200], R3 ;  /* 0x00a2000302007988 */ /* 0x0041e80008000404 */
[----:B0-----:R-:W2:Y:S04]  /*3bd00*/  LDL.LU R3, [R1+0xccc] ;  /* 0x000ccc0001037983 */ /* 0x001ea80000300800 */
[----:B------:R-:W2:Y:S04]  /*3bd10*/  LDL.LU R22, [R1+0xbe8] ;  /* 0x000be80001167983 */ /* 0x000ea80000300800 */
[----:B---3--:R0:W-:Y:S04]  /*3bd20*/  STS.U16 [R2+UR4+0xa280], R27 ;  /* 0x00a2801b02007988 */ /* 0x0081e80008000404 */
[----:B0-----:R-:W3:Y:S04]  /*3bd30*/  LDL.LU R27, [R1+0xbe4] ;  /* 0x000be400011b7983 */ /* 0x001ee80000300800 */
[----:B------:R0:W-:Y:S04]  /*3bd40*/  STS.U16 [R2+UR4+0xa300], R29 ;  /* 0x00a3001d02007988 */ /* 0x0001e80008000404 */
[----:B------:R1:W-:Y:S04]  /*3bd50*/  STS.U16 [R2+UR4+0x8200], R16 ;  /* 0x0082001002007988 */ /* 0x0003e80008000404 */
[----:B------:R1:W-:Y:S04]  /*3bd60*/  STS.U16 [R2+UR4+0x8280], R17 ;  /* 0x0082801102007988 */ /* 0x0003e80008000404 */
[----:B0-----:R-:W3:Y:S04]  /*3bd70*/  LDL.LU R29, [R1+0xbe0] ;  /* 0x000be000011d7983 */ /* 0x001ee80000300800 */
[----:B-1----:R-:W3:Y:S04]  /*3bd80*/  LDL.LU R16, [R1+0xbdc] ;  /* 0x000bdc0001107983 */ /* 0x002ee80000300800 */
        /* <DEDUP_REMOVED lines=12> */
[----:B------:R-:W3:Y:S04]  /*3be50*/  LDL.LU R25, [R1+0xadc] ;  /* 0x000adc0001197983 */ /* 0x000ee80000300800 */
[----:B----4-:R0:W-:Y:S04]  /*3be60*/  STS.U16 [R2+UR4+0xe300], R26 ;  /* 0x00e3001a02007988 */ /* 0x0101e80008000404 */
        /* <DEDUP_REMOVED lines=34> */
[----:B----4-:R4:W-:Y:S04]  /*3c090*/  STS.U16 [R2+UR4+0x12180], R26 ;  /* 0x0121801a02007988 */ /* 0x0109e80008000404 */
[----:B0-----:R-:W3:Y:S04]  /*3c0a0*/  LDL.LU R11, [R1+0x8dc] ;  /* 0x0008dc00010b7983 */ /* 0x001ee80000300800 */
[----:B-1----:R-:W3:Y:S04]  /*3c0b0*/  LDL.LU R13, [R1+0x8d8] ;  /* 0x0008d800010d7983 */ /* 0x002ee80000300800 */
[----:B------:R-:W3:Y:S04]  /*3c0c0*/  LDL.LU R23, [R1+0x8d4] ;  /* 0x0008d40001177983 */ /* 0x000ee80000300800 */
[----:B------:R-:W3:Y:S04]  /*3c0d0*/  LDL.LU R24, [R1+0x8d0] ;  /* 0x0008d00001187983 */ /* 0x000ee80000300800 */
[----:B------:R-:W3:Y:S04]  /*3c0e0*/  LDL.LU R25, [R1+0x8cc] ;  /* 0x0008cc0001197983 */ /* 0x000ee80000300800 */
[----:B----4-:R-:W4:Y:S04]  /*3c0f0*/  LDL.LU R26, [R1+0x8c8] ;  /* 0x0008c800011a7983 */ /* 0x010f280000300800 */
        /* <DEDUP_REMOVED lines=18> */
[----:B0-----:R-:W3:Y:S04]  /*3c220*/  LDL.LU R22, [R1+0x294] ;  /* 0x0002940001167983 */ /* 0x001ee80000300800 */
[----:B-1----:R-:W3:Y:S04]  /*3c230*/  LDL.LU R29, [R1+0x290] ;  /* 0x00029000011d7983 */ /* 0x002ee80000300800 */
[----:B------:R0:W-:Y:S04]  /*3c240*/  STS.U16 [R2+UR4+0x16200], R23 ;  /* 0x0162001702007988 */ /* 0x0001e80008000404 */
[----:B------:R1:W-:Y:S04]  /*3c250*/  STS.U16 [R2+UR4+0x16280], R24 ;  /* 0x0162801802007988 */ /* 0x0003e80008000404 */
[----:B0-----:R-:W3:Y:S04]  /*3c260*/  LDL.LU R23, [R1+0x28c] ;  /* 0x00028c0001177983 */ /* 0x001ee80000300800 */
[----:B-1----:R-:W3:Y:S04]  /*3c270*/  LDL.LU R24, [R1+0x288] ;  /* 0x0002880001187983 */ /* 0x002ee80000300800 */
[----:B------:R-:W-:Y:S04]  /*3c280*/  STS.U16 [R2+UR4+0x16300], R25 ;  /* 0x0163001902007988 */ /* 0x000fe80008000404 */
[----:B----4-:R-:W-:Y:S04]  /*3c290*/  STS.U16 [R2+UR4+0x16380], R26 ;  /* 0x0163801a02007988 */ /* 0x010fe80008000404 */
[----:B--2---:R0:W-:Y:S04]  /*3c2a0*/  STS.U16 [R2+UR4+0x18000], R3 ;  /* 0x0180000302007988 */ /* 0x0041e80008000404 */
[----:B0-----:R-:W2:Y:S04]  /*3c2b0*/  LDL.LU R3, [R1+0x284] ;  /* 0x0002840001037983 */ /* 0x001ea80000300800 */
[----:B------:R-:W4:Y:S04]  /*3c2c0*/  LDL.LU R25, [R1+0x280] ;  /* 0x0002800001197983 */ /* 0x000f280000300800 */
[----:B------:R-:W4:Y:S04]  /*3c2d0*/  LDL.LU R26, [R1+0x27c] ;  /* 0x00027c00011a7983 */ /* 0x000f280000300800 */
        /* <DEDUP_REMOVED lines=27> */
[----:B0-----:R-:W3:Y:S04]  /*3c490*/  LDL.LU R29, [R1+0x74] ;  /* 0x00007400011d7983 */ /* 0x001ee80000300800 */
[----:B------:R0:W-:Y:S04]  /*3c4a0*/  STS.U16 [R2+UR4+0x18180], R17 ;  /* 0x0181801102007988 */ /* 0x0001e80008000404 */
[----:B------:R1:W-:Y:S04]  /*3c4b0*/  STS.U16 [R2+UR4+0x1a100], R23 ;  /* 0x01a1001702007988 */ /* 0x0003e80008000404 */
[----:B------:R1:W-:Y:S04]  /*3c4c0*/  STS.U16 [R2+UR4+0x1a180], R24 ;  /* 0x01a1801802007988 */ /* 0x0003e80008000404 */
[----:B0-----:R-:W3:Y:S04]  /*3c4d0*/  LDL.LU R17, [R1+0x70] ;  /* 0x0000700001117983 */ /* 0x001ee80000300800 */
[----:B-1----:R-:W3:Y:S04]  /*3c4e0*/  LDL.LU R23, [R1+0x6c] ;  /* 0x00006c0001177983 */ /* 0x002ee80000300800 */
[----:B------:R-:W3:Y:S04]  /*3c4f0*/  LDL.LU R24, [R1+0x68] ;  /* 0x0000680001187983 */ /* 0x000ee80000300800 */
[----:B------:R-:W-:Y:S04]  /*3c500*/  STS.U16 [R2+UR4+0x18200], R18 ;  /* 0x0182001202007988 */ /* 0x000fe80008000404 */
[----:B------:R-:W-:Y:S04]  /*3c510*/  STS.U16 [R2+UR4+0x18280], R19 ;  /* 0x0182801302007988 */ /* 0x000fe80008000404 */
[----:B------:R-:W-:Y:S04]  /*3c520*/  STS.U16 [R2+UR4+0x18300], R20 ;  /* 0x0183001402007988 */ /* 0x000fe80008000404 */
[----:B------:R-:W-:Y:S04]  /*3c530*/  STS.U16 [R2+UR4+0x18380], R21 ;  /* 0x0183801502007988 */ /* 0x000fe80008000404 */
[----:B------:R-:W-:Y:S04]  /*3c540*/  STS.U16 [R2+UR4+0x1a000], R22 ;  /* 0x01a0001602007988 */ /* 0x000fe80008000404 */
[----:B--2---:R0:W-:Y:S04]  /*3c550*/  STS.U16 [R2+UR4+0x1a200], R3 ;  /* 0x01a2000302007988 */ /* 0x0041e80008000404 */
[----:B0-----:R-:W2:Y:S04]  /*3c560*/  LDL.LU R3, [R1+0x13c8] ;  /* 0x0013c80001037983 */ /* 0x001ea80000300800 */
[----:B------:R-:W2:Y:S04]  /*3c570*/  LDL.LU R18, [R1+0x13c4] ;  /* 0x0013c40001127983 */ /* 0x000ea80000300800 */
[----:B------:R-:W2:Y:S04]  /*3c580*/  LDL.LU R19, [R1+0x13c0] ;  /* 0x0013c00001137983 */ /* 0x000ea80000300800 */
[----:B------:R-:W2:Y:S04]  /*3c590*/  LDL.LU R20, [R1+0x13bc] ;  /* 0x0013bc0001147983 */ /* 0x000ea80000300800 */
[----:B------:R-:W2:Y:S04]  /*3c5a0*/  LDL.LU R21, [R1+0x13b8] ;  /* 0x0013b80001157983 */ /* 0x000ea80000300800 */
[----:B----4-:R0:W-:Y:S04]  /*3c5b0*/  STS.U16 [R2+UR4+0x1a280], R25 ;  /* 0x01a2801902007988 */ /* 0x0101e80008000404 */
[----:B------:R-:W4:Y:S04]  /*3c5c0*/  LDL.LU R22, [R1+0x13b4] ;  /* 0x0013b40001167983 */ /* 0x000f280000300800 */
[----:B0-----:R-:W4:Y:S04]  /*3c5d0*/  LDL.LU R25, [R1+0x13b0] ;  /* 0x0013b00001197983 */ /* 0x001f280000300800 */
[----:B------:R0:W-:Y:S04]  /*3c5e0*/  STS.U16 [R2+UR4+0x1a300], R26 ;  /* 0x01a3001a02007988 */ /* 0x0001e80008000404 */
[----:B0-----:R-:W4:Y:S04]  /*3c5f0*/  LDL.LU R26, [R1+0x13ac] ;  /* 0x0013ac00011a7983 */ /* 0x001f280000300800 */
[----:B---3--:R0:W-:Y:S04]  /*3c600*/  STS.U16 [R2+UR4+0x1a380], R27 ;  /* 0x01a3801b02007988 */ /* 0x0081e80008000404 */
[----:B0-----:R-:W3:Y:S01]  /*3c610*/  LDL.LU R27, [R1+0x12c8] ;  /* 0x0012c800011b7983 */ /* 0x001ee20000300800 */
[----:B------:R-:W-:-:S02]  /*3c620*/  ISETP.GE.AND P0, PT, R0, R12, PT ;  /* 0x0000000c0000720c */ /* 0x000fc40003f06270 */
[----:B------:R-:W-:Y:S01]  /*3c630*/  LOP3.LUT R0, R2, 0x10, RZ, 0x3c, !PT ;  /* 0x0000001002007812 */ /* 0x000fe200078e3cff */
[----:B------:R-:W-:Y:S04]  /*3c640*/  STS.U16 [R2+UR4+0x1c000], R28 ;  /* 0x01c0001c02007988 */ /* 0x000fe80008000404 */
        /* <DEDUP_REMOVED lines=10> */
[----:B------:R0:W-:Y:S04]  /*3c6f0*/  STS.U16 [R2+UR4+0x1e200], R29 ;  /* 0x01e2001d02007988 */ /* 0x0001e80008000404 */
[----:B0-----:R-:W3:Y:S04]  /*3c700*/  LDL.LU R29, [R1+0x12c4] ;  /* 0x0012c400011d7983 */ /* 0x001ee80000300800 */
[----:B------:R0:W-:Y:S04]  /*3c710*/  STS.U16 [R2+UR4+0x1e300], R23 ;  /* 0x01e3001702007988 */ /* 0x0001e80008000404 */
[----:B------:R-:W-:Y:S04]  /*3c720*/  STL [R1+0x36c8], R2 ;  /* 0x0036c80201007387 */ /* 0x000fe80000100800 */
[----:B------:R-:W-:Y:S04]  /*3c730*/  STS.U16 [R2+UR4+0x1e180], R16 ;  /* 0x01e1801002007988 */ /* 0x000fe80008000404 */
[----:B------:R-:W-:Y:S04]  /*3c740*/  STS.U16 [R2+UR4+0x1e280], R17 ;  /* 0x01e2801102007988 */ /* 0x000fe80008000404 */
[----:B------:R1:W-:Y:S04]  /*3c750*/  STS.U16 [R2+UR4+0x1e380], R24 ;  /* 0x01e3801802007988 */ /* 0x0003e80008000404 */
[----:B0-----:R-:W3:Y:S04]  /*3c760*/  LDL.LU R23, [R1+0x12c0] ;  /* 0x0012c00001177983 */ /* 0x001ee80000300800 */
[----:B-1----:R-:W3:Y:S04]  /*3c770*/  LDL.LU R24, [R1+0x12bc] ;  /* 0x0012bc0001187983 */ /* 0x002ee80000300800 */
[----:B--2---:R0:W-:Y:S04]  /*3c780*/  STS.U16 [R0+UR4+0x400], R3 ;  /* 0x0004000300007988 */ /* 0x0041e80008000404 */
[----:B------:R-:W-:Y:S04]  /*3c790*/  STS.U16 [R0+UR4+0x480], R18 ;  /* 0x0004801200007988 */ /* 0x000fe80008000404 */
[----:B------:R-:W-:Y:S04]  /*3c7a0*/  STS.U16 [R0+UR4+0x500], R19 ;  /* 0x0005001300007988 */ /* 0x000fe80008000404 */
[----:B0-----:R-:W2:Y:S04]  /*3c7b0*/  LDL.LU R3, [R1+0x12b8] ;  /* 0x0012b80001037983 */ /* 0x001ea80000300800 */
[----:B------:R-:W2:Y:S04]  /*3c7c0*/  LDL.LU R12, [R1+0x12b4] ;  /* 0x0012b400010c7983 */ /* 0x000ea80000300800 */
[----:B------:R-:W2:Y:S04]  /*3c7d0*/  LDL.LU R15, [R1+0x12b0] ;  /* 0x0012b000010f7983 */ /* 0x000ea80000300800 */
[----:B------:R-:W2:Y:S04]  /*3c7e0*/  LDL.LU R28, [R1+0x12ac] ;  /* 0x0012ac00011c7983 */ /* 0x000ea80000300800 */
[----:B------:R-:W2:Y:S04]  /*3c7f0*/  LDL.LU R14, [R1+0x11c8] ;  /* 0x0011c800010e7983 */ /* 0x000ea80000300800 */
[----:B------:R-:W2:Y:S04]  /*3c800*/  LDL.LU R4, [R1+0x11c4] ;  /* 0x0011c40001047983 */ /* 0x000ea80000300800 */
[----:B------:R-:W2:Y:S04]  /*3c810*/  LDL.LU R5, [R1+0x11c0] ;  /* 0x0011c00001057983 */ /* 0x000ea80000300800 */
[----:B------:R-:W2:Y:S04]  /*3c820*/  LDL.LU R6, [R1+0x11bc] ;  /* 0x0011bc0001067983 */ /* 0x000ea80000300800 */
[----:B------:R-:W2:Y:S04]  /*3c830*/  LDL.LU R7, [R1+0x11b8] ;  /* 0x0011b80001077983 */ /* 0x000ea80000300800 */
[----:B------:R-:W-:Y:S04]  /*3c840*/  STS.U16 [R0+UR4+0x580], R20 ;  /* 0x0005801400007988 */ /* 0x000fe80008000404 */
[----:B------:R-:W2:Y:S04]  /*3c850*/  LDL.LU R8, [R1+0x11b4] ;  /* 0x0011b40001087983 */ /* 0x000ea80000300800 */
[----:B------:R-:W-:Y:S04]  /*3c860*/  STS.U16 [R0+UR4+0x600], R21 ;  /* 0x0006001500007988 */ /* 0x000fe80008000404 */
[----:B------:R-:W2:Y:S04]  /*3c870*/  LDL.LU R9, [R1+0x11b0] ;  /* 0x0011b00001097983 */ /* 0x000ea80000300800 */
[----:B----4-:R-:W-:Y:S04]  /*3c880*/  STS.U16 [R0+UR4+0x680], R22 ;  /* 0x0006801600007988 */ /* 0x010fe80008000404 */
[----:B------:R-:W4:Y:S04]  /*3c890*/  LDL.LU R10, [R1+0x11ac] ;  /* 0x0011ac00010a7983 */ /* 0x000f280000300800 */
[----:B------:R0:W-:Y:S04]  /*3c8a0*/  STS.U16 [R0+UR4+0x700], R25 ;  /* 0x0007001900007988 */ /* 0x0001e80008000404 */
[----:B------:R-:W4:Y:S04]  /*3c8b0*/  LDL.LU R11, [R1+0x10c8] ;  /* 0x0010c800010b7983 */ /* 0x000f280000300800 */
[----:B0-----:R-:W4:Y:S04]  /*3c8c0*/  LDL.LU R25, [R1+0x10c4] ;  /* 0x0010c40001197983 */ /* 0x001f280000300800 */
[----:B------:R-:W4:Y:S04]  /*3c8d0*/  LDL.LU R13, [R1+0x10c0] ;  /* 0x0010c000010d7983 */ /* 0x000f280000300800 */
[----:B------:R-:W4:Y:S04]  /*3c8e0*/  LDL.LU R16, [R1+0x10bc] ;  /* 0x0010bc0001107983 */ /* 0x000f280000300800 */
[----:B------:R0:W-:Y:S04]  /*3c8f0*/  STS.U16 [R0+UR4+0x780], R26 ;  /* 0x0007801a00007988 */ /* 0x0001e80008000404 */
[----:B------:R-:W4:Y:S04]  /*3c900*/  LDL.LU R17, [R1+0x10b8] ;  /* 0x0010b80001117983 */ /* 0x000f280000300800 */
[----:B0-----:R-:W4:Y:S04]  /*3c910*/  LDL.LU R26, [R1+0x10b4] ;  /* 0x0010b400011a7983 */ /* 0x001f280000300800 */
[----:B---3--:R0:W-:Y:S04]  /*3c920*/  STS.U16 [R0+UR4+0x2400], R27 ;  /* 0x0024001b00007988 */ /* 0x0081e80008000404 */
[----:B0-----:R-:W3:Y:S04]  /*3c930*/  LDL.LU R27, [R1+0x10b0] ;  /* 0x0010b000011b7983 */ /* 0x001ee80000300800 */
[----:B------:R0:W-:Y:S04]  /*3c940*/  STS.U16 [R0+UR4+0x2480], R29 ;  /* 0x0024801d00007988 */ /* 0x0001e80008000404 */
[----:B0-----:R-:W3:Y:S04]  /*3c950*/  LDL.LU R29, [R1+0x10ac] ;  /* 0x0010ac00011d7983 */ /* 0x001ee80000300800 */
[----:B------:R-:W3:Y:S04]  /*3c960*/  LDL.LU R18, [R1+0xfc8] ;  /* 0x000fc80001127983 */ /* 0x000ee80000300800 */
        /* <DEDUP_REMOVED lines=8> */
[----:B--2---:R0:W-:Y:S04]  /*3c9f0*/  STS.U16 [R0+UR4+0x2600], R3 ;  /* 0x0026000300007988 */ /* 0x0041e80008000404 */
[----:B------:R-:W-:Y:S04]  /*3ca00*/  STS.U16 [R0+UR4+0x2680], R12 ;  /* 0x0026800c00007988 */ /* 0x000fe80008000404 */
[----:B------:R-:W-:Y:S04]  /*3ca10*/  STS.U16 [R0+UR4+0x2700], R15 ;  /* 0x0027000f00007988 */ /* 0x000fe80008000404 */
[----:B------:R-:W-:Y:S04]  /*3ca20*/  STS.U16 [R0+UR4+0x2780], R28 ;  /* 0x0027801c00007988 */ /* 0x000fe80008000404 */
[----:B------:R-:W-:Y:S04]  /*3ca30*/  STS.U16 [R0+UR4+0x4400], R14 ;  /* 0x0044000e00007988 */ /* 0x000fe80008000404 */
[----:B------:R-:W-:Y:S04]  /*3ca40*/  STS.U16 [R0+UR4+0x4480], R4 ;  /* 0x0044800400007988 */ /* 0x000fe80008000404 */
[----:B0-----:R-:W2:Y:S04]  /*3ca50*/  LDL.LU R3, [R1+0xfac] ;  /* 0x000fac0001037983 */ /* 0x001ea80000300800 */
[----:B------:R-:W-:Y:S04]  /*3ca60*/  STS.U16 [R0+UR4+0x4500], R5 ;  /* 0x0045000500007988 */ /* 0x000fe80008000404 */
[----:B------:R-:W-:Y:S04]  /*3ca70*/  STS.U16 [R0+UR4+0x4580], R6 ;  /* 0x0045800600007988 */ /* 0x000fe80008000404 */
[----:B------:R-:W-:Y:S04]  /*3ca80*/  STS.U16 [R0+UR4+0x4600], R7 ;  /* 0x0046000700007988 */ /* 0x000fe80008000404 */
[----:B------:R-:W-:Y:S04]  /*3ca90*/  STS.U16 [R0+UR4+0x4680], R8 ;  /* 0x0046800800007988 */ /* 0x000fe80008000404 */
[----:B------:R-:W-:Y:S04]  /*3caa0*/  STS.U16 [R0+UR4+0x4700], R9 ;  /* 0x0047000900007988 */ /* 0x000fe80008000404 */
[----:B----4-:R-:W-:Y:S04]  /*3cab0*/  STS.U16 [R0+UR4+0x4780], R10 ;  /* 0x0047800a00007988 */ /* 0x010fe80008000404 */
[----:B------:R-:W-:Y:S04]  /*3cac0*/  STS.U16 [R0+UR4+0x6400], R11 ;  /* 0x0064000b00007988 */ /* 0x000fe80008000404 */
[----:B------:R0:W-:Y:S04]  /*3cad0*/  STS.U16 [R0+UR4+0x6480], R25 ;  /* 0x0064801900007988 */ /* 0x0001e80008000404 */
[----:B0-----:R-:W4:Y:S04]  /*3cae0*/  LDL.LU R25, [R1+0xec8] ;  /* 0x000ec80001197983 */ /* 0x001f280000300800 */
[----:B------:R-:W-:Y:S04]  /*3caf0*/  STS.U16 [R0+UR4+0x6500], R13 ;  /* 0x0065000d00007988 */ /* 0x000fe80008000404 */
[----:B------:R-:W-:Y:S04]  /*3cb00*/  STS.U16 [R0+UR4+0x6580], R16 ;  /* 0x0065801000007988 */ /* 0x000fe80008000404 */
[----:B------:R-:W-:Y:S04]  /*3cb10*/  STS.U16 [R0+UR4+0x6600], R17 ;  /* 0x0066001100007988 */ /* 0x000fe80008000404 */
[----:B------:R0:W-:Y:S04]  /*3cb20*/  STS.U16 [R0+UR4+0x6680], R26 ;  /* 0x0066801a00007988 */ /* 0x0001e80008000404 */
[----:B0-----:R-:W4:Y:S04]  /*3cb30*/  LDL.LU R26, [R1+0xec4] ;  /* 0x000ec400011a7983 */ /* 0x001f280000300800 */
[----:B---3--:R0:W-:Y:S04]  /*3cb40*/  STS.U16 [R0+UR4+0x6700], R27 ;  /* 0x0067001b00007988 */ /* 0x0081e80008000404 */
[----:B0-----:R-:W3:Y:S04]  /*3cb50*/  LDL.LU R27, [R1+0xec0] ;  /* 0x000ec000011b7983 */ /* 0x001ee80000300800 */
[----:B------:R0:W-:Y:S04]  /*3cb60*/  STS.U16 [R0+UR4+0x6780], R29 ;  /* 0x0067801d00007988 */ /* 0x0001e80008000404 */
[----:B------:R-:W-:Y:S04]  /*3cb70*/  STS.U16 [R0+UR4+0x8400], R18 ;  /* 0x0084001200007988 */ /* 0x000fe80008000404 */
[----:B------:R-:W-:Y:S04]  /*3cb80*/  STS.U16 [R0+UR4+0x8480], R19 ;  /* 0x0084801300007988 */ /* 0x000fe80008000404 */
[----:B------:R-:W-:Y:S04]  /*3cb90*/  STS.U16 [R0+UR4+0x8500], R20 ;  /* 0x0085001400007988 */ /* 0x000fe80008000404 */
[----:B0-----:R-:W3:Y:S04]  /*3cba0*/  LDL.LU R29, [R1+0xebc] ;  /* 0x000ebc00011d7983 */ /* 0x001ee80000300800 */
[----:B------:R-:W3:Y:S04]  /*3cbb0*/  LDL.LU R12, [R1+0xeb8] ;  /* 0x000eb800010c7983 */ /* 0x000ee80000300800 */
[----:B------:R-:W3:Y:S04]  /*3cbc0*/  LDL.LU R15, [R1+0xeb4] ;  /* 0x000eb400010f7983 */ /* 0x000ee80000300800 */
[----:B------:R-:W3:Y:S04]  /*3cbd0*/  LDL.LU R28, [R1+0xeb0] ;  /* 0x000eb000011c7983 */ /* 0x000ee80000300800 */
[----:B------:R-:W3:Y:S04]  /*3cbe0*/  LDL.LU R14, [R1+0xeac] ;  /* 0x000eac00010e7983 */ /* 0x000ee80000300800 */
[----:B------:R-:W3:Y:S04]  /*3cbf0*/  LDL.LU R4, [R1+0xdc8] ;  /* 0x000dc80001047983 */ /* 0x000ee80000300800 */
[----:B------:R-:W3:Y:S04]  /*3cc00*/  LDL.LU R5, [R1+0xdc4] ;  /* 0x000dc40001057983 */ /* 0x000ee80000300800 */
[----:B------:R-:W3:Y:S04]  /*3cc10*/  LDL.LU R6, [R1+0xdc0] ;  /* 0x000dc00001067983 */ /* 0x000ee80000300800 */
[----:B------:R-:W-:Y:S04]  /*3cc20*/  STS.U16 [R0+UR4+0x8580], R21 ;  /* 0x0085801500007988 */ /* 0x000fe80008000404 */
[----:B------:R-:W3:Y:S04]  /*3cc30*/  LDL.LU R7, [R1+0xdbc] ;  /* 0x000dbc0001077983 */ /* 0x000ee80000300800 */
[----:B------:R-:W-:Y:S04]  /*3cc40*/  STS.U16 [R0+UR4+0x8600], R22 ;  /* 0x0086001600007988 */ /* 0x000fe80008000404 */
[----:B------:R-:W3:Y:S04]  /*3cc50*/  LDL.LU R8, [R1+0xdb8] ;  /* 0x000db80001087983 */ /* 0x000ee80000300800 */
[----:B------:R-:W-:Y:S04]  /*3cc60*/  STS.U16 [R0+UR4+0x8680], R23 ;  /* 0x0086801700007988 */ /* 0x000fe80008000404 */
[----:B------:R-:W3:Y:S04]  /*3cc70*/  LDL.LU R9, [R1+0xdb4] ;  /* 0x000db40001097983 */ /* 0x000ee80000300800 */
[----:B------:R-:W-:Y:S04]  /*3cc80*/  STS.U16 [R0+UR4+0x8700], R24 ;  /* 0x0087001800007988 */ /* 0x000fe80008000404 */
[----:B------:R-:W3:Y:S04]  /*3cc90*/  LDL.LU R10, [R1+0xdb0] ;  /* 0x000db000010a7983 */ /* 0x000ee80000300800 */
[----:B------:R-:W3:Y:S04]  /*3cca0*/  LDL.LU R11, [R1+0xdac] ;  /* 0x000dac00010b7983 */ /* 0x000ee80000300800 */
[----:B--2---:R0:W-:Y:S04]  /*3ccb0*/  STS.U16 [R0+UR4+0x8780], R3 ;  /* 0x0087800300007988 */ /* 0x0041e80008000404 */
[----:B0-----:R-:W2:Y:S04]  /*3ccc0*/  LDL.LU R3, [R1+0xcc8] ;  /* 0x000cc80001037983 */ /* 0x001ea80000300800 */
[----:B------:R-:W2:Y:S04]  /*3ccd0*/  LDL.LU R13, [R1+0xcc4] ;  /* 0x000cc400010d7983 */ /* 0x000ea80000300800 */
[----:B------:R-:W2:Y:S04]  /*3cce0*/  LDL.LU R16, [R1+0xcc0] ;  /* 0x000cc00001107983 */ /* 0x000ea80000300800 */
[----:B------:R-:W2:Y:S04]  /*3ccf0*/  LDL.LU R17, [R1+0xcbc] ;  /* 0x000cbc0001117983 */ /* 0x000ea80000300800 */
[----:B------:R-:W2:Y:S04]  /*3cd00*/  LDL.LU R23, [R1+0xcb8] ;  /* 0x000cb80001177983 */ /* 0x000ea80000300800 */
[----:B------:R-:W2:Y:S04]  /*3cd10*/  LDL.LU R24, [R1+0xcb4] ;  /* 0x000cb40001187983 */ /* 0x000ea80000300800 */
[----:B----4-:R0:W-:Y:S04]  /*3cd20*/  STS.U16 [R0+UR4+0xa400], R25 ;  /* 0x00a4001900007988 */ /* 0x0101e80008000404 */
[----:B0-----:R-:W4:Y:S04]  /*3cd30*/  LDL.LU R25, [R1+0xcb0] ;  /* 0x000cb00001197983 */ /* 0x001f280000300800 */
[----:B------:R-:W4:Y:S04]  /*3cd40*/  LDL.LU R18, [R1+0xcac] ;  /* 0x000cac0001127983 */ /* 0x000f280000300800 */
[----:B------:R-:W4:Y:S04]  /*3cd50*/  LDL.LU R19, [R1+0xbc8] ;  /* 0x000bc80001137983 */ /* 0x000f280000300800 */
        /* <DEDUP_REMOVED lines=17> */
[----:B0-----:R-:W3:Y:S04]  /*3ce70*/  LDL.LU R29, [R1+0xbb0] ;  /* 0x000bb000011d7983 */ /* 0x001ee80000300800 */
[----:B------:R-:W-:Y:S04]  /*3ce80*/  STS.U16 [R0+UR4+0xc680], R9 ;  /* 0x00c6800900007988 */ /* 0x000fe80008000404 */
[----:B------:R-:W-:Y:S04]  /*3ce90*/  STS.U16 [R0+UR4+0xc700], R10 ;  /* 0x00c7000a00007988 */ /* 0x000fe80008000404 */
[----:B------:R-:W-:Y:S04]  /*3cea0*/  STS.U16 [R0+UR4+0xc780], R11 ;  /* 0x00c7800b00007988 */ /* 0x000fe80008000404 */
[----:B--2---:R0:W-:Y:S04]  /*3ceb0*/  STS.U16 [R0+UR4+0xe400], R3 ;  /* 0x00e4000300007988 */ /* 0x0041e80008000404 */
[----:B------:R-:W-:Y:S04]  /*3cec0*/  STS.U16 [R0+UR4+0xe480], R13 ;  /* 0x00e4800d00007988 */ /* 0x000fe80008000404 */
[----:B------:R-:W-:Y:S04]  /*3ced0*/  STS.U16 [R0+UR4+0xe500], R16 ;  /* 0x00e5001000007988 */ /* 0x000fe80008000404 */
[----:B0-----:R-:W2:Y:S04]  /*3cee0*/  LDL.LU R3, [R1+0xbac] ;  /* 0x000bac0001037983 */ /* 0x001ea80000300800 */
[----:B------:R-:W-:Y:S04]  /*3cef0*/  STS.U16 [R0+UR4+0xe580], R17 ;  /* 0x00e5801100007988 */ /* 0x000fe80008000404 */
[----:B------:R0:W-:Y:S04]  /*3cf00*/  STS.U16 [R0+UR4+0xe600], R23 ;  /* 0x00e6001700007988 */ /* 0x0001e80008000404 */
[----:B------:R1:W-:Y:S04]  /*3cf10*/  STS.U16 [R0+UR4+0xe680], R24 ;  /* 0x00e6801800007988 */ /* 0x0003e80008000404 */
[----:B0-----:R-:W2:Y:S04]  /*3cf20*/  LDL.LU R23, [R1+0xac4] ;  /* 0x000ac40001177983 */ /* 0x001ea80000300800 */
[----:B----4-:R0:W-:Y:S04]  /*3cf30*/  STS.U16 [R0+UR4+0xe700], R25 ;  /* 0x00e7001900007988 */ /* 0x0101e80008000404 */
[----:B-1----:R-:W4:Y:S04]  /*3cf40*/  LDL.LU R24, [R1+0xac0] ;  /* 0x000ac00001187983 */ /* 0x002f280000300800 */
[----:B0-----:R-:W4:Y:S04]  /*3cf50*/  LDL.LU R25, [R1+0xabc] ;  /* 0x000abc0001197983 */ /* 0x001f280000300800 */
[----:B------:R-:W4:Y:S04]  /*3cf60*/  LDL.LU R12, [R1+0xab8] ;  /* 0x000ab800010c7983 */ /* 0x000f280000300800 */
[----:B------:R-:W4:Y:S04]  /*3cf70*/  LDL.LU R15, [R1+0xab4] ;  /* 0x000ab400010f7983 */ /* 0x000f280000300800 */
[----:B------:R-:W4:Y:S04]  /*3cf80*/  LDL.LU R28, [R1+0xab0] ;  /* 0x000ab000011c7983 */ /* 0x000f280000300800 */
[----:B------:R-:W4:Y:S04]  /*3cf90*/  LDL.LU R14, [R1+0xaac] ;  /* 0x000aac00010e7983 */ /* 0x000f280000300800 */
[----:B------:R-:W4:Y:S04]  /*3cfa0*/  LDL.LU R4, [R1+0xaa8] ;  /* 0x000aa80001047983 */ /* 0x000f280000300800 */
[----:B------:R-:W4:Y:S04]  /*3cfb0*/  LDL.LU R5, [R1+0x9c4] ;  /* 0x0009c40001057983 */ /* 0x000f280000300800 */
[----:B------:R-:W-:Y:S04]  /*3cfc0*/  STS.U16 [R0+UR4+0xe780], R18 ;  /* 0x00e7801200007988 */ /* 0x000fe80008000404 */
        /* <DEDUP_REMOVED lines=9> */
[----:B------:R0:W-:Y:S04]  /*3d060*/  STS.U16 [R0+UR4+0x10600], R26 ;  /* 0x0106001a00007988 */ /* 0x0001e80008000404 */
[----:B------:R-:W4:Y:S04]  /*3d070*/  LDL.LU R11, [R1+0x9ac] ;  /* 0x0009ac00010b7983 */ /* 0x000f280000300800 */
[----:B---3--:R1:W-:Y:S04]  /*3d080*/  STS.U16 [R0+UR4+0x10680], R27 ;  /* 0x0106801b00007988 */ /* 0x0083e80008000404 */
[----:B0-----:R-:W3:Y:S04]  /*3d090*/  LDL.LU R26, [R1+0x9a8] ;  /* 0x0009a800011a7983 */ /* 0x001ee80000300800 */
[----:B------:R-:W3:Y:S04]  /*3d0a0*/  LDL.LU R13, [R1+0x8c4] ;  /* 0x0008c400010d7983 */ /* 0x000ee80000300800 */
[----:B------:R-:W3:Y:S04]  /*3d0b0*/  LDL.LU R16, [R1+0x8c0] ;  /* 0x0008c00001107983 */ /* 0x000ee80000300800 */
[----:B------:R-:W3:Y:S04]  /*3d0c0*/  LDL.LU R17, [R1+0x8bc] ;  /* 0x0008bc0001117983 */ /* 0x000ee80000300800 */
[----:B-1----:R-:W3:Y:S04]  /*3d0d0*/  LDL.LU R27, [R1+0x8b8] ;  /* 0x0008b800011b7983 */ /* 0x002ee80000300800 */
[----:B------:R0:W-:Y:S04]  /*3d0e0*/  STS.U16 [R0+UR4+0x10700], R29 ;  /* 0x0107001d00007988 */ /* 0x0001e80008000404 */
[----:B0-----:R-:W3:Y:S04]  /*3d0f0*/  LDL.LU R29, [R1+0x8b4] ;  /* 0x0008b400011d7983 */ /* 0x001ee80000300800 */
[----:B--2---:R0:W-:Y:S04]  /*3d100*/  STS.U16 [R0+UR4+0x10780], R3 ;  /* 0x0107800300007988 */ /* 0x0041e80008000404 */
[----:B0-----:R-:W2:Y:S04]  /*3d110*/  LDL.LU R3, [R1+0x8b0] ;  /* 0x0008b00001037983 */ /* 0x001ea80000300800 */
[----:B------:R-:W2:Y:S04]  /*3d120*/  LDL.LU R18, [R1+0x8ac] ;  /* 0x0008ac0001127983 */ /* 0x000ea80000300800 */
[----:B------:R-:W2:Y:S04]  /*3d130*/  LDL.LU R19, [R1+0x8a8] ;  /* 0x0008a80001137983 */ /* 0x000ea80000300800 */
[----:B------:R-:W2:Y:S04]  /*3d140*/  LDL.LU R20, [R1+0x384] ;  /* 0x0003840001147983 */ /* 0x000ea80000300800 */
[----:B------:R-:W2:Y:S04]  /*3d150*/  LDL.LU R21, [R1+0x380] ;  /* 0x0003800001157983 */ /* 0x000ea80000300800 */
[----:B------:R0:W-:Y:S04]  /*3d160*/  STS.U16 [R0+UR4+0x12400], R23 ;  /* 0x0124001700007988 */ /* 0x0001e80008000404 */
[----:B------:R-:W2:Y:S04]  /*3d170*/  LDL.LU R22, [R1+0x37c] ;  /* 0x00037c0001167983 */ /* 0x000ea80000300800 */
[----:B----4-:R1:W-:Y:S04]  /*3d180*/  STS.U16 [R0+UR4+0x12480], R24 ;  /* 0x0124801800007988 */ /* 0x0103e80008000404 */
[----:B------:R4:W-:Y:S04]  /*3d190*/  STS.U16 [R0+UR4+0x12500], R25 ;  /* 0x0125001900007988 */ /* 0x0009e80008000404 */
[----:B0-----:R-:W2:Y:S04]  /*3d1a0*/  LDL.LU R23, [R1+0x378] ;  /* 0x0003780001177983 */ /* 0x001ea80000300800 */
[----:B-1----:R-:W2:Y:S04]  /*3d1b0*/  LDL.LU R24, [R1+0x374] ;  /* 0x0003740001187983 */ /* 0x002ea80000300800 */
[----:B----4-:R-:W4:Y:S04]  /*3d1c0*/  LDL.LU R25, [R1+0x370] ;  /* 0x0003700001197983 */ /* 0x010f280000300800 */
        /* <DEDUP_REMOVED lines=12> */
[----:B---3--:R0:W-:Y:S04]  /*3d290*/  STS.U16 [R0+UR4+0x14780], R26 ;  /* 0x0147801a00007988 */ /* 0x0081e80008000404 */
[----:B------:R-:W-:Y:S04]  /*3d2a0*/  STS.U16 [R0+UR4+0x16400], R13 ;  /* 0x0164000d00007988 */ /* 0x000fe80008000404 */
[----:B------:R-:W-:Y:S04]  /*3d2b0*/  STS.U16 [R0+UR4+0x16480], R16 ;  /* 0x0164801000007988 */ /* 0x000fe80008000404 */
[----:B------:R-:W-:Y:S04]  /*3d2c0*/  STS.U16 [R0+UR4+0x16500], R17 ;  /* 0x0165001100007988 */ /* 0x000fe80008000404 */
[----:B------:R1:W-:Y:S04]  /*3d2d0*/  STS.U16 [R0+UR4+0x16580], R27 ;  /* 0x0165801b00007988 */ /* 0x0003e80008000404 */
[----:B0-----:R-:W3:Y:S04]  /*3d2e0*/  LDL.LU R26, [R1+0x36c] ;  /* 0x00036c00011a7983 */ /* 0x001ee80000300800 */
[----:B-1----:R-:W3:Y:S04]  /*3d2f0*/  LDL.LU R27, [R1+0x368] ;  /* 0x00036800011b7983 */ /* 0x002ee80000300800 */
[----:B------:R0:W-:Y:S04]  /*3d300*/  STS.U16 [R0+UR4+0x16600], R29 ;  /* 0x0166001d00007988 */ /* 0x0001e80008000404 */
[----:B0-----:R-:W3:Y:S04]  /*3d310*/  LDL.LU R29, [R1+0x274] ;  /* 0x00027400011d7983 */ /* 0x001ee80000300800 */
[----:B--2---:R0:W-:Y:S04]  /*3d320*/  STS.U16 [R0+UR4+0x16680], R3 ;  /* 0x0166800300007988 */ /* 0x0041e80008000404 */
[----:B------:R-:W-:Y:S04]  /*3d330*/  STS.U16 [R0+UR4+0x16700], R18 ;  /* 0x0167001200007988 */ /* 0x000fe80008000404 */
        /* <DEDUP_REMOVED lines=14> */
[----:B------:R-:W-:Y:S04]  /*3d420*/  STS.U16 [R0+UR4+0x18580], R23 ;  /* 0x0185801700007988 */ /* 0x000fe80008000404 */
[----:B------:R-:W2:Y:S04]  /*3d430*/  LDL.LU R9, [R1+0x158] ;  /* 0x0001580001097983 */ /* 0x000ea80000300800 */
[----:B------:R-:W-:Y:S04]  /*3d440*/  STS.U16 [R0+UR4+0x18600], R24 ;  /* 0x0186001800007988 */ /* 0x000fe80008000404 */
[----:B------:R-:W2:Y:S04]  /*3d450*/  LDL.LU R10, [R1+0x154] ;  /* 0x00015400010a7983 */ /* 0x000ea80000300800 */
[----:B----4-:R0:W-:Y:S04]  /*3d460*/  STS.U16 [R0+UR4+0x18680], R25 ;  /* 0x0186801900007988 */ /* 0x0101e80008000404 */
[----:B------:R-:W4:Y:S04]  /*3d470*/  LDL.LU R11, [R1+0x150] ;  /* 0x00015000010b7983 */ /* 0x000f280000300800 */
[----:B0-----:R-:W4:Y:S04]  /*3d480*/  LDL.LU R25, [R1+0x14c] ;  /* 0x00014c0001197983 */ /* 0x001f280000300800 */
        /* <DEDUP_REMOVED lines=10> */
[----:B---3--:R0:W-:Y:S04]  /*3d530*/  STS.U16 [R0+UR4+0x18700], R26 ;  /* 0x0187001a00007988 */ /* 0x0081e80008000404 */
        /* <DEDUP_REMOVED lines=18> */
[----:B----4-:R-:W-:Y:S04]  /*3d660*/  STS.U16 [R0+UR4+0x1c680], R11 ;  /* 0x01c6800b00007988 */ /* 0x010fe80008000404 */
[----:B------:R0:W-:Y:S02]  /*3d670*/  STS.U16 [R0+UR4+0x1c700], R25 ;  /* 0x01c7001900007988 */ /* 0x0001e40008000404 */
[----:B0-----:R-:W0:Y:S02]  /*3d680*/  S2R R25, SR_TID.X ;  /* 0x0000000000197919 */ /* 0x001e240000002100 */
        /* <DEDUP_REMOVED lines=8> */
[----:B------:R-:W-:Y:S01]  /*3d710*/  STS.U16 [R0+UR4+0x1e780], R23 ;  /* 0x01e7801700007988 */ /* 0x000fe20008000404 */
[----:B0-----:R-:W-:-:S05]  /*3d720*/  LOP3.LUT R25, R25, 0x3f, RZ, 0xc0, !PT ;  /* 0x0000003f19197812 */ /* 0x001fca00078ec0ff */
[----:B------:R-:W-:-:S05]  /*3d730*/  IMAD.SHL.U32 R2, R25, 0x2, RZ ;  /* 0x0000000219027824 */ /* 0x000fca00078e00ff */
[----:B------:R-:W-:Y:S01]  /*3d740*/  LOP3.LUT R2, R2, 0x20, RZ, 0x3c, !PT ;  /* 0x0000002002027812 */ /* 0x000fe200078e3cff */
[----:B------:R-:W-:Y:S04]  /*3d750*/  STL [R1+0x3830], R25 ;  /* 0x0038301901007387 */ /* 0x000fe80000100800 */
[----:B------:R-:W-:Y:S04]  /*3d760*/  STS.U16 [R2+UR4+0x800], R24 ;  /* 0x0008001802007988 */ /* 0x000fe80008000404 */
[----:B---3--:R-:W-:Y:S04]  /*3d770*/  STS.U16 [R2+UR4+0x880], R26 ;  /* 0x0008801a02007988 */ /* 0x008fe80008000404 */
[----:B------:R0:W-:Y:S04]  /*3d780*/  STS.U16 [R2+UR4+0x900], R27 ;  /* 0x0009001b02007988 */ /* 0x0001e80008000404 */
[----:B0-----:R-:W3:Y:S04]  /*3d790*/  LDL.LU R27, [R1+0x1390] ;  /* 0x00139000011b7983 */ /* 0x001ee80000300800 */
[----:B---3--:R0:W-:Y:S04]  /*3d7a0*/  STL [R1+0x3844], R27 ;  /* 0x0038441b01007387 */ /* 0x0081e80000100800 */
[----:B0-----:R-:W3:Y:S04]  /*3d7b0*/  LDL.LU R27, [R1+0x1394] ;  /* 0x00139400011b7983 */ /* 0x001ee80000300800 */
[----:B------:R-:W4:Y:S04]  /*3d7c0*/  LDL.LU R25, [R1+0x12a8] ;  /* 0x0012a80001197983 */ /* 0x000f280000300800 */
[----:B------:R-:W-:Y:S04]  /*3d7d0*/  STS.U16 [R2+UR4+0x980], R29 ;  /* 0x0009801d02007988 */ /* 0x000fe80008000404 */
[----:B--2---:R-:W-:Y:S04]  /*3d7e0*/  STS.U16 [R2+UR4+0xa00], R3 ;  /* 0x000a000302007988 */ /* 0x004fe80008000404 */
[----:B----4-:R0:W-:Y:S04]  /*3d7f0*/  STL [R1+0x3840], R25 ;  /* 0x0038401901007387 */ /* 0x0101e80000100800 */
[----:B0-----:R-:W2:Y:S04]  /*3d800*/  LDL.LU R25, [R1+0x138c] ;  /* 0x00138c0001197983 */ /* 0x001ea80000300800 */
        /* <DEDUP_REMOVED lines=27> */
[----:B0-----:R-:W3:Y:S04]  /*3d9c0*/  LDL.LU R27, [R1+0x3844] ;  /* 0x00384400011b7983 */ /* 0x001ee80000300800 */
[----:B---3--:R0:W-:Y:S04]  /*3d9d0*/  STS.U16 [R2+UR4+0xb00], R27 ;  /* 0x000b001b02007988 */ /* 0x0081e80008000404 */
[----:B--2---:R1:W-:Y:S04]  /*3d9e0*/  STS.U16 [R2+UR4+0xb80], R25 ;  /* 0x000b801902007988 */ /* 0x0043e80008000404 */
[----:B0-----:R-:W2:Y:S04]  /*3d9f0*/  LDL.LU R27, [R1+0xf9c] ;  /* 0x000f9c00011b7983 */ /* 0x001ea80000300800 */
[----:B-1----:R-:W3:Y:S04]  /*3da00*/  LDL.LU R25, [R1+0x3840] ;  /* 0x0038400001197983 */ /* 0x002ee80000300800 */
[----:B---3--:R-:W-:Y:S04]  /*3da10*/  STS.U16 [R2+UR4+0x2800], R25 ;  /* 0x0028001902007988 */ /* 0x008fe80008000404 */
[----:B----4-:R-:W-:Y:S04]  /*3da20*/  STS.U16 [R2+UR4+0x2880], R12 ;  /* 0x0028800c02007988 */ /* 0x010fe80008000404 */
        /* <DEDUP_REMOVED lines=24> */
[----:B------:R1:W-:Y:S04]  /*3dbb0*/  STS.U16 [R2+UR4+0x8900], R3 ;  /* 0x0089000302007988 */ /* 0x0003e80008000404 */
[----:B0-----:R-:W3:Y:S04]  /*3dbc0*/  LDL.LU R29, [R1+0xf98] ;  /* 0x000f9800011d7983 */ /* 0x001ee80000300800 */
[----:B-1----:R-:W4:Y:S04]  /*3dbd0*/  LDL.LU R3, [R1+0xf94] ;  /* 0x000f940001037983 */ /* 0x002f280000300800 */
[----:B------:R-:W3:Y:S04]  /*3dbe0*/  LDL.LU R25, [R1+0xf8c] ;  /* 0x000f8c0001197983 */ /* 0x000ee80000300800 */
[----:B--2---:R-:W-:Y:S04]  /*3dbf0*/  STS.U16 [R2+UR4+0x8980], R27 ;  /* 0x0089801b02007988 */ /* 0x004fe80008000404 */
[----:B---3--:R0:W-:Y:S04]  /*3dc00*/  STL [R1+0x383c], R25 ;  /* 0x00383c1901007387 */ /* 0x0081e80000100800 */
[----:B0-----:R-:W2:Y:S04]  /*3dc10*/  LDL.LU R25, [R1+0xf90] ;  /* 0x000f900001197983 */ /* 0x001ea80000300800 */
[----:B------:R-:W3:Y:S04]  /*3dc20*/  LDL.LU R12, [R1+0xea8] ;  /* 0x000ea800010c7983 */ /* 0x000ee80000300800 */
        /* <DEDUP_REMOVED lines=24> */
[----:B------:R0:W-:Y:S04]  /*3ddb0*/  STS.U16 [R2+UR4+0x8a00], R29 ;  /* 0x008a001d02007988 */ /* 0x0001e80008000404 */
[----:B----4-:R1:W-:Y:S04]  /*3ddc0*/  STS.U16 [R2+UR4+0x8a80], R3 ;  /* 0x008a800302007988 */ /* 0x0103e80008000404 */
[----:B0-----:R-:W4:Y:S04]  /*3ddd0*/  LDL.LU R29, [R1+0xba4] ;  /* 0x000ba400011d7983 */ /* 0x001f280000300800 */
[----:B-1----:R-:W4:Y:S04]  /*3dde0*/  LDL.LU R3, [R1+0xba0] ;  /* 0x000ba00001037983 */ /* 0x002f280000300800 */
[----:B--2---:R0:W-:Y:S04]  /*3ddf0*/  STS.U16 [R2+UR4+0x8b00], R25 ;  /* 0x008b001902007988 */ /* 0x0041e80008000404 */
[----:B0-----:R-:W2:Y:S04]  /*3de00*/  LDL.LU R25, [R1+0x383c] ;  /* 0x00383c0001197983 */ /* 0x001ea80000300800 */
[----:B--2---:R-:W-:Y:S04]  /*3de10*/  STS.U16 [R2+UR4+0x8b80], R25 ;  /* 0x008b801902007988 */ /* 0x004fe80008000404 */
[----:B---3--:R-:W-:Y:S04]  /*3de20*/  STS.U16 [R2+UR4+0xa800], R12 ;  /* 0x00a8000c02007988 */ /* 0x008fe80008000404 */
        /* <DEDUP_REMOVED lines=24> */
[----:B0-----:R-:W2:Y:S04]  /*3dfb0*/  LDL.LU R26, [R1+0xb9c] ;  /* 0x000b9c00011a7983 */ /* 0x001ea80000300800 */
[----:B-1----:R-:W3:Y:S04]  /*3dfc0*/  LDL.LU R27, [R1+0xb98] ;  /* 0x000b9800011b7983 */ /* 0x002ee80000300800 */
[----:B------:R-:W2:Y:S04]  /*3dfd0*/  LDL.LU R25, [R1+0xb90] ;  /* 0x000b900001197983 */ /* 0x000ea80000300800 */
[----:B----4-:R-:W-:Y:S04]  /*3dfe0*/  STS.U16 [R2+UR4+0x10880], R29 ;  /* 0x0108801d02007988 */ /* 0x010fe80008000404 */
[----:B------:R-:W-:Y:S04]  /*3dff0*/  STS.U16 [R2+UR4+0x10900], R3 ;  /* 0x0109000302007988 */ /* 0x000fe80008000404 */
[----:B--2---:R0:W-:Y:S04]  /*3e000*/  STL [R1+0x3838], R25 ;  /* 0x0038381901007387 */ /* 0x0041e80000100800 */
        /* <DEDUP_REMOVED lines=27> */
[----:B---3--:R1:W-:Y:S04]  /*3e1c0*/  STS.U16 [R2+UR4+0x10a00], R27 ;  /* 0x010a001b02007988 */ /* 0x0083e80008000404 */
[----:B0-----:R-:W3:Y:S04]  /*3e1d0*/  LDL.LU R26, [R1+0x364] ;  /* 0x00036400011a7983 */ /* 0x001ee80000300800 */
[----:B-1----:R-:W3:Y:S04]  /*3e1e0*/  LDL.LU R27, [R1+0x360] ;  /* 0x00036000011b7983 */ /* 0x002ee80000300800 */
[----:B--2---:R0:W-:Y:S04]  /*3e1f0*/  STS.U16 [R2+UR4+0x10a80], R25 ;  /* 0x010a801902007988 */ /* 0x0041e80008000404 */
[----:B0-----:R-:W2:Y:S04]  /*3e200*/  LDL.LU R25, [R1+0x3838] ;  /* 0x0038380001197983 */ /* 0x001ea80000300800 */
[----:B--2---:R-:W-:Y:S04]  /*3e210*/  STS.U16 [R2+UR4+0x10b00], R25 ;  /* 0x010b001902007988 */ /* 0x004fe80008000404 */
        /* <DEDUP_REMOVED lines=25> */
[----:B-1----:R-:W4:Y:S04]  /*3e3b0*/  LDL.LU R3, [R1+0x358] ;  /* 0x0003580001037983 */ /* 0x002f280000300800 */
[----:B------:R-:W2:Y:S04]  /*3e3c0*/  LDL.LU R25, [R1+0x350] ;  /* 0x0003500001197983 */ /* 0x000ea80000300800 */
[----:B------:R-:W-:Y:S04]  /*3e3d0*/  STS.U16 [R2+UR4+0x16b80], R24 ;  /* 0x016b801802007988 */ /* 0x000fe80008000404 */
[----:B---3--:R-:W-:Y:S04]  /*3e3e0*/  STS.U16 [R2+UR4+0x18800], R26 ;  /* 0x0188001a02007988 */ /* 0x008fe80008000404 */
[----:B--2---:R0:W-:Y:S04]  /*3e3f0*/  STL [R1+0x3834], R25 ;  /* 0x0038341901007387 */ /* 0x0041e80000100800 */
        /* <DEDUP_REMOVED lines=25> */
[----:B------:R-:W3:Y:S04]  /*3e590*/  LDL.LU R26, [R1+0x30] ;  /* 0x00003000011a7983 */ /* 0x000ee80000300800 */
[----:B------:R1:W-:Y:S04]  /*3e5a0*/  STS.U16 [R2+UR4+0x18900], R29 ;  /* 0x0189001d02007988 */ /* 0x0003e80008000404 */
[----:B----4-:R4:W-:Y:S04]  /*3e5b0*/  STS.U16 [R2+UR4+0x18980], R3 ;  /* 0x0189800302007988 */ /* 0x0109e80008000404 */
[----:B0-----:R-:W3:Y:S04]  /*3e5c0*/  LDL.LU R27, [R1+0x2c] ;  /* 0x00002c00011b7983 */ /* 0x001ee80000300800 */
[----:B-1----:R-:W3:Y:S04]  /*3e5d0*/  LDL.LU R29, [R1+0x28] ;  /* 0x00002800011d7983 */ /* 0x002ee80000300800 */
[----:B----4-:R-:W4:Y:S04]  /*3e5e0*/  LDL.LU R3, [R1+0x1388] ;  /* 0x0013880001037983 */ /* 0x010f280000300800 */
[----:B--2---:R0:W-:Y:S04]  /*3e5f0*/  STS.U16 [R2+UR4+0x18a00], R25 ;  /* 0x018a001902007988 */ /* 0x0041e80008000404 */
[----:B0-----:R-:W2:Y:S04]  /*3e600*/  LDL.LU R25, [R1+0x3834] ;  /* 0x0038340001197983 */ /* 0x001ea80000300800 */
[----:B--2---:R0:W-:Y:S04]  /*3e610*/  STS.U16 [R2+UR4+0x18a80], R25 ;  /* 0x018a801902007988 */ /* 0x0041e80008000404 */
        /* <DEDUP_REMOVED lines=26> */
[----:B------:R0:W-:Y:S04]  /*3e7c0*/  STS.U16 [R2+UR4+0x1eb80], R29 ;  /* 0x01eb801d02007988 */ /* 0x0001e80008000404 */
[----:B0-----:R-:W3:Y:S04]  /*3e7d0*/  LDL.LU R2, [R1+0x1378] ;  /* 0x0013780001027983 */ /* 0x001ee80000300800 */
[----:B---3--:R0:W-:Y:S04]  /*3e7e0*/  STL [R1+0x3824], R2 ;  /* 0x0038240201007387 */ /* 0x0081e80000100800 */
[----:B0-----:R-:W3:Y:S04]  /*3e7f0*/  LDL.LU R2, [R1+0x137c] ;  /* 0x00137c0001027983 */ /* 0x001ee80000300800 */
[----:B---3--:R0:W-:Y:S04]  /*3e800*/  STL [R1+0x3828], R2 ;  /* 0x0038280201007387 */ /* 0x0081e80000100800 */
[----:B0-----:R-:W3:Y:S01]  /*3e810*/  LDL.LU R2, [R1+0x1380] ;  /* 0x0013800001027983 */ /* 0x001ee20000300800 */
[----:B--2---:R-:W-:-:S03]  /*3e820*/  IMAD.SHL.U32 R0, R25, 0x2, RZ ;  /* 0x0000000219007824 */ /* 0x004fc600078e00ff */
        /* <DEDUP_REMOVED lines=21> */
[----:B------:R-:W3:Y:S01]  /*3e980*/  LDL.LU R22, [R1+0x1088] ;  /* 0x0010880001167983 */ /* 0x000ee20000300800 */
[----:B------:R-:W-:-:S03]  /*3e990*/  LOP3.LUT R0, R0, 0x30, RZ, 0x3c, !PT ;  /* 0x0000003000007812 */ /* 0x000fc600078e3cff */
[----:B------:R-:W3:Y:S04]  /*3e9a0*/  LDL.LU R23, [R1+0x1084] ;  /* 0x0010840001177983 */ /* 0x000ee80000300800 */
[----:B------:R-:W3:Y:S04]  /*3e9b0*/  LDL.LU R24, [R1+0x1080] ;  /* 0x0010800001187983 */ /* 0x000ee80000300800 */
[----:B------:R-:W3:Y:S04]  /*3e9c0*/  LDL.LU R25, [R1+0x107c] ;  /* 0x00107c0001197983 */ /* 0x000ee80000300800 */
[----:B------:R-:W3:Y:S04]  /*3e9d0*/  LDL.LU R26, [R1+0x1078] ;  /* 0x00107800011a7983 */ /* 0x000ee80000300800 */
[----:B------:R-:W3:Y:S04]  /*3e9e0*/  LDL.LU R27, [R1+0x1074] ;  /* 0x00107400011b7983 */ /* 0x000ee80000300800 */
[----:B----4-:R0:W-:Y:S04]  /*3e9f0*/  STS.U16 [R0+UR4+0xc00], R3 ;  /* 0x000c000300007988 */ /* 0x0101e80008000404 */
[----:B------:R-:W4:Y:S04]  /*3ea00*/  LDL.LU R29, [R1+0x1070] ;  /* 0x00107000011d7983 */ /* 0x000f280000300800 */
[----:B0-----:R-:W4:Y:S04]  /*3ea10*/  LDL.LU R3, [R1+0x106c] ;  /* 0x00106c0001037983 */ /* 0x001f280000300800 */
[----:B--2---:R0:W-:Y:S04]  /*3ea20*/  STS.U16 [R0+UR4+0xc80], R2 ;  /* 0x000c800200007988 */ /* 0x0041e80008000404 */
[----:B0-----:R-:W2:Y:S04]  /*3ea30*/  LDL.LU R2, [R1+0x382c] ;  /* 0x00382c0001027983 */ /* 0x001ea80000300800 */
[----:B--2---:R0:W-:Y:S04]  /*3ea40*/  STS.U16 [R0+UR4+0xd00], R2 ;  /* 0x000d000200007988 */ /* 0x0041e80008000404 */
[----:B0-----:R-:W2:Y:S04]  /*3ea50*/  LDL.LU R2, [R1+0x3828] ;  /* 0x0038280001027983 */ /* 0x001ea80000300800 */
        /* <DEDUP_REMOVED lines=28> */
[----:B----4-:R0:W-:Y:S04]  /*3ec20*/  STS.U16 [R0+UR4+0x6f00], R29 ;  /* 0x006f001d00007988 */ /* 0x0101e80008000404 */
[----:B0-----:R-:W2:Y:S04]  /*3ec30*/  LDL.LU R29, [R1+0xf88] ;  /* 0x000f8800011d7983 */ /* 0x001ea80000300800 */
[----:B------:R-:W3:Y:S04]  /*3ec40*/  LDL.LU R2, [R1+0xf7c] ;  /* 0x000f7c0001027983 */ /* 0x000ee80000300800 */
[----:B---3--:R0:W-:Y:S04]  /*3ec50*/  STL [R1+0x381c], R2 ;  /* 0x00381c0201007387 */ /* 0x0081e80000100800 */
[----:B0-----:R-:W3:Y:S04]  /*3ec60*/  LDL.LU R2, [R1+0xf80] ;  /* 0x000f800001027983 */ /* 0x001ee80000300800 */
[----:B------:R-:W-:Y:S04]  /*3ec70*/  STS.U16 [R0+UR4+0x6f80], R3 ;  /* 0x006f800300007988 */ /* 0x000fe80008000404 */
[----:B---3--:R0:W-:Y:S04]  /*3ec80*/  STL [R1+0x3820], R2 ;  /* 0x0038200201007387 */ /* 0x0081e80000100800 */
[----:B0-----:R-:W3:Y:S04]  /*3ec90*/  LDL.LU R2, [R1+0xf84] ;  /* 0x000f840001027983 */ /* 0x001ee80000300800 */
        /* <DEDUP_REMOVED lines=25> */
[----:B--2---:R0:W-:Y:S04]  /*3ee30*/  STS.U16 [R0+UR4+0x8c00], R29 ;  /* 0x008c001d00007988 */ /* 0x0041e80008000404 */
[----:B------:R-:W2:Y:S04]  /*3ee40*/  LDL.LU R27, [R1+0xc74] ;  /* 0x000c7400011b7983 */ /* 0x000ea80000300800 */
[----:B0-----:R-:W2:Y:S04]  /*3ee50*/  LDL.LU R29, [R1+0xc70] ;  /* 0x000c7000011d7983 */ /* 0x001ea80000300800 */
[----:B---3--:R0:W-:Y:S04]  /*3ee60*/  STS.U16 [R0+UR4+0x8c80], R2 ;  /* 0x008c800200007988 */ /* 0x0081e80008000404 */
[----:B0-----:R-:W3:Y:S04]  /*3ee70*/  LDL.LU R2, [R1+0x3820] ;  /* 0x0038200001027983 */ /* 0x001ee80000300800 */
[----:B---3--:R0:W-:Y:S04]  /*3ee80*/  STS.U16 [R0+UR4+0x8d00], R2 ;  /* 0x008d000200007988 */ /* 0x0081e80008000404 */
[----:B0-----:R-:W3:Y:S04]  /*3ee90*/  LDL.LU R2, [R1+0x381c] ;  /* 0x00381c0001027983 */ /* 0x001ee80000300800 */
        /* <DEDUP_REMOVED lines=27> */
[----:B------:R-:W4:Y:S04]  /*3f050*/  LDL.LU R2, [R1+0xb80] ;  /* 0x000b800001027983 */ /* 0x000f280000300800 */
[----:B----4-:R0:W-:Y:S04]  /*3f060*/  STL [R1+0x3814], R2 ;  /* 0x0038140201007387 */ /* 0x0101e80000100800 */
[----:B0-----:R-:W4:Y:S04]  /*3f070*/  LDL.LU R2, [R1+0xb84] ;  /* 0x000b840001027983 */ /* 0x001f280000300800 */
[----:B--2---:R-:W-:Y:S04]  /*3f080*/  STS.U16 [R0+UR4+0xee80], R27 ;  /* 0x00ee801b00007988 */ /* 0x004fe80008000404 */
[----:B------:R-:W-:Y:S04]  /*3f090*/  STS.U16 [R0+UR4+0xef00], R29 ;  /* 0x00ef001d00007988 */ /* 0x000fe80008000404 */
        /* <DEDUP_REMOVED lines=28> */
[----:B------:R-:W3:Y:S04]  /*3f260*/  LDL.LU R27, [R1+0x434] ;  /* 0x00043400011b7983 */ /* 0x000ee80000300800 */
[----:B0-----:R-:W3:Y:S04]  /*3f270*/  LDL.LU R3, [R1+0x430] ;  /* 0x0004300001037983 */ /* 0x001ee80000300800 */
[----:B--2---:R0:W-:Y:S04]  /*3f280*/  STS.U16 [R0+UR4+0x10c00], R2 ;  /* 0x010c000200007988 */ /* 0x0041e80008000404 */
[----:B0-----:R-:W2:Y:S04]  /*3f290*/  LDL.LU R2, [R1+0x3818] ;  /* 0x0038180001027983 */ /* 0x001ea80000300800 */
        /* <DEDUP_REMOVED lines=26> */
[----:B0-----:R-:W2:Y:S04]  /*3f440*/  LDL.LU R29, [R1+0x42c] ;  /* 0x00042c00011d7983 */ /* 0x001ea80000300800 */
[----:B------:R-:W4:Y:S04]  /*3f450*/  LDL.LU R2, [R1+0x340] ;  /* 0x0003400001027983 */ /* 0x000f280000300800 */
[----:B----4-:R0:W-:Y:S04]  /*3f460*/  STL [R1+0x380c], R2 ;  /* 0x00380c0201007387 */ /* 0x0101e80000100800 */
[----:B0-----:R-:W4:Y:S04]  /*3f470*/  LDL.LU R2, [R1+0x344] ;  /* 0x0003440001027983 */ /* 0x001f280000300800 */
[----:B------:R-:W-:Y:S04]  /*3f480*/  STS.U16 [R0+UR4+0x16d00], R25 ;  /* 0x016d001900007988 */ /* 0x000fe80008000404 */
[----:B------:R-:W-:Y:S04]  /*3f490*/  STS.U16 [R0+UR4+0x16d80], R26 ;  /* 0x016d801a00007988 */ /* 0x000fe80008000404 */
[----:B---3--:R-:W-:Y:S04]  /*3f4a0*/  STS.U16 [R0+UR4+0x16e00], R27 ;  /* 0x016e001b00007988 */ /* 0x008fe80008000404 */
[----:B------:R-:W-:Y:S04]  /*3f4b0*/  STS.U16 [R0+UR4+0x16e80], R3 ;  /* 0x016e800300007988 */ /* 0x000fe80008000404 */
[----:B----4-:R0:W-:Y:S04]  /*3f4c0*/  STL [R1+0x3810], R2 ;  /* 0x0038100201007387 */ /* 0x0101e80000100800 */
        /* <DEDUP_REMOVED lines=33> */
[----:B---3--:R0:W-:Y:S04]  /*3f6e0*/  STS.U16 [R0+UR4+0x18c80], R2 ;  /* 0x018c800200007988 */ /* 0x0081e80008000404 */
[----:B0-----:R-:W3:Y:S04]  /*3f6f0*/  LDL.LU R2, [R1+0x1368] ;  /* 0x0013680001027983 */ /* 0x001ee80000300800 */
[----:B---3--:R0:W-:Y:S04]  /*3f700*/  STL [R1+0x37fc], R2 ;  /* 0x0037fc0201007387 */ /* 0x0081e80000100800 */
[----:B0-----:R-:W3:Y:S04]  /*3f710*/  LDL.LU R2, [R1+0x8] ;  /* 0x0000080001027983 */ /* 0x001ee80000300800 */
[----:B---3--:R0:W-:Y:S04]  /*3f720*/  STL [R1+0x3804], R2 ;  /* 0x0038040201007387 */ /* 0x0081e80000100800 */
[----:B0-----:R-:W3:Y:S04]  /*3f730*/  LDL.LU R2, [R1+0xc] ;  /* 0x00000c0001027983 */ /* 0x001ee80000300800 */
        /* <DEDUP_REMOVED lines=20> */
[----:B---3--:R0:W-:Y:S04]  /*3f880*/  STL [R1+0x3808], R2 ;  /* 0x0038080201007387 */ /* 0x0081e80000100800 */
[----:B0-----:R-:W3:Y:S04]  /*3f890*/  LDL.LU R2, [R1+0x10] ;  /* 0x0000100001027983 */ /* 0x001ee80000300800 */
[----:B------:R-:W4:Y:S04]  /*3f8a0*/  LDL.LU R12, [R1+0x1364] ;  /* 0x00136400010c7983 */ /* 0x000f280000300800 */
[----:B------:R0:W-:Y:S02]  /*3f8b0*/  STS.U16 [R0+UR4+0x1cf00], R3 ;  /* 0x01cf000300007988 */ /* 0x0001e40008000404 */
[----:B0-----:R-:W0:Y:S02]  /*3f8c0*/  S2R R3, SR_TID.X ;  /* 0x0000000000037919 */ /* 0x001e240000002100 */
[----:B------:R-:W-:Y:S04]  /*3f8d0*/  STS.U16 [R0+UR4+0x1cf80], R23 ;  /* 0x01cf801700007988 */ /* 0x000fe80008000404 */
[----:B------:R-:W-:Y:S04]  /*3f8e0*/  STS.U16 [R0+UR4+0x1ec00], R24 ;  /* 0x01ec001800007988 */ /* 0x000fe80008000404 */
[----:B------:R-:W-:Y:S04]  /*3f8f0*/  STS.U16 [R0+UR4+0x1ec80], R25 ;  /* 0x01ec801900007988 */ /* 0x000fe80008000404 */
[----:B------:R-:W-:Y:S04]  /*3f900*/  STS.U16 [R0+UR4+0x1ed00], R26 ;  /* 0x01ed001a00007988 */ /* 0x000fe80008000404 */
[----:B--2---:R-:W-:Y:S04]  /*3f910*/  STS.U16 [R0+UR4+0x1ed80], R27 ;  /* 0x01ed801b00007988 */ /* 0x004fe80008000404 */
[----:B------:R1:W-:Y:S01]  /*3f920*/  STS.U16 [R0+UR4+0x1ee00], R29 ;  /* 0x01ee001d00007988 */ /* 0x0003e20008000404 */
[----:B0-----:R-:W-:-:S05]  /*3f930*/  LOP3.LUT R3, R3, 0x3f, RZ, 0xc0, !PT ;  /* 0x0000003f03037812 */ /* 0x001fca00078ec0ff */
[C---:B-1----:R-:W-:Y:S01]  /*3f940*/  IMAD.SHL.U32 R0, R3.reuse, 0x2, RZ ;  /* 0x0000000203007824 */ /* 0x042fe200078e00ff */
[----:B----4-:R0:W-:Y:S04]  /*3f950*/  STL [R1+0x3800], R12 ;  /* 0x0038000c01007387 */ /* 0x0101e80000100800 */
[----:B------:R-:W2:Y:S04]  /*3f960*/  LDL.LU R15, [R1+0x1360] ;  /* 0x00136000010f7983 */ /* 0x000ea80000300800 */
        /* <DEDUP_REMOVED lines=14> */
[----:B------:R-:W4:Y:S01]  /*3fa50*/  LDL.LU R19, [R1+0x1164] ;  /* 0x0011640001137983 */ /* 0x000f220000300800 */
[----:B0-----:R-:W-:-:S03]  /*3fa60*/  IMAD.SHL.U32 R12, R3, 0x2, RZ ;  /* 0x00000002030c7824 */ /* 0x001fc600078e00ff */
[----:B------:R-:W4:Y:S04]  /*3fa70*/  LDL.LU R20, [R1+0x1160] ;  /* 0x0011600001147983 */ /* 0x000f280000300800 */
[----:B------:R-:W4:Y:S04]  /*3fa80*/  LDL.LU R21, [R1+0x115c] ;  /* 0x00115c0001157983 */ /* 0x000f280000300800 */
[----:B------:R-:W4:Y:S04]  /*3fa90*/  LDL.LU R22, [R1+0x1158] ;  /* 0x0011580001167983 */ /* 0x000f280000300800 */
[----:B------:R-:W4:Y:S04]  /*3faa0*/  LDL.LU R23, [R1+0x1154] ;  /* 0x0011540001177983 */ /* 0x000f280000300800 */
[----:B------:R-:W4:Y:S01]  /*3fab0*/  LDL.LU R24, [R1+0x1150] ;  /* 0x0011500001187983 */ /* 0x000f220000300800 */
[----:B------:R-:W-:-:S03]  /*3fac0*/  LOP3.LUT R12, R12, 0x30, RZ, 0x3c, !PT ;  /* 0x000000300c0c7812 */ /* 0x000fc600078e3cff */
        /* <DEDUP_REMOVED lines=8> */
[----:B0-----:R-:W3:Y:S01]  /*3fb50*/  LDL.LU R2, [R1+0x3804] ;  /* 0x0038040001027983 */ /* 0x001ee20000300800 */
[----:B------:R-:W-:-:S03]  /*3fb60*/  LOP3.LUT R0, R0, 0x40, RZ, 0x3c, !PT ;  /* 0x0000004000007812 */ /* 0x000fc600078e3cff */
[----:B---3--:R0:W-:Y:S04]  /*3fb70*/  STS.U16 [R12+UR4+0x1ef80], R2 ;  /* 0x01ef80020c007988 */ /* 0x0081e80008000404 */
[----:B0-----:R-:W3:Y:S04]  /*3fb80*/  LDL.LU R12, [R1+0x3800] ;  /* 0x00380000010c7983 */ /* 0x001ee80000300800 */
[----:B------:R-:W2:Y:S04]  /*3fb90*/  LDL.LU R2, [R1+0x37fc] ;  /* 0x0037fc0001027983 */ /* 0x000ea80000300800 */
[----:B--2---:R0:W-:Y:S04]  /*3fba0*/  STS.U16 [R0+UR4+0x1000], R2 ;  /* 0x0010000200007988 */ /* 0x0041e80008000404 */
[----:B0-----:R-:W2:Y:S04]  /*3fbb0*/  LDL.LU R2, [R1+0x104c] ;  /* 0x00104c0001027983 */ /* 0x001ea80000300800 */
[----:B--2---:R0:W-:Y:S04]  /*3fbc0*/  STL [R1+0x37f0], R2 ;  /* 0x0037f00201007387 */ /* 0x0041e80000100800 */
[----:B0-----:R-:W2:Y:S04]  /*3fbd0*/  LDL.LU R2, [R1+0x1050] ;  /* 0x0010500001027983 */ /* 0x001ea80000300800 */
[----:B--2---:R0:W-:Y:S04]  /*3fbe0*/  STL [R1+0x37f4], R2 ;  /* 0x0037f40201007387 */ /* 0x0041e80000100800 */
[----:B0-----:R-:W2:Y:S04]  /*3fbf0*/  LDL.LU R2, [R1+0x1054] ;  /* 0x0010540001027983 */ /* 0x001ea80000300800 */
[----:B---3--:R-:W-:Y:S04]  /*3fc00*/  STS.U16 [R0+UR4+0x1080], R12 ;  /* 0x0010800c00007988 */ /* 0x008fe80008000404 */
[----:B------:R-:W-:Y:S04]  /*3fc10*/  STS.U16 [R0+UR4+0x1100], R15 ;  /* 0x0011000f00007988 */ /* 0x000fe80008000404 */
        /* <DEDUP_REMOVED lines=11> */
[----:B--2---:R0:W-:Y:S04]  /*3fcd0*/  STL [R1+0x37f8], R2 ;  /* 0x0037f80201007387 */ /* 0x0041e80000100800 */
[----:B0-----:R-:W2:Y:S04]  /*3fce0*/  LDL.LU R2, [R1+0x1058] ;  /* 0x0010580001027983 */ /* 0x001ea80000300800 */
[----:B------:R-:W3:Y:S04]  /*3fcf0*/  LDL.LU R12, [R1+0xf68] ;  /* 0x000f6800010c7983 */ /* 0x000ee80000300800 */
        /* <DEDUP_REMOVED lines=13> */
[----:B------:R1:W-:Y:S04]  /*3fdd0*/  STS.U16 [R0+UR4+0x3380], R17 ;  /* 0x0033801100007988 */ /* 0x0003e80008000404 */
        /* <DEDUP_REMOVED lines=24> */
[----:B0-----:R-:W4:Y:S04]  /*3ff60*/  LDL.LU R29, [R1+0xc64] ;  /* 0x000c6400011d7983 */ /* 0x001f280000300800 */
[----:B-1----:R-:W4:Y:S04]  /*3ff70*/  LDL.LU R3, [R1+0xc60] ;  /* 0x000c600001037983 */ /* 0x002f280000300800 */
[----:B--2---:R0:W-:Y:S04]  /*3ff80*/  STS.U16 [R0+UR4+0x7200], R2 ;  /* 0x0072000200007988 */ /* 0x0041e80008000404 */
[----:B0-----:R-:W2:Y:S04]  /*3ff90*/  LDL.LU R2, [R1+0x37f8] ;  /* 0x0037f80001027983 */ /* 0x001ea80000300800 */
[----:B--2---:R0:W-:Y:S04]  /*3ffa0*/  STS.U16 [R0+UR4+0x7280], R2 ;  /* 0x0072800200007988 */ /* 0x0041e80008000404 */
[----:B0-----:R-:W2:Y:S04]  /*3ffb0*/  LDL.LU R2, [R1+0x37f4] ;  /* 0x0037f40001027983 */ /* 0x001ea80000300800 */
[----:B--2---:R0:W-:Y:S04]  /*3ffc0*/  STS.U16 [R0+UR4+0x7300], R2 ;  /* 0x0073000200007988 */ /* 0x0041e80008000404 */
[----:B0-----:R-:W2:Y:S04]  /*3ffd0*/  LDL.LU R2, [R1+0x37f0] ;  /* 0x0037f00001027983 */ /* 0x001ea80000300800 */
[----:B--2---:R0:W-:Y:S04]  /*3ffe0*/  STS.U16 [R0+UR4+0x7380], R2 ;  /* 0x0073800200007988 */ /* 0x0041e80008000404 */
[----:B0-----:R-:W2:Y:S04]  /*3fff0*/  LDL.LU R2, [R1+0xc50] ;  /* 0x000c500001027983 */ /* 0x001ea80000300800 */
[----:B--2---:R0:W-:Y:S04]  /*40000*/  STL [R1+0x37e4], R2 ;  /* 0x0037e40201007387 */ /* 0x0041e80000100800 */
[----:B0-----:R-:W2:Y:S04]  /*40010*/  LDL.LU R2, [R1+0xc54] ;  /* 0x000c540001027983 */ /* 0x001ea80000300800 */
[----:B--2---:R0:W-:Y:S04]  /*40020*/  STL [R1+0x37e8], R2 ;  /* 0x0037e80201007387 */ /* 0x0041e80000100800 */
[----:B0-----:R-:W2:Y:S04]  /*40030*/  LDL.LU R2, [R1+0xc58] ;  /* 0x000c580001027983 */ /* 0x001ea80000300800 */
        /* <DEDUP_REMOVED lines=64> */
[----:B----4-:R-:W-:Y:S04]  /*40440*/  STS.U16 [R0+UR4+0x11000], R15 ;  /* 0x0110000f00007988 */ /* 0x010fe80008000404 */
[----:B------:R0:W-:Y:S04]  /*40450*/  STS.U16 [R0+UR4+0x11080], R28 ;  /* 0x0110801c00007988 */ /* 0x0001e80008000404 */
[----:B0-----:R-:W2:Y:S04]  /*40460*/  LDL.LU R28, [R1+0x410] ;  /* 0x00041000011c7983 */ /* 0x001ea80000300800 */
[----:B--2---:R0:W-:Y:S04]  /*40470*/  STL [R1+0x37d8], R28 ;  /* 0x0037d81c01007387 */ /* 0x0041e80000100800 */
[----:B0-----:R-:W2:Y:S04]  /*40480*/  LDL.LU R28, [R1+0x414] ;  /* 0x00041400011c7983 */ /* 0x001ea80000300800 */
[----:B--2---:R0:W-:Y:S04]  /*40490*/  STL [R1+0x37dc], R28 ;  /* 0x0037dc1c01007387 */ /* 0x0041e80000100800 */
[----:B0-----:R-:W2:Y:S04]  /*404a0*/  LDL.LU R28, [R1+0x418] ;  /* 0x00041800011c7983 */ /* 0x001ea80000300800 */
        /* <DEDUP_REMOVED lines=54> */
[----:B0-----:R-:W2:Y:S04]  /*40810*/  LDL.LU R28, [R1+0x37e0] ;  /* 0x0037e000011c7983 */ /* 0x001ea80000300800 */
[----:B--2---:R0:W-:Y:S04]  /*40820*/  STS.U16 [R0+UR4+0x17180], R28 ;  /* 0x0171801c00007988 */ /* 0x0041e80008000404 */
[----:B0-----:R-:W2:Y:S04]  /*40830*/  LDL.LU R28, [R1+0x37dc] ;  /* 0x0037dc00011c7983 */ /* 0x001ea80000300800 */
[----:B--2---:R0:W-:Y:S04]  /*40840*/  STS.U16 [R0+UR4+0x17200], R28 ;  /* 0x0172001c00007988 */ /* 0x0041e80008000404 */
[----:B0-----:R-:W2:Y:S04]  /*40850*/  LDL.LU R28, [R1+0x37d8] ;  /* 0x0037d800011c7983 */ /* 0x001ea80000300800 */
[----:B--2---:R0:W-:Y:S04]  /*40860*/  STS.U16 [R0+UR4+0x17280], R28 ;  /* 0x0172801c00007988 */ /* 0x0041e80008000404 */
[----:B---3--:R1:W-:Y:S04]  /*40870*/  STS.U16 [R0+UR4+0x17300], R23 ;  /* 0x0173001700007988 */ /* 0x0083e80008000404 */
[----:B----4-:R2:W-:Y:S04]  /*40880*/  STS.U16 [R0+UR4+0x17380], R24 ;  /* 0x0173801800007988 */ /* 0x0105e80008000404 */
[----:B------:R3:W-:Y:S04]  /*40890*/  STS.U16 [R0+UR4+0x19000], R25 ;  /* 0x0190001900007988 */ /* 0x0007e80008000404 */
[----:B------:R4:W-:Y:S04]  /*408a0*/  STS.U16 [R0+UR4+0x19080], R26 ;  /* 0x0190801a00007988 */ /* 0x0009e80008000404 */
[----:B------:R4:W-:Y:S04]  /*408b0*/  STS.U16 [R0+UR4+0x19100], R27 ;  /* 0x0191001b00007988 */ /* 0x0009e80008000404 */
[----:B0-----:R-:W4:Y:S04]  /*408c0*/  LDL.LU R28, [R1+0x37d4] ;  /* 0x0037d400011c7983 */ /* 0x001f280000300800 */
[----:B-1----:R-:W4:Y:S04]  /*408d0*/  LDL.LU R23, [R1+0x37d0] ;  /* 0x0037d00001177983 */ /* 0x002f280000300800 */
[----:B--2---:R-:W2:Y:S04]  /*408e0*/  LDL.LU R24, [R1+0x37cc] ;  /* 0x0037cc0001187983 */ /* 0x004ea80000300800 */
[----:B---3--:R-:W3:Y:S04]  /*408f0*/  LDL.LU R25, [R1+0x37c8] ;  /* 0x0037c80001197983 */ /* 0x008ee80000300800 */
[----:B----4-:R-:W4:Y:S04]  /*40900*/  LDL.LU R26, [R1+0x37c4] ;  /* 0x0037c400011a7983 */ /* 0x010f280000300800 */
[----:B------:R-:W2:Y:S04]  /*40910*/  LDL.LU R27, [R1+0x37c0] ;  /* 0x0037c000011b7983 */ /* 0x000ea80000300800 */
[----:B------:R0:W-:Y:S04]  /*40920*/  STS.U16 [R0+UR4+0x19180], R29 ;  /* 0x0191801d00007988 */ /* 0x0001e80008000404 */
[----:B------:R1:W-:Y:S04]  /*40930*/  STS.U16 [R0+UR4+0x19200], R3 ;  /* 0x0192000300007988 */ /* 0x0003e80008000404 */
[----:B0-----:R-:W3:Y:S04]  /*40940*/  LDL.LU R29, [R1+0x37bc] ;  /* 0x0037bc00011d7983 */ /* 0x001ee80000300800 */
[----:B-1----:R-:W4:Y:S04]  /*40950*/  LDL.LU R3, [R1+0x37b8] ;  /* 0x0037b80001037983 */ /* 0x002f280000300800 */
        /* <DEDUP_REMOVED lines=20> */
[----:B---3--:R-:W-:Y:S04]  /*40aa0*/  STL [R1+0x36cc], R29 ;  /* 0x0036cc1d01007387 */ /* 0x008fe80000100800 */
[----:B----4-:R-:W-:Y:S04]  /*40ab0*/  STS.U16 [R0+UR4+0x1f080], R3 ;  /* 0x01f0800300007988 */ /* 0x010fe80008000404 */
[----:B------:R-:W-:Y:S04]  /*40ac0*/  STS.U16 [R0+UR4+0x1f100], R29 ;  /* 0x01f1001d00007988 */ /* 0x000fe80008000404 */
[----:B--2---:R-:W-:Y:S04]  /*40ad0*/  STS.U16 [R0+UR4+0x1f180], R27 ;  /* 0x01f1801b00007988 */ /* 0x004fe80008000404 */
[----:B------:R-:W-:Y:S04]  /*40ae0*/  STL [R1+0x36d0], R27 ;  /* 0x0036d01b01007387 */ /* 0x000fe80000100800 */
[----:B------:R-:W-:Y:S04]  /*40af0*/  STS.U16 [R0+UR4+0x1f200], R26 ;  /* 0x01f2001a00007988 */ /* 0x000fe80008000404 */
[----:B------:R-:W-:Y:S04]  /*40b00*/  STL [R1+0x36d4], R26 ;  /* 0x0036d41a01007387 */ /* 0x000fe80000100800 */
[----:B------:R-:W-:Y:S04]  /*40b10*/  STS.U16 [R0+UR4+0x1f280], R25 ;  /* 0x01f2801900007988 */ /* 0x000fe80008000404 */
[----:B------:R0:W-:Y:S04]  /*40b20*/  STL [R1+0x36d8], R25 ;  /* 0x0036d81901007387 */ /* 0x0001e80000100800 */
[----:B0-----:R-:W2:Y:S01]  /*40b30*/  LDL.LU R25, [R1+0x1344] ;  /* 0x0013440001197983 */ /* 0x001ea20000300800 */
[----:B------:R-:W0:Y:S03]  /*40b40*/  S2R R3, SR_TID.X ;  /* 0x0000000000037919 */ /* 0x000e260000002100 */
[----:B------:R1:W-:Y:S01]  /*40b50*/  STS.U16 [R0+UR4+0x1f300], R24 ;  /* 0x01f3001800007988 */ /* 0x0003e20008000404 */
[----:B0-----:R-:W-:-:S05]  /*40b60*/  LOP3.LUT R3, R3, 0x3f, RZ, 0xc0, !PT ;  /* 0x0000003f03037812 */ /* 0x001fca00078ec0ff */
[----:B------:R-:W-:Y:S01]  /*40b70*/  IMAD.SHL.U32 R15, R3, 0x2, RZ ;  /* 0x00000002030f7824 */ /* 0x000fe200078e00ff */
[----:B--2---:R0:W-:Y:S04]  /*40b80*/  STL [R1+0x37b4], R25 ;  /* 0x0037b41901007387 */ /* 0x0041e80000100800 */
[----:B------:R-:W2:Y:S04]  /*40b90*/  LDL.LU R26, [R1+0x1340] ;  /* 0x00134000011a7983 */ /* 0x000ea80000300800 */
[----:B------:R-:W3:Y:S04]  /*40ba0*/  LDL.LU R27, [R1+0x133c] ;  /* 0x00133c00011b7983 */ /* 0x000ee80000300800 */
[----:B------:R-:W4:Y:S04]  /*40bb0*/  LDL.LU R29, [R1+0x1338] ;  /* 0x00133800011d7983 */ /* 0x000f280000300800 */
[----:B------:R-:W4:Y:S04]  /*40bc0*/  LDL.LU R2, [R1+0x1334] ;  /* 0x0013340001027983 */ /* 0x000f280000300800 */
[----:B------:R-:W4:Y:S04]  /*40bd0*/  LDL.LU R12, [R1+0x1330] ;  /* 0x00133000010c7983 */ /* 0x000f280000300800 */
[----:B-1----:R-:W4:Y:S04]  /*40be0*/  LDL.LU R0, [R1+0x132c] ;  /* 0x00132c0001007983 */ /* 0x002f280000300800 */
[----:B------:R-:W4:Y:S04]  /*40bf0*/  LDL.LU R14, [R1+0x1248] ;  /* 0x00124800010e7983 */ /* 0x000f280000300800 */
[----:B------:R-:W4:Y:S04]  /*40c00*/  LDL.LU R4, [R1+0x1244] ;  /* 0x0012440001047983 */ /* 0x000f280000300800 */
[----:B------:R-:W4:Y:S04]  /*40c10*/  LDL.LU R5, [R1+0x1240] ;  /* 0x0012400001057983 */ /* 0x000f280000300800 */
[----:B------:R-:W4:Y:S04]  /*40c20*/  LDL.LU R6, [R1+0x123c] ;  /* 0x00123c0001067983 */ /* 0x000f280000300800 */
[----:B------:R-:W4:Y:S04]  /*40c30*/  LDL.LU R7, [R1+0x1238] ;  /* 0x0012380001077983 */ /* 0x000f280000300800 */
[----:B------:R-:W4:Y:S01]  /*40c40*/  LDL.LU R8, [R1+0x1234] ;  /* 0x0012340001087983 */ /* 0x000f220000300800 */
[----:B0-----:R-:W-:-:S03]  /*40c50*/  LOP3.LUT R25, R28, 0x3f, RZ, 0xc0, !PT ;  /* 0x0000003f1c197812 */ /* 0x001fc600078ec0ff */
[----:B------:R-:W4:Y:S04]  /*40c60*/  LDL.LU R9, [R1+0x1230] ;  /* 0x0012300001097983 */ /* 0x000f280000300800 */
[----:B------:R-:W4:Y:S04]  /*40c70*/  LDL.LU R10, [R1+0x122c] ;  /* 0x00122c00010a7983 */ /* 0x000f280000300800 */
[----:B------:R-:W4:Y:S04]  /*40c80*/  LDL.LU R11, [R1+0x1148] ;  /* 0x00114800010b7983 */ /* 0x000f280000300800 */
[----:B------:R-:W4:Y:S04]  /*40c90*/  LDL.LU R13, [R1+0x1144] ;  /* 0x00114400010d7983 */ /* 0x000f280000300800 */
[----:B------:R-:W4:Y:S01]  /*40ca0*/  LDL.LU R16, [R1+0x1140] ;  /* 0x0011400001107983 */ /* 0x000f220000300800 */
[----:B------:R-:W-:-:S03]  /*40cb0*/  IMAD.SHL.U32 R25, R25, 0x2, RZ ;  /* 0x0000000219197824 */ /* 0x000fc600078e00ff */
        /* <DEDUP_REMOVED lines=9> */
[----:B------:R0:W-:Y:S04]  /*40d50*/  STL [R1+0x36dc], R24 ;  /* 0x0036dc1801007387 */ /* 0x0001e80000100800 */
[----:B------:R1:W-:Y:S04]  /*40d60*/  STS.U16 [R25+UR4+0x1f380], R23 ;  /* 0x01f3801719007988 */ /* 0x0003e80008000404 */
[----:B0-----:R-:W2:Y:S04]  /*40d70*/  LDL.LU R24, [R1+0x1348] ;  /* 0x0013480001187983 */ /* 0x001ea80000300800 */
[----:B-1----:R-:W3:Y:S04]  /*40d80*/  LDL.LU R25, [R1+0x37b4] ;  /* 0x0037b40001197983 */ /* 0x002ee80000300800 */
[----:B------:R0:W-:Y:S04]  /*40d90*/  STL [R1+0x36e0], R23 ;  /* 0x0036e01701007387 */ /* 0x0001e80000100800 */
[----:B0-----:R-:W4:Y:S04]  /*40da0*/  LDL.LU R23, [R1+0x1030] ;  /* 0x0010300001177983 */ /* 0x001f280000300800 */
[----:B----4-:R0:W-:Y:S04]  /*40db0*/  STL [R1+0x37a8], R23 ;  /* 0x0037a81701007387 */ /* 0x0101e80000100800 */
[----:B0-----:R-:W4:Y:S04]  /*40dc0*/  LDL.LU R23, [R1+0x1034] ;  /* 0x0010340001177983 */ /* 0x001f280000300800 */
[----:B----4-:R0:W-:Y:S04]  /*40dd0*/  STL [R1+0x37ac], R23 ;  /* 0x0037ac1701007387 */ /* 0x0101e80000100800 */
[----:B0-----:R-:W4:Y:S01]  /*40de0*/  LDL.LU R23, [R1+0x1038] ;  /* 0x0010380001177983 */ /* 0x001f220000300800 */
[----:B------:R-:W-:-:S05]  /*40df0*/  LOP3.LUT R15, R15, 0x50, RZ, 0x3c, !PT ;  /* 0x000000500f0f7812 */ /* 0x000fca00078e3cff */
        /* <DEDUP_REMOVED lines=11> */
[----:B----4-:R0:W-:Y:S04]  /*40eb0*/  STL [R1+0x37b0], R23 ;  /* 0x0037b01701007387 */ /* 0x0101e80000100800 */
        /* <DEDUP_REMOVED lines=40> */
[----:B0-----:R-:W4:Y:S04]  /*41140*/  LDL.LU R21, [R1+0xd30] ;  /* 0x000d300001157983 */ /* 0x001f280000300800 */
[----:B-1----:R-:W4:Y:S04]  /*41150*/  LDL.LU R22, [R1+0xd2c] ;  /* 0x000d2c0001167983 */ /* 0x002f280000300800 */
        /* <DEDUP_REMOVED lines=79> */
[----:B------:R-:W-:Y:S04]  /*41650*/  STS.U16 [R15+UR4+0x11400], R26 ;  /* 0x0114001a0f007988 */ /* 0x000fe80008000404 */
[----:B------:R-:W-:Y:S04]  /*41660*/  STS.U16 [R15+UR4+0x11480], R27 ;  /* 0x0114801b0f007988 */ /* 0x000fe80008000404 */
[----:B------:R-:W-:Y:S04]  /*41670*/  STS.U16 [R15+UR4+0x11500], R29 ;  /* 0x0115001d0f007988 */ /* 0x000fe80008000404 */
[----:B------:R-:W-:Y:S04]  /*41680*/  STS.U16 [R15+UR4+0x11580], R2 ;  /* 0x011580020f007988 */ /* 0x000fe80008000404 */
[----:B------:R-:W-:Y:S04]  /*41690*/  STS.U16 [R15+UR4+0x11600], R12 ;  /* 0x0116000c0f007988 */ /* 0x000fe80008000404 */
        /* <DEDUP_REMOVED lines=74> */
[----:B------:R1:W-:Y:S04]  /*41b40*/  STS.U16 [R15+UR4+0x19600], R22 ;  /* 0x019600160f007988 */ /* 0x0003e80008000404 */
[----:B0-----:R-:W3:Y:S04]  /*41b50*/  LDL.LU R20, [R1+0x3774] ;  /* 0x0037740001147983 */ /* 0x001ee80000300800 */
[----:B-1----:R-:W4:Y:S04]  /*41b60*/  LDL.LU R21, [R1+0x3770] ;  /* 0x0037700001157983 */ /* 0x002f280000300800 */
[----:B------:R-:W2:Y:S04]  /*41b70*/  LDL.LU R22, [R1+0x376c] ;  /* 0x00376c0001167983 */ /* 0x000ea80000300800 */
        /* <DEDUP_REMOVED lines=38> */
[----:B--2---:R-:W-:Y:S04]  /*41de0*/  STS.U16 [R15+UR4+0x1f400], R22 ;  /* 0x01f400160f007988 */ /* 0x004fe80008000404 */
[----:B------:R0:W-:Y:S04]  /*41df0*/  STL [R1+0x36e4], R22 ;  /* 0x0036e41601007387 */ /* 0x0001e80000100800 */
[----:B----4-:R-:W-:Y:S04]  /*41e00*/  STS.U16 [R15+UR4+0x1f480], R21 ;  /* 0x01f480150f007988 */ /* 0x010fe80008000404 */
[----:B---3--:R-:W-:Y:S04]  /*41e10*/  STS.U16 [R15+UR4+0x1f500], R20 ;  /* 0x01f500140f007988 */ /* 0x008fe80008000404 */
[----:B------:R-:W-:Y:S04]  /*41e20*/  STS.U16 [R15+UR4+0x1f580], R19 ;  /* 0x01f580130f007988 */ /* 0x000fe80008000404 */
[----:B0-----:R-:W2:Y:S04]  /*41e30*/  LDL.LU R22, [R1+0x1314] ;  /* 0x0013140001167983 */ /* 0x001ea80000300800 */
[----:B------:R0:W-:Y:S04]  /*41e40*/  STL [R1+0x36e8], R21 ;  /* 0x0036e81501007387 */ /* 0x0001e80000100800 */
[----:B------:R-:W-:Y:S04]  /*41e50*/  STS.U16 [R15+UR4+0x1f600], R18 ;  /* 0x01f600120f007988 */ /* 0x000fe80008000404 */
[----:B------:R-:W-:Y:S04]  /*41e60*/  STS.U16 [R15+UR4+0x1f680], R17 ;  /* 0x01f680110f007988 */ /* 0x000fe80008000404 */
[----:B0-----:R-:W3:Y:S04]  /*41e70*/  LDL.LU R21, [R1+0x1318] ;  /* 0x0013180001157983 */ /* 0x001ee80000300800 */
[----:B------:R0:W-:Y:S04]  /*41e80*/  STL [R1+0x36ec], R20 ;  /* 0x0036ec1401007387 */ /* 0x0001e80000100800 */
[----:B------:R1:W-:Y:S04]  /*41e90*/  STS.U16 [R15+UR4+0x1f700], R16 ;  /* 0x01f700100f007988 */ /* 0x0003e80008000404 */
[----:B0-----:R-:W4:Y:S04]  /*41ea0*/  LDL.LU R20, [R1+0x131c] ;  /* 0x00131c0001147983 */ /* 0x001f280000300800 */
[----:B------:R0:W-:Y:S01]  /*41eb0*/  STL [R1+0x36f0], R19 ;  /* 0x0036f01301007387 */ /* 0x0001e20000100800 */
[----:B-1----:R-:W-:-:S03]  /*41ec0*/  IMAD.SHL.U32 R15, R0, 0x2, RZ ;  /* 0x00000002000f7824 */ /* 0x002fc600078e00ff */
[----:B0-----:R-:W2:Y:S04]  /*41ed0*/  LDL.LU R19, [R1+0x1320] ;  /* 0x0013200001137983 */ /* 0x001ea80000300800 */
[----:B------:R0:W-:Y:S04]  /*41ee0*/  STL [R1+0x36f4], R18 ;  /* 0x0036f41201007387 */ /* 0x0001e80000100800 */
[----:B0-----:R-:W3:Y:S04]  /*41ef0*/  LDL.LU R18, [R1+0x1324] ;  /* 0x0013240001127983 */ /* 0x001ee80000300800 */
[----:B------:R0:W-:Y:S04]  /*41f00*/  STL [R1+0x36f8], R17 ;  /* 0x0036f81101007387 */ /* 0x0001e80000100800 */
[----:B0-----:R-:W4:Y:S04]  /*41f10*/  LDL.LU R17, [R1+0x1328] ;  /* 0x0013280001117983 */ /* 0x001f280000300800 */
[----:B------:R0:W-:Y:S02]  /*41f20*/  STL [R1+0x3744], R0 ;  /* 0x0037440001007387 */ /* 0x0001e40000100800 */
[----:B0-----:R-:W0:Y:S02]  /*41f30*/  S2R R0, SR_TID.X ;  /* 0x0000000000007919 */ /* 0x001e240000002100 */
[----:B------:R-:W-:Y:S04]  /*41f40*/  STL [R1+0x36fc], R16 ;  /* 0x0036fc1001007387 */ /* 0x000fe80000100800 */
[----:B------:R-:W-:Y:S01]  /*41f50*/  STL [R1+0x3700], R13 ;  /* 0x0037000d01007387 */ /* 0x000fe20000100800 */
[----:B0-----:R-:W-:-:S05]  /*41f60*/  LOP3.LUT R0, R0, 0x3f, RZ, 0xc0, !PT ;  /* 0x0000003f00007812 */ /* 0x001fca00078ec0ff */
[----:B------:R-:W-:-:S05]  /*41f70*/  IMAD.SHL.U32 R0, R0, 0x2, RZ ;  /* 0x0000000200007824 */ /* 0x000fca00078e00ff */
[----:B------:R-:W-:-:S05]  /*41f80*/  LOP3.LUT R0, R0, 0x50, RZ, 0x3c, !PT ;  /* 0x0000005000007812 */ /* 0x000fca00078e3cff */
[----:B------:R0:W-:Y:S04]  /*41f90*/  STS.U16 [R0+UR4+0x1f780], R13 ;  /* 0x01f7800d00007988 */ /* 0x0001e80008000404 */
[----:B0-----:R-:W2:Y:S04]  /*41fa0*/  LDL.LU R13, [R1+0x1018] ;  /* 0x00101800010d7983 */ /* 0x001ea80000300800 */
[----:B--2---:R0:W-:Y:S04]  /*41fb0*/  STL [R1+0x3760], R13 ;  /* 0x0037600d01007387 */ /* 0x0041e80000100800 */
[----:B0-----:R-:W2:Y:S04]  /*41fc0*/  LDL.LU R13, [R1+0x101c] ;  /* 0x00101c00010d7983 */ /* 0x001ea80000300800 */
[----:B--2---:R0:W-:Y:S04]  /*41fd0*/  STL [R1+0x3764], R13 ;  /* 0x0037640d01007387 */ /* 0x0041e80000100800 */
[----:B0-----:R-:W2:Y:S01]  /*41fe0*/  LDL.LU R13, [R1+0x1020] ;  /* 0x00102000010d7983 */ /* 0x001ea20000300800 */
[----:B------:R-:W-:-:S05]  /*41ff0*/  LOP3.LUT R15, R15, 0x60, RZ, 0x3c, !PT ;  /* 0x000000600f0f7812 */ /* 0x000fca00078e3cff */
[----:B----4-:R-:W-:Y:S04]  /*42000*/  STS.U16 [R15+UR4+0x1800], R17 ;  /* 0x001800110f007988 */ /* 0x010fe80008000404 */
        /* <DEDUP_REMOVED lines=50> */
[----:B0-----:R-:W4:Y:S04]  /*42330*/  LDL.LU R11, [R1+0xd14] ;  /* 0x000d1400010b7983 */ /* 0x001f280000300800 */
[----:B-1----:R-:W4:Y:S04]  /*42340*/  LDL.LU R3, [R1+0xd10] ;  /* 0x000d100001037983 */ /* 0x002f280000300800 */
        /* <DEDUP_REMOVED lines=77> */
[----:B----4-:R0:W-:Y:S04]  /*42820*/  STS.U16 [R15+UR4+0xfa80], R0 ;  /* 0x00fa80000f007988 */ /* 0x0101e80008000404 */
        /* <DEDUP_REMOVED lines=80> */
[----:B------:R1:W-:Y:S04]  /*42d30*/  STS.U16 [R15+UR4+0x19980], R3 ;  /* 0x019980030f007988 */ /* 0x0003e80008000404 */
[----:B------:R1:W-:Y:S04]  /*42d40*/  STS.U16 [R15+UR4+0x19a00], R28 ;  /* 0x019a001c0f007988 */ /* 0x0003e80008000404 */
[----:B0-----:R-:W3:Y:S04]  /*42d50*/  LDL.LU R9, [R1+0x372c] ;  /* 0x00372c0001097983 */ /* 0x001ee80000300800 */
[----:B-1----:R-:W4:Y:S04]  /*42d60*/  LDL.LU R10, [R1+0x3728] ;  /* 0x00372800010a7983 */ /* 0x002f280000300800 */
[----:B------:R-:W2:Y:S04]  /*42d70*/  LDL.LU R11, [R1+0x3724] ;  /* 0x00372400010b7983 */ /* 0x000ea80000300800 */
[----:B------:R-:W3:Y:S04]  /*42d80*/  LDL.LU R3, [R1+0x3720] ;  /* 0x0037200001037983 */ /* 0x000ee80000300800 */
[----:B------:R-:W4:Y:S04]  /*42d90*/  LDL.LU R28, [R1+0x371c] ;  /* 0x00371c00011c7983 */ /* 0x000f280000300800 */
        /* <DEDUP_REMOVED lines=28> */
[----:B----4-:R-:W-:Y:S04]  /*42f60*/  STS.U16 [R15+UR4+0x1db00], R28 ;  /* 0x01db001c0f007988 */ /* 0x010fe80008000404 */
[----:B---3--:R0:W-:Y:S04]  /*42f70*/  STS.U16 [R15+UR4+0x1db80], R3 ;  /* 0x01db80030f007988 */ /* 0x0081e80008000404 */
[----:B0-----:R-:W3:Y:S04]  /*42f80*/  LDL.LU R3, [R1+0x11fc] ;  /* 0x0011fc0001037983 */ /* 0x001ee80000300800 */
[----:B------:R-:W4:Y:S04]  /*42f90*/  LDL.LU R28, [R1+0x11f8] ;  /* 0x0011f800011c7983 */ /* 0x000f280000300800 */
[----:B--2---:R-:W-:Y:S04]  /*42fa0*/  STS.U16 [R15+UR4+0x1f800], R11 ;  /* 0x01f8000b0f007988 */ /* 0x004fe80008000404 */
[----:B------:R-:W-:Y:S01]  /*42fb0*/  STS.U16 [R15+UR4+0x1f880], R10 ;  /* 0x01f8800a0f007988 */ /* 0x000fe20008000404 */
[----:B------:R-:W-:-:S03]  /*42fc0*/  IMAD.SHL.U32 R0, R0, 0x2, RZ ;  /* 0x0000000200007824 */ /* 0x000fc600078e00ff */
[----:B------:R-:W-:Y:S04]  /*42fd0*/  STL [R1+0x3704], R11 ;  /* 0x0037040b01007387 */ /* 0x000fe80000100800 */
[----:B------:R-:W-:Y:S04]  /*42fe0*/  STS.U16 [R15+UR4+0x1f900], R9 ;  /* 0x01f900090f007988 */ /* 0x000fe80008000404 */
[----:B------:R-:W-:Y:S04]  /*42ff0*/  STL [R1+0x3708], R10 ;  /* 0x0037080a01007387 */ /* 0x000fe80000100800 */
[----:B------:R-:W-:Y:S04]  /*43000*/  STS.U16 [R15+UR4+0x1f980], R8 ;  /* 0x01f980080f007988 */ /* 0x000fe80008000404 */
[----:B------:R-:W-:Y:S04]  /*43010*/  STL [R1+0x370c], R9 ;  /* 0x00370c0901007387 */ /* 0x000fe80000100800 */
[----:B------:R-:W-:Y:S04]  /*43020*/  STS.U16 [R15+UR4+0x1fa00], R7 ;  /* 0x01fa00070f007988 */ /* 0x000fe80008000404 */
[----:B------:R-:W-:Y:S04]  /*43030*/  STL [R1+0x3710], R8 ;  /* 0x0037100801007387 */ /* 0x000fe80000100800 */
[----:B------:R-:W-:Y:S04]  /*43040*/  STS.U16 [R15+UR4+0x1fa80], R6 ;  /* 0x01fa80060f007988 */ /* 0x000fe80008000404 */
[----:B------:R-:W-:Y:S01]  /*43050*/  STL [R1+0x3714], R7 ;  /* 0x0037140701007387 */ /* 0x000fe20000100800 */
[----:B------:R-:W-:-:S03]  /*43060*/  LOP3.LUT R0, R0, 0x70, RZ, 0x3c, !PT ;  /* 0x0000007000007812 */ /* 0x000fc600078e3cff */
[----:B------:R-:W-:Y:S04]  /*43070*/  STS.U16 [R15+UR4+0x1fb00], R5 ;  /* 0x01fb00050f007988 */ /* 0x000fe80008000404 */
[----:B------:R-:W-:Y:S04]  /*43080*/  STL [R1+0x3718], R6 ;  /* 0x0037180601007387 */ /* 0x000fe80000100800 */
[----:B------:R0:W-:Y:S04]  /*43090*/  STS.U16 [R15+UR4+0x1fb80], R4 ;  /* 0x01fb80040f007988 */ /* 0x0001e80008000404 */
[----:B------:R1:W-:Y:S04]  /*430a0*/  STS.U16 [R0+UR4+0x1c00], R14 ;  /* 0x001c000e00007988 */ /* 0x0003e80008000404 */
        /* <DEDUP_REMOVED lines=9> */
[----:B------:R-:W-:Y:S04]  /*43140*/  STS.U16 [R0+UR4+0x3c80], R2 ;  /* 0x003c800200007988 */ /* 0x000fe80008000404 */
[----:B-1----:R-:W2:Y:S04]  /*43150*/  LDL.LU R14, [R1+0x11f0] ;  /* 0x0011f000010e7983 */ /* 0x002ea80000300800 */
[----:B------:R-:W-:Y:S04]  /*43160*/  STS.U16 [R0+UR4+0x3d00], R12 ;  /* 0x003d000c00007988 */ /* 0x000fe80008000404 */
[----:B------:R-:W2:Y:S04]  /*43170*/  LDL.LU R4, [R1+0x11ec] ;  /* 0x0011ec0001047983 */ /* 0x000ea80000300800 */
[----:B---3--:R0:W-:Y:S04]  /*43180*/  STS.U16 [R0+UR4+0x3d80], R3 ;  /* 0x003d800300007988 */ /* 0x0081e80008000404 */
        /* <DEDUP_REMOVED lines=28> */
[----:B------:R0:W-:Y:S04]  /*43350*/  STS.U16 [R0+UR4+0x3f00], R14 ;  /* 0x003f000e00007988 */ /* 0x0001e80008000404 */
[----:B------:R-:W-:Y:S04]  /*43360*/  STS.U16 [R0+UR4+0x3f80], R4 ;  /* 0x003f800400007988 */ /* 0x000fe80008000404 */
[----:B0-----:R-:W2:Y:S04]  /*43370*/  LDL.LU R14, [R1+0xe00] ;  /* 0x000e0000010e7983 */ /* 0x001ea80000300800 */
[----:B---3--:R0:W-:Y:S04]  /*43380*/  STS.U16 [R0+UR4+0x5c00], R3 ;  /* 0x005c000300007988 */ /* 0x0081e80008000404 */
[----:B0-----:R-:W3:Y:S04]  /*43390*/  LDL.LU R3, [R1+0xdfc] ;  /* 0x000dfc0001037983 */ /* 0x001ee80000300800 */
        /* <DEDUP_REMOVED lines=14> */
[----:B------:R1:W-:Y:S04]  /*43480*/  STS.U16 [R0+UR4+0x7f80], R28 ;  /* 0x007f801c00007988 */ /* 0x0003e80008000404 */
[----:B------:R-:W-:Y:S04]  /*43490*/  STS.U16 [R0+UR4+0x9c00], R21 ;  /* 0x009c001500007988 */ /* 0x000fe80008000404 */
[----:B------:R-:W-:Y:S04]  /*434a0*/  STS.U16 [R0+UR4+0x9c80], R22 ;  /* 0x009c801600007988 */ /* 0x000fe80008000404 */
[----:B------:R-:W-:Y:S04]  /*434b0*/  STS.U16 [R0+UR4+0x9d00], R23 ;  /* 0x009d001700007988 */ /* 0x000fe80008000404 */
[----:B------:R-:W-:Y:S04]  /*434c0*/  STS.U16 [R0+UR4+0x9d80], R24 ;  /* 0x009d801800007988 */ /* 0x000fe80008000404 */
[----:B0-----:R-:W4:Y:S04]  /*434d0*/  LDL.LU R12, [R1+0xdf8] ;  /* 0x000df800010c7983 */ /* 0x001f280000300800 */
[----:B-1----:R-:W4:Y:S04]  /*434e0*/  LDL.LU R28, [R1+0xdf4] ;  /* 0x000df400011c7983 */ /* 0x002f280000300800 */
[----:B------:R-:W-:Y:S04]  /*434f0*/  STS.U16 [R0+UR4+0x9e00], R25 ;  /* 0x009e001900007988 */ /* 0x000fe80008000404 */
[----:B------:R-:W-:Y:S04]  /*43500*/  STS.U16 [R0+UR4+0x9e80], R26 ;  /* 0x009e801a00007988 */ /* 0x000fe80008000404 */
[----:B------:R-:W-:Y:S04]  /*43510*/  STS.U16 [R0+UR4+0x9f00], R27 ;  /* 0x009f001b00007988 */ /* 0x000fe80008000404 */
[----:B------:R-:W-:Y:S04]  /*43520*/  STS.U16 [R0+UR4+0x9f80], R29 ;  /* 0x009f801d00007988 */ /* 0x000fe80008000404 */
[----:B--2---:R-:W-:Y:S04]  /*43530*/  STS.U16 [R0+UR4+0xbc00], R2 ;  /* 0x00bc000200007988 */ /* 0x004fe80008000404 */
[----:B------:R0:W-:Y:S04]  /*43540*/  STS.U16 [R0+UR4+0xbc80], R15 ;  /* 0x00bc800f00007988 */ /* 0x0001e80008000404 */
[----:B------:R-:W2:Y:S04]  /*43550*/  LDL.LU R4, [R1+0xdf0] ;  /* 0x000df00001047983 */ /* 0x000ea80000300800 */
        /* <DEDUP_REMOVED lines=13> */
[----:B------:R0:W-:Y:S04]  /*43630*/  STS.U16 [R0+UR4+0xbd00], R14 ;  /* 0x00bd000e00007988 */ /* 0x0001e80008000404 */
[----:B------:R-:W2:Y:S04]  /*43640*/  LDL.LU R20, [R1+0xbf8] ;  /* 0x000bf80001147983 */ /* 0x000ea80000300800 */
[----:B0-----:R-:W2:Y:S04]  /*43650*/  LDL.LU R14, [R1+0xbf4] ;  /* 0x000bf400010e7983 */ /* 0x001ea80000300800 */
        /* <DEDUP_REMOVED lines=12> */
[----:B------:R1:W-:Y:S04]  /*43720*/  STS.U16 [R0+UR4+0xbe80], R28 ;  /* 0x00be801c00007988 */ /* 0x0003e80008000404 */
[----:B0-----:R-:W4:Y:S04]  /*43730*/  LDL.LU R12, [R1+0xa04] ;  /* 0x000a0400010c7983 */ /* 0x001f280000300800 */
[----:B-1----:R-:W4:Y:S04]  /*43740*/  LDL.LU R28, [R1+0xa00] ;  /* 0x000a0000011c7983 */ /* 0x002f280000300800 */
[----:B--2---:R-:W-:Y:S04]  /*43750*/  STS.U16 [R0+UR4+0xbf00], R4 ;  /* 0x00bf000400007988 */ /* 0x004fe80008000404 */
        /* <DEDUP_REMOVED lines=28> */
[----:B------:R-:W3:Y:S04]  /*43920*/  LDL.LU R6, [R1+0x9f0] ;  /* 0x0009f00001067983 */ /* 0x000ee80000300800 */
[----:B----4-:R-:W-:Y:S04]  /*43930*/  STS.U16 [R0+UR4+0x13c00], R12 ;  /* 0x013c000c00007988 */ /* 0x010fe80008000404 */
[----:B------:R0:W-:Y:S04]  /*43940*/  STS.U16 [R0+UR4+0x13c80], R28 ;  /* 0x013c801c00007988 */ /* 0x0001e80008000404 */
        /* <DEDUP_REMOVED lines=25> */
[----:B------:R1:W-:Y:S04]  /*43ae0*/  STS.U16 [R0+UR4+0x13d80], R14 ;  /* 0x013d800e00007988 */ /* 0x0003e80008000404 */
[----:B0-----:R-:W2:Y:S04]  /*43af0*/  LDL.LU R15, [R1+0x29c] ;  /* 0x00029c00010f7983 */ /* 0x001ea80000300800 */
[----:B-1----:R-:W2:Y:S04]  /*43b00*/  LDL.LU R14, [R1+0x298] ;  /* 0x00029800010e7983 */ /* 0x002ea80000300800 */
[----:B---3--:R0:W-:Y:S04]  /*43b10*/  STS.U16 [R0+UR4+0x13e00], R3 ;  /* 0x013e000300007988 */ /* 0x0081e80008000404 */
[----:B0-----:R-:W3:Y:S04]  /*43b20*/  LDL.LU R3, [R1+0x194] ;  /* 0x0001940001037983 */ /* 0x001ee80000300800 */
[----:B------:R0:W-:Y:S04]  /*43b30*/  STS.U16 [R0+UR4+0x13e80], R6 ;  /* 0x013e800600007988 */ /* 0x0001e80008000404 */
[----:B0-----:R-:W3:Y:S04]  /*43b40*/  LDL.LU R6, [R1+0x3718] ;  /* 0x0037180001067983 */ /* 0x001ee80000300800 */
[----:B----4-:R0:W-:Y:S04]  /*43b50*/  STS.U16 [R0+UR4+0x13f00], R28 ;  /* 0x013f001c00007988 */ /* 0x0101e80008000404 */
        /* <DEDUP_REMOVED lines=8> */
[----:B----4-:R-:W4:Y:S04]  /*43be0*/  LDL.LU R8, [R1+0x3710] ;  /* 0x0037100001087983 */ /* 0x010f280000300800 */
        /* <DEDUP_REMOVED lines=13> */
[----:B------:R0:W-:Y:S04]  /*43cc0*/  STS.U16 [R0+UR4+0x17d80], R22 ;  /* 0x017d801600007988 */ /* 0x0001e80008000404 */
[----:B------:R-:W4:Y:S04]  /*43cd0*/  LDL.LU R19, [R1+0x36f0] ;  /* 0x0036f00001137983 */ /* 0x000f280000300800 */
[----:B------:R-:W4:Y:S04]  /*43ce0*/  LDL.LU R20, [R1+0x36ec] ;  /* 0x0036ec0001147983 */ /* 0x000f280000300800 */
[----:B------:R-:W4:Y:S04]  /*43cf0*/  LDL.LU R21, [R1+0x36e8] ;  /* 0x0036e80001157983 */ /* 0x000f280000300800 */
[----:B------:R1:W-:Y:S04]  /*43d00*/  STS.U16 [R0+UR4+0x17e00], R4 ;  /* 0x017e000400007988 */ /* 0x0003e80008000404 */
[----:B------:R2:W-:Y:S04]  /*43d10*/  STS.U16 [R0+UR4+0x17e80], R5 ;  /* 0x017e800500007988 */ /* 0x0005e80008000404 */
[----:B------:R2:W-:Y:S04]  /*43d20*/  STS.U16 [R0+UR4+0x17f00], R23 ;  /* 0x017f001700007988 */ /* 0x0005e80008000404 */
[----:B------:R2:W-:Y:S04]  /*43d30*/  STS.U16 [R0+UR4+0x17f80], R24 ;  /* 0x017f801800007988 */ /* 0x0005e80008000404 */
[----:B0-----:R-:W4:Y:S04]  /*43d40*/  LDL.LU R22, [R1+0x36e4] ;  /* 0x0036e40001167983 */ /* 0x001f280000300800 */
[----:B------:R0:W-:Y:S04]  /*43d50*/  STS.U16 [R0+UR4+0x19c00], R25 ;  /* 0x019c001900007988 */ /* 0x0001e80008000404 */
[----:B-1----:R-:W4:Y:S04]  /*43d60*/  LDL R4, [R1+0x33e0] ;  /* 0x0033e00001047983 */ /* 0x002f280000100800 */
[----:B--2---:R-:W4:Y:S04]  /*43d70*/  LDL R5, [R1+0x33d4] ;  /* 0x0033d40001057983 */ /* 0x004f280000100800 */
[----:B------:R-:W2:Y:S04]  /*43d80*/  LDL.LU R23, [R1+0x36e0] ;  /* 0x0036e00001177983 */ /* 0x000ea80000300800 */
[----:B------:R1:W-:Y:S04]  /*43d90*/  STS.U16 [R0+UR4+0x19c80], R26 ;  /* 0x019c801a00007988 */ /* 0x0003e80008000404 */
[----:B------:R-:W2:Y:S04]  /*43da0*/  LDL.LU R24, [R1+0x36dc] ;  /* 0x0036dc0001187983 */ /* 0x000ea80000300800 */
[----:B------:R1:W-:Y:S04]  /*43db0*/  STS.U16 [R0+UR4+0x19d00], R27 ;  /* 0x019d001b00007988 */ /* 0x0003e80008000404 */
[----:B------:R1:W-:Y:S04]  /*43dc0*/  STS.U16 [R0+UR4+0x19d80], R29 ;  /* 0x019d801d00007988 */ /* 0x0003e80008000404 */
[----:B0-----:R-:W2:Y:S04]  /*43dd0*/  LDL.LU R25, [R1+0x36d8] ;  /* 0x0036d80001197983 */ /* 0x001ea80000300800 */
[----:B------:R0:W-:Y:S04]  /*43de0*/  STS.U16 [R0+UR4+0x19e00], R2 ;  /* 0x019e000200007988 */ /* 0x0001e80008000404 */
[----:B-1----:R-:W2:Y:S04]  /*43df0*/  LDL.LU R26, [R1+0x36d4] ;  /* 0x0036d400011a7983 */ /* 0x002ea80000300800 */
[----:B------:R-:W2:Y:S04]  /*43e00*/  LDL.LU R27, [R1+0x36d0] ;  /* 0x0036d000011b7983 */ /* 0x000ea80000300800 */
[----:B------:R1:W-:Y:S04]  /*43e10*/  STS.U16 [R0+UR4+0x19e80], R12 ;  /* 0x019e800c00007988 */ /* 0x0003e80008000404 */
[----:B------:R-:W2:Y:S04]  /*43e20*/  LDL.LU R29, [R1+0x36cc] ;  /* 0x0036cc00011d7983 */ /* 0x000ea80000300800 */
[----:B0-----:R-:W2:Y:S04]  /*43e30*/  LDL.LU R2, [R1+0x36c8] ;  /* 0x0036c80001027983 */ /* 0x001ea80000300800 */
[----:B------:R0:W-:Y:S04]  /*43e40*/  STS.U16 [R0+UR4+0x19f00], R15 ;  /* 0x019f000f00007988 */ /* 0x0001e80008000404 */
[----:B------:R0:W-:Y:S04]  /*43e50*/  STS.U16 [R0+UR4+0x19f80], R14 ;  /* 0x019f800e00007988 */ /* 0x0001e80008000404 */
[----:B-1----:R-:W2:Y:S04]  /*43e60*/  LDL.LU R12, [R1+0x36c4] ;  /* 0x0036c400010c7983 */ /* 0x002ea80000300800 */
[----:B0-----:R-:W2:Y:S04]  /*43e70*/  LDL.LU R15, [R1+0x36c0] ;  /* 0x0036c000010f7983 */ /* 0x001ea80000300800 */
[----:B------:R-:W2:Y:S04]  /*43e80*/  LDL.LU R14, [R1+0x36bc] ;  /* 0x0036bc00010e7983 */ /* 0x000ea80000300800 */
[----:B---3--:R0:W-:Y:S04]  /*43e90*/  STS.U16 [R0+UR4+0x1bc00], R3 ;  /* 0x01bc000300007988 */ /* 0x0081e80008000404 */
[----:B0-----:R-:W3:Y:S04]  /*43ea0*/  LDL.LU R3, [R1+0x36b8] ;  /* 0x0036b80001037983 */ /* 0x001ee80000300800 */
[----:B---3--:R0:W-:Y:S04]  /*43eb0*/  STS.U16 [R0+UR4+0x1bc80], R3 ;  /* 0x01bc800300007988 */ /* 0x0081e80008000404 */
[----:B0-----:R-:W3:Y:S04]  /*43ec0*/  LDL.LU R3, [R1+0x36b4] ;  /* 0x0036b40001037983 */ /* 0x001ee80000300800 */
[----:B------:R0:W-:Y:S04]  /*43ed0*/  STS.U16 [R0+UR4+0x1bd00], R28 ;  /* 0x01bd001c00007988 */ /* 0x0001e80008000404 */
[----:B0-----:R-:W2:Y:S01]  /*43ee0*/  LDL.LU R28, [R1+0x36b0] ;  /* 0x0036b000011c7983 */ /* 0x001ea20000300800 */
[----:B---3--:R-:W-:-:S06]  /*43ef0*/  PRMT R3, RZ, 0x7610, R3 ;  /* 0x00007610ff037816 */ /* 0x008fcc0000000003 */
[----:B----4-:R-:W3:Y:S04]  /*43f00*/  @!P1 LDG.E.U16 R3, desc[UR8][R4.64] ;  /* 0x0000000804039981 */ /* 0x010ee8000c1e1500 */
[----:B--2---:R0:W-:Y:S04]  /*43f10*/  STS.U16 [R0+UR4+0x1bd80], R28 ;  /* 0x01bd801c00007988 */ /* 0x0041e80008000404 */
[----:B0-----:R-:W2:Y:S04]  /*43f20*/  LDL.LU R0, [R1+0x36ac] ;  /* 0x0036ac0001007983 */ /* 0x001ea80000300800 */
[----:B------:R-:W4:Y:S04]  /*43f30*/  LDL.LU R28, [R1+0x36a8] ;  /* 0x0036a800011c7983 */ /* 0x000f280000300800 */
[----:B---3--:R0:W-:Y:S04]  /*43f40*/  STL [R1+0xa0], R3 ;  /* 0x0000a00301007387 */ /* 0x0081e80000100800 */
[----:B0-----:R-:W3:Y:S04]  /*43f50*/  LDL.LU R3, [R1+0x36a4] ;  /* 0x0036a40001037983 */ /* 0x001ee80000300800 */
[----:B------:R-:W2:Y:S04]  /*43f60*/  LDL R4, [R1+0x33e4] ;  /* 0x0033e40001047983 */ /* 0x000ea80000100800 */
[----:B------:R-:W2:Y:S01]  /*43f70*/  LDL R5, [R1+0x33f0] ;  /* 0x0033f00001057983 */ /* 0x000ea20000100800 */
[----:B----4-:R-:W-:-:S02]  /*43f80*/  PRMT R28, RZ, 0x7610, R28 ;  /* 0x00007610ff1c7816 */ /* 0x010fc4000000001c */
[----:B--2---:R-:W-:-:S04]  /*43f90*/  @!P1 LOP3.LUT R5, R5, R4, RZ, 0x3c, !PT ;  /* 0x0000000405059212 */ /* 0x004fc800078e3cff */
[----:B------:R-:W-:-:S04]  /*43fa0*/  @!P1 LOP3.LUT R4, R5, R4, RZ, 0x3c, !PT ;  /* 0x0000000405049212 */ /* 0x000fc800078e3cff */
[----:B------:R-:W-:-:S05]  /*43fb0*/  @!P1 LOP3.LUT R5, R5, R4, RZ, 0x3c, !PT ;  /* 0x0000000405059212 */ /* 0x000fca00078e3cff */
[----:B------:R-:W2:Y:S04]  /*43fc0*/  @!P1 LDG.E.U16 R28, desc[UR8][R4.64] ;  /* 0x00000008041c9981 */ /* 0x000ea8000c1e1500 */
[----:B--2---:R0:W-:Y:S04]  /*43fd0*/  STL [R1+0x9c], R28 ;  /* 0x00009c1c01007387 */ /* 0x0041e80000100800 */
[----:B0-----:R-:W2:Y:S04]  /*43fe0*/  LDL.LU R28, [R1+0x36a0] ;  /* 0x0036a000011c7983 */ /* 0x001ea80000300800 */
[----:B------:R-:W4:Y:S04]  /*43ff0*/  LDL R4, [R1+0x33f4] ;  /* 0x0033f40001047983 */ /* 0x000f280000100800 */
[----:B------:R-:W4:Y:S01]  /*44000*/  LDL R5, [R1+0x3400] ;  /* 0x0034000001057983 */ /* 0x000f220000100800 */
[----:B---3--:R-:W-:-:S02]  /*44010*/  PRMT R3, RZ, 0x7610, R3 ;  /* 0x00007610ff037816 */ /* 0x008fc40000000003 */
[----:B----4-:R-:W-:-:S04]  /*44020*/  @!P1 LOP3.LUT R5, R5, R4, RZ, 0x3c, !PT ;  /* 0x0000000405059212 */ /* 0x010fc800078e3cff */
[----:B------:R-:W-:-:S04]  /*44030*/  @!P1 LOP3.LUT R4, R5, R4, RZ, 0x3c, !PT ;  /* 0x0000000405049212 */ /* 0x000fc800078e3cff */
[----:B------:R-:W-:-:S05]  /*44040*/  @!P1 LOP3.LUT R5, R5, R4, RZ, 0x3c, !PT ;  /* 0x0000000405059212 */ /* 0x000fca00078e3cff */
[----:B------:R-:W3:Y:S04]  /*44050*/  @!P1 LDG.E.U16 R3, desc[UR8][R4.64] ;  /* 0x0000000804039981 */ /* 0x000ee8000c1e1500 */
[----:B---3--:R0:W-:Y:S04]  /*44060*/  STL [R1+0x98], R3 ;  /* 0x0000980301007387 */ /* 0x0081e80000100800 */
[----:B0-----:R-:W3:Y:S04]  /*44070*/  LDL.LU R3, [R1+0x369c] ;  /* 0x00369c0001037983 */ /* 0x001ee80000300800 */
[----:B------:R-:W4:Y:S04]  /*44080*/  LDL R4, [R1+0x3404] ;  /* 0x0034040001047983 */ /* 0x000f280000100800 */
[----:B------:R-:W4:Y:S01]  /*44090*/  LDL R5, [R1+0x3410] ;  /* 0x0034100001057983 */ /* 0x000f220000100800 */
[----:B------:R-:W-:-:S02]  /*440a0*/  PRMT R9, RZ, 0x7610, R9 ;  /* 0x00007610ff097816 */ /* 0x000fc40000000009 */
[----:B----4-:R-:W-:-:S04]  /*440b0*/  @!P1 LOP3.LUT R5, R5, R4, RZ, 0x3c, !PT ;  /* 0x0000000405059212 */ /* 0x010fc800078e3cff */
[----:B------:R-:W-:-:S04]  /*440c0*/  @!P1 LOP3.LUT R4, R5, R4, RZ, 0x3c, !PT ;  /* 0x0000000405049212 */ /* 0x000fc800078e3cff */
[----:B------:R-:W-:-:S05]  /*440d0*/  @!P1 LOP3.LUT R5, R5, R4, RZ, 0x3c, !PT ;  /* 0x0000000405059212 */ /* 0x000fca00078e3cff */
[----:B------:R0:W4:Y:S04]  /*440e0*/  @!P1 LDG.E.U16 R9, desc[UR8][R4.64] ;  /* 0x0000000804099981 */ /* 0x000128000c1e1500 */
[----:B------:R-:W0:Y:S04]  /*440f0*/  LDL R4, [R1+0x3414] ;  /* 0x0034140001047983 */ /* 0x000e280000100800 */
[----:B------:R-:W0:Y:S01]  /*44100*/  LDL R5, [R1+0x3420] ;  /* 0x0034200001057983 */ /* 0x000e220000100800 */
[----:B---3--:R-:W-:Y:S02]  /*44110*/  PRMT R3, RZ, 0x7610, R3 ;  /* 0x00007610ff037816 */ /* 0x008fe40000000003 */
[----:B0-----:R-:W-:-:S04]  /*44120*/  @!P1 LOP3.LUT R5, R5, R4, RZ, 0x3c, !PT ;  /* 0x0000000405059212 */ /* 0x001fc800078e3cff */
[----:B------:R-:W-:-:S04]  /*44130*/  @!P1 LOP3.LUT R4, R5, R4, RZ, 0x3c, !PT ;  /* 0x0000000405049212 */ /* 0x000fc800078e3cff */
[----:B------:R-:W-:-:S05]  /*44140*/  @!P1 LOP3.LUT R5, R5, R4, RZ, 0x3c, !PT ;  /* 0x0000000405059212 */ /* 0x000fca00078e3cff */
[----:B------:R-:W3:Y:S04]  /*44150*/  @!P1 LDG.E.U16 R3, desc[UR8][R4.64] ;  /* 0x0000000804039981 */ /* 0x000ee8000c1e1500 */
[----:B----4-:R0:W-:Y:S04]  /*44160*/  STL [R1+0x94], R9 ;  /* 0x0000940901007387 */ /* 0x0101e80000100800 */
[----:B0-----:R-:W4:Y:S04]  /*44170*/  LDL R9, [R1+0x3470] ;  /* 0x0034700001097983 */ /* 0x001f280000100800 */
[----:B---3--:R0:W-:Y:S04]  /*44180*/  STL [R1+0x90], R3 ;  /* 0x0000900301007387 */ /* 0x0081e80000100800 */
[----:B0-----:R-:W3:Y:S04]  /*44190*/  LDL.LU R3, [R1+0x3698] ;  /* 0x0036980001037983 */ /* 0x001ee80000300800 */
[----:B------:R-:W4:Y:S04]  /*441a0*/  LDL R4, [R1+0x3424] ;  /* 0x0034240001047983 */ /* 0x000f280000100800 */
[----:B------:R-:W4:Y:S01]  /*441b0*/  LDL R5, [R1+0x3430] ;  /* 0x0034300001057983 */ /* 0x000f220000100800 */
[----:B--2---:R-:W-:-:S02]  /*441c0*/  PRMT R28, RZ, 0x7610, R28 ;  /* 0x00007610ff1c7816 */ /* 0x004fc4000000001c */
[----:B----4-:R-:W-:-:S04]  /*441d0*/  @!P1 LOP3.LUT R5, R5, R4, RZ, 0x3c, !PT ;  /* 0x0000000405059212 */ /* 0x010fc800078e3cff */
        /* <DEDUP_REMOVED lines=20> */
[----:B------:R0:W2:Y:S04]  /*44320*/  @!P1 LDG.E.U16 R28, desc[UR8][R4.64] ;  /* 0x00000008041c9981 */ /* 0x0000a8000c1e1500 */
[----:B------:R-:W0:Y:S04]  /*44330*/  LDL R4, [R1+0x3454] ;  /* 0x0034540001047983 */ /* 0x000e280000100800 */
[----:B------:R-:W0:Y:S01]  /*44340*/  LDL R5, [R1+0x3460] ;  /* 0x0034600001057983 */ /* 0x000e220000100800 */
[----:B------:R-:W-:Y:S02]  /*44350*/  PRMT R0, RZ, 0x7610, R0 ;  /* 0x00007610ff007816 */ /* 0x000fe40000000000 */
[----:B0-----:R-:W-:-:S04]  /*44360*/  @!P1 LOP3.LUT R5, R5, R4, RZ, 0x3c, !PT ;  /* 0x0000000405059212 */ /* 0x001fc800078e3cff */
[----:B------:R-:W-:-:S04]  /*44370*/  @!P1 LOP3.LUT R4, R5, R4, RZ, 0x3c, !PT ;  /* 0x0000000405049212 */ /* 0x000fc800078e3cff */
[----:B------:R-:W-:-:S05]  /*44380*/  @!P1 LOP3.LUT R5, R5, R4, RZ, 0x3c, !PT ;  /* 0x0000000405059212 */ /* 0x000fca00078e3cff */
[----:B------:R-:W4:Y:S04]  /*44390*/  @!P1 LDG.E.U16 R0, desc[UR8][R4.64] ;  /* 0x0000000804009981 */ /* 0x000f28000c1e1500 */
[----:B--2---:R-:W-:Y:S01]  /*443a0*/  STL [R1+0x3608], R28 ;  /* 0x0036081c01007387 */ /* 0x004fe20000100800 */
[----:B---3--:R-:W-:-:S03]  /*443b0*/  PRMT R3, RZ, 0x7610, R3 ;  /* 0x00007610ff037816 */ /* 0x008fc60000000003 */
[----:B----4-:R0:W-:Y:S04]  /*443c0*/  STL [R1+0x80], R0 ;  /* 0x0000800001007387 */ /* 0x0101e80000100800 */
[----:B0-----:R-:W2:Y:S04]  /*443d0*/  LDL.LU R0, [R1+0x368c] ;  /* 0x00368c0001007983 */ /* 0x001ea80000300800 */
[----:B------:R-:W3:Y:S01]  /*443e0*/  LDL R5, [R1+0x3464] ;  /* 0x0034640001057983 */ /* 0x000ee20000100800 */
[----:B------:R-:W-:-:S03]  /*443f0*/  @!P1 IMAD.MOV.U32 R4, RZ, RZ, R9 ;  /* 0x000000ffff049224 */ /* 0x000fc600078e0009 */
[----:B------:R-:W4:Y:S04]  /*44400*/  LDL R9, [R1+0x34c0] ;  /* 0x0034c00001097983 */ /* 0x000f280000100800 */
[----:B---3--:R-:W3:Y:S04]  /*44410*/  @!P1 LDG.E.U16 R3, desc[UR8][R4.64] ;  /* 0x0000000804039981 */ /* 0x008ee8000c1e1500 */
[----:B---3--:R0:W-:Y:S04]  /*44420*/  STL [R1+0x7c], R3 ;  /* 0x00007c0301007387 */ /* 0x0081e80000100800 */
[----:B0-----:R-:W3:Y:S04]  /*44430*/  LDL.LU R3, [R1+0x3688] ;  /* 0x0036880001037983 */ /* 0x001ee80000300800 */
[----:B------:R-:W2:Y:S04]  /*44440*/  LDL R4, [R1+0x3474] ;  /* 0x0034740001047983 */ /* 0x000ea80000100800 */
[----:B------:R-:W2:Y:S01]  /*44450*/  LDL R5, [R1+0x3480] ;  /* 0x0034800001057983 */ /* 0x000ea20000100800 */
[----:B------:R-:W-:-:S02]  /*44460*/  PRMT R11, RZ, 0x7610, R11 ;  /* 0x00007610ff0b7816 */ /* 0x000fc4000000000b */
[----:B--2---:R-:W-:-:S04]  /*44470*/  @!P1 LOP3.LUT R5, R5, R4, RZ, 0x3c, !PT ;  /* 0x0000000405059212 */ /* 0x004fc800078e3cff */
        /* <DEDUP_REMOVED lines=8> */
[----:B------:R-:W-:Y:S01]  /*44500*/  @!P1 LOP3.LUT R5, R5, R4, RZ, 0x3c, !PT ;  /* 0x0000000405059212 */ /* 0x000fe200078e3cff */
[----:B--2---:R0:W-:Y:S04]  /*44510*/  STL [R1+0x78], R11 ;  /* 0x0000780b01007387 */ /* 0x0041e80000100800 */
[----:B------:R1:W2:Y:S01]  /*44520*/  @!P1 LDG.E.U16 R7, desc[UR8][R4.64] ;  /* 0x0000000804079981 */ /* 0x0002a2000c1e1500 */
[----:B------:R-:W-:-:S03]  /*44530*/  PRMT R0, RZ, 0x7610, R0 ;  /* 0x00007610ff007816 */ /* 0x000fc60000000000 */
[----:B0-----:R-:W4:Y:S04]  /*44540*/  LDL R11, [R1+0x34d0] ;  /* 0x0034d000010b7983 */ /* 0x001f280000100800 */
[----:B------:R-:W1:Y:S04]  /*44550*/  LDL R4, [R1+0x3494] ;  /* 0x0034940001047983 */ /* 0x000e680000100800 */
[----:B------:R-:W1:Y:S02]  /*44560*/  LDL R5, [R1+0x34a0] ;  /* 0x0034a00001057983 */ /* 0x000e640000100800 */
[----:B-1----:R-:W-:-:S04]  /*44570*/  @!P1 LOP3.LUT R5, R5, R4, RZ, 0x3c, !PT ;  /* 0x0000000405059212 */ /* 0x002fc800078e3cff */
[----:B------:R-:W-:-:S04]  /*44580*/  @!P1 LOP3.LUT R4, R5, R4, RZ, 0x3c, !PT ;  /* 0x0000000405049212 */ /* 0x000fc800078e3cff */
[----:B------:R-:W-:-:S05]  /*44590*/  @!P1 LOP3.LUT R5, R5, R4, RZ, 0x3c, !PT ;  /* 0x0000000405059212 */ /* 0x000fca00078e3cff */
[----:B------:R-:W3:Y:S04]  /*445a0*/  @!P1 LDG.E.U16 R0, desc[UR8][R4.64] ;  /* 0x0000000804009981 */ /* 0x000ee8000c1e1500 */
[----:B--2---:R0:W-:Y:S04]  /*445b0*/  STL [R1+0x74], R7 ;  /* 0x0000740701007387 */ /* 0x0041e80000100800 */
[----:B0-----:R-:W2:Y:S04]  /*445c0*/  LDL R7, [R1+0x34e0] ;  /* 0x0034e00001077983 */ /* 0x001ea80000100800 */
        /* <DEDUP_REMOVED lines=8> */
[----:B------:R-:W4:Y:S01]  /*44650*/  @!P1 LDG.E.U16 R3, desc[UR8][R4.64] ;  /* 0x0000000804039981 */ /* 0x000f22000c1e1500 */
[----:B------:R-:W-:-:S03]  /*44660*/  PRMT R8, RZ, 0x7610, R8 ;  /* 0x00007610ff087816 */ /* 0x000fc60000000008 */
[----:B----4-:R0:W-:Y:S04]  /*44670*/  STL [R1+0x6c], R3 ;  /* 0x00006c0301007387 */ /* 0x0101e80000100800 */
[----:B0-----:R-:W4:Y:S04]  /*44680*/  LDL.LU R3, [R1+0x3680] ;  /* 0x0036800001037983 */ /* 0x001f280000300800 */
[----:B------:R-:W2:Y:S01]  /*44690*/  LDL R5, [R1+0x34b4] ;  /* 0x0034b40001057983 */ /* 0x000ea20000100800 */
[----:B------:R-:W-:Y:S01]  /*446a0*/  @!P1 IMAD.MOV.U32 R4, RZ, RZ, R9 ;  /* 0x000000ffff049224 */ /* 0x000fe200078e0009 */
[----:B---3--:R-:W-:-:S02]  /*446b0*/  PRMT R0, RZ, 0x7610, R0 ;  /* 0x00007610ff007816 */ /* 0x008fc40000000000 */
[----:B------:R-:W3:Y:S04]  /*446c0*/  LDL R9, [R1+0x3504] ;  /* 0x0035040001097983 */ /* 0x000ee80000100800 */
[----:B--2---:R0:W2:Y:S04]  /*446d0*/  @!P1 LDG.E.U16 R8, desc[UR8][R4.64] ;  /* 0x0000000804089981 */ /* 0x0040a8000c1e1500 */
[----:B------:R-:W4:Y:S01]  /*446e0*/  LDL R5, [R1+0x34c4] ;  /* 0x0034c40001057983 */ /* 0x000f220000100800 */
[----:B0-----:R-:W-:-:S03]  /*446f0*/  @!P1 IMAD.MOV.U32 R4, RZ, RZ, R11 ;  /* 0x000000ffff049224 */ /* 0x001fc600078e000b */
[----:B--2---:R0:W-:Y:S01]  /*44700*/  STL [R1+0x68], R8 ;  /* 0x0000680801007387 */ /* 0x0041e20000100800 */
[----:B------:R-:W-:-:S03]  /*44710*/  PRMT R6, RZ, 0x7610, R6 ;  /* 0x00007610ff067816 */ /* 0x000fc60000000006 */
[----:B------:R-:W2:Y:S04]  /*44720*/  LDL R11, [R1+0x3520] ;  /* 0x00352000010b7983 */ /* 0x000ea80000100800 */
[----:B----4-:R1:W4:Y:S04]  /*44730*/  @!P1 LDG.E.U16 R0, desc[UR8][R4.64] ;  /* 0x0000000804009981 */ /* 0x010328000c1e1500 */
[----:B0-----:R-:W3:Y:S04]  /*44740*/  LDL R8, [R1+0x3510] ;  /* 0x0035100001087983 */ /* 0x001ee80000100800 */
[----:B------:R-:W2:Y:S01]  /*44750*/  LDL R5, [R1+0x34d4] ;  /* 0x0034d40001057983 */ /* 0x000ea20000100800 */
[----:B-1----:R-:W-:-:S03]  /*44760*/  @!P1 IMAD.MOV.U32 R4, RZ, RZ, R7 ;  /* 0x000000ffff049224 */ /* 0x002fc600078e0007 */
[----:B----4-:R-:W-:Y:S01]  /*44770*/  STL [R1+0x3604], R0 ;  /* 0x0036040001007387 */ /* 0x010fe20000100800 */
[----:B------:R-:W-:-:S03]  /*44780*/  PRMT R3, RZ, 0x7610, R3 ;  /* 0x00007610ff037816 */ /* 0x000fc60000000003 */
[----:B------:R-:W4:Y:S04]  /*44790*/  LDL R7, [R1+0x3524] ;  /* 0x0035240001077983 */ /* 0x000f280000100800 */
[----:B--2---:R0:W2:Y:S04]  /*447a0*/  @!P1 LDG.E.U16 R6, desc[UR8][R4.64] ;  /* 0x0000000804069981 */ /* 0x0040a8000c1e1500 */
[----:B------:R-:W0:Y:S04]  /*447b0*/  LDL R4, [R1+0x34e4] ;  /* 0x0034e40001047983 */ /* 0x000e280000100800 */
[----:B------:R-:W0:Y:S02]  /*447c0*/  LDL R5, [R1+0x34f0] ;  /* 0x0034f00001057983 */ /* 0x000e240000100800 */
[----:B0-----:R-:W-:-:S04]  /*447d0*/  @!P1 LOP3.LUT R5, R5, R4, RZ, 0x3c, !PT ;  /* 0x0000000405059212 */ /* 0x001fc800078e3cff */
        /* <DEDUP_REMOVED lines=12> */
[----:B------:R-:W-:Y:S02]  /*448a0*/  @!P1 LOP3.LUT R5, R5, R4, RZ, 0x3c, !PT ;  /* 0x0000000405059212 */ /* 0x000fe400078e3cff */
[----:B---3--:R-:W-:-:S03]  /*448b0*/  PRMT R3, RZ, 0x7610, R3 ;  /* 0x00007610ff037816 */ /* 0x008fc60000000003 */
[----:B------:R0:W3:Y:S02]  /*448c0*/  @!P1 LDG.E.U16 R14, desc[UR8][R4.64] ;  /* 0x00000008040e9981 */ /* 0x0000e4000c1e1500 */
[----:B0-----:R-:W-:Y:S02]  /*448d0*/  @!P1 IMAD.MOV.U32 R4, RZ, RZ, R8 ;  /* 0x000000ffff049224 */ /* 0x001fe400078e0008 */
[----:B------:R-:W-:-:S05]  /*448e0*/  @!P1 IMAD.MOV.U32 R5, RZ, RZ, R9 ;  /* 0x000000ffff059224 */ /* 0x000fca00078e0009 */
[----:B------:R-:W4:Y:S04]  /*448f0*/  @!P1 LDG.E.U16 R3, desc[UR8][R4.64] ;  /* 0x0000000804039981 */ /* 0x000f28000c1e1500 */
[----:B---3--:R0:W-:Y:S04]  /*44900*/  STL [R1+0x58], R14 ;  /* 0x0000580e01007387 */ /* 0x0081e80000100800 */
[----:B0-----:R-:W3:Y:S04]  /*44910*/  LDL.LU R14, [R1+0x3678] ;  /* 0x00367800010e7983 */ /* 0x001ee80000300800 */
[----:B------:R-:W3:Y:S04]  /*44920*/  LDL R9, [R1+0x3544] ;  /* 0x0035440001097983 */ /* 0x000ee80000100800 */
[----:B------:R-:W3:Y:S04]  /*44930*/  LDL R8, [R1+0x3550] ;  /* 0x0035500001087983 */ /* 0x000ee80000100800 */
[----:B----4-:R0:W-:Y:S04]  /*44940*/  STL [R1+0x54], R3 ;  /* 0x0000540301007387 */ /* 0x0101e80000100800 */
[----:B0-----:R-:W4:Y:S04]  /*44950*/  LDL.LU R3, [R1+0x3674] ;  /* 0x0036740001037983 */ /* 0x001f280000300800 */
[----:B------:R-:W2:Y:S01]  /*44960*/  LDL R5, [R1+0x3514] ;  /* 0x0035140001057983 */ /* 0x000ea20000100800 */
[----:B------:R-:W-:Y:S01]  /*44970*/  PRMT R10, RZ, 0x7610, R10 ;  /* 0x00007610ff0a7816 */ /* 0x000fe2000000000a */
[----:B------:R-:W-:Y:S01]  /*44980*/  @!P1 IMAD.MOV.U32 R4, RZ, RZ, R11 ;  /* 0x000000ffff049224 */ /* 0x000fe200078e000b */
[----:B------:R-:W-:Y:S01]  /*44990*/  PRMT R28, RZ, 0x7610, R28 ;  /* 0x00007610ff1c7816 */ /* 0x000fe2000000001c */
[----:B------:R-:W4:Y:S04]  /*449a0*/  LDL R11, [R1+0x3554] ;  /* 0x00355400010b7983 */ /* 0x000f280000100800 */
[----:B--2---:R0:W2:Y:S02]  /*449b0*/  @!P1 LDG.E.U16 R10, desc[UR8][R4.64] ;  /* 0x00000008040a9981 */ /* 0x0040a4000c1e1500 */
[----:B0-----:R-:W-:-:S02]  /*449c0*/  @!P1 IMAD.MOV.U32 R4, RZ, RZ, R6 ;  /* 0x000000ffff049224 */ /* 0x001fc400078e0006 */
[----:B------:R-:W-:-:S05]  /*449d0*/  @!P1 IMAD.MOV.U32 R5, RZ, RZ, R7 ;  /* 0x000000ffff059224 */ /* 0x000fca00078e0007 */
[----:B------:R0:W4:Y:S04]  /*449e0*/  @!P1 LDG.E.U16 R28, desc[UR8][R4.64] ;  /* 0x00000008041c9981 */ /* 0x000128000c1e1500 */
[----:B--2---:R1:W-:Y:S04]  /*449f0*/  STL [R1+0x50], R10 ;  /* 0x0000500a01007387 */ /* 0x0043e80000100800 */
[----:B------:R-:W0:Y:S04]  /*44a00*/  LDL R4, [R1+0x3534] ;  /* 0x0035340001047983 */ /* 0x000e280000100800 */
[----:B------:R-:W0:Y:S01]  /*44a10*/  LDL R5, [R1+0x3540] ;  /* 0x0035400001057983 */ /* 0x000e220000100800 */
[----:B---3--:R-:W-:-:S02]  /*44a20*/  PRMT R14, RZ, 0x7610, R14 ;  /* 0x00007610ff0e7816 */ /* 0x008fc4000000000e */
[----:B----4-:R-:W-:Y:S02]  /*44a30*/  PRMT R3, RZ, 0x7610, R3 ;  /* 0x00007610ff037816 */ /* 0x010fe40000000003 */
[----:B------:R-:W-:Y:S01]  /*44a40*/  PRMT R26, RZ, 0x7610, R26 ;  /* 0x00007610ff1a7816 */ /* 0x000fe2000000001a */
[----:B------:R-:W2:Y:S04]  /*44a50*/  LDL R7, [R1+0x3564] ;  /* 0x0035640001077983 */ /* 0x000ea80000100800 */
[----:B------:R-:W2:Y:S04]  /*44a60*/  LDL R6, [R1+0x3570] ;  /* 0x0035700001067983 */ /* 0x000ea80000100800 */
[----:B-1----:R-:W3:Y:S01]  /*44a70*/  LDL R10, [R1+0x3560] ;  /* 0x00356000010a7983 */ /* 0x002ee20000100800 */
[----:B0-----:R-:W-:-:S04]  /*44a80*/  @!P1 LOP3.LUT R5, R5, R4, RZ, 0x3c, !PT ;  /* 0x0000000405059212 */ /* 0x001fc800078e3cff */
[----:B------:R-:W-:-:S04]  /*44a90*/  @!P1 LOP3.LUT R4, R5, R4, RZ, 0x3c, !PT ;  /* 0x0000000405049212 */ /* 0x000fc800078e3cff */
[----:B------:R-:W-:-:S05]  /*44aa0*/  @!P1 LOP3.LUT R5, R5, R4, RZ, 0x3c, !PT ;  /* 0x0000000405059212 */ /* 0x000fca00078e3cff */
[----:B------:R0:W4:Y:S02]  /*44ab0*/  @!P1 LDG.E.U16 R14, desc[UR8][R4.64] ;  /* 0x00000008040e9981 */ /* 0x000124000c1e1500 */
[----:B0-----:R-:W-:Y:S02]  /*44ac0*/  @!P1 IMAD.MOV.U32 R4, RZ, RZ, R8 ;  /* 0x000000ffff049224 */ /* 0x001fe400078e0008 */
[----:B------:R-:W-:-:S05]  /*44ad0*/  @!P1 IMAD.MOV.U32 R5, RZ, RZ, R9 ;  /* 0x000000ffff059224 */ /* 0x000fca00078e0009 */
[----:B------:R3:W4:Y:S02]  /*44ae0*/  @!P1 LDG.E.U16 R3, desc[UR8][R4.64] ;  /* 0x0000000804039981 */ /* 0x000724000c1e1500 */
[----:B---3--:R-:W-:Y:S02]  /*44af0*/  @!P1 IMAD.MOV.U32 R4, RZ, RZ, R10 ;  /* 0x000000ffff049224 */ /* 0x008fe400078e000a */
[----:B------:R-:W-:-:S05]  /*44b00*/  @!P1 IMAD.MOV.U32 R5, RZ, RZ, R11 ;  /* 0x000000ffff059224 */ /* 0x000fca00078e000b */
[----:B------:R-:W3:Y:S04]  /*44b10*/  @!P1 LDG.E.U16 R26, desc[UR8][R4.64] ;  /* 0x00000008041a9981 */ /* 0x000ee8000c1e1500 */
[----:B------:R-:W-:Y:S01]  /*44b20*/  STL [R1+0x3610], R28 ;  /* 0x0036101c01007387 */ /* 0x000fe20000100800 */
[----:B------:R-:W-:-:S06]  /*44b30*/  PRMT R13, RZ, 0x7610, R13 ;  /* 0x00007610ff0d7816 */ /* 0x000fcc000000000d */
[----:B--2---:R0:W2:Y:S04]  /*44b40*/  @!P1 LDG.E.U16 R13, desc[UR8][R6.64] ;  /* 0x00000008060d9981 */ /* 0x0040a8000c1e1500 */
[----:B----4-:R1:W-:Y:S04]  /*44b50*/  STL [R1+0x14], R14 ;  /* 0x0000140e01007387 */ /* 0x0103e80000100800 */
[----:B-1----:R-:W4:Y:S04]  /*44b60*/  LDL.LU R14, [R1+0x3670] ;  /* 0x00367000010e7983 */ /* 0x002f280000300800 */
[----:B------:R-:W2:Y:S04]  /*44b70*/  LDL R9, [R1+0x3584] ;  /* 0x0035840001097983 */ /* 0x000ea80000100800 */
[----:B------:R-:W2:Y:S04]  /*44b80*/  LDL R8, [R1+0x3590] ;  /* 0x0035900001087983 */ /* 0x000ea80000100800 */
[----:B------:R-:W-:Y:S04]  /*44b90*/  STL [R1+0x360c], R3 ;  /* 0x00360c0301007387 */ /* 0x000fe80000100800 */
[----:B------:R-:W4:Y:S04]  /*44ba0*/  LDL R11, [R1+0x35a4] ;  /* 0x0035a400010b7983 */ /* 0x000f280000100800 */
[----:B------:R-:W4:Y:S04]  /*44bb0*/  LDL R10, [R1+0x35b0] ;  /* 0x0035b000010a7983 */ /* 0x000f280000100800 */
[----:B---3--:R1:W-:Y:S04]  /*44bc0*/  STL [R1+0x3650], R26 ;  /* 0x0036501a01007387 */ /* 0x0083e80000100800 */
[----:B------:R-:W0:Y:S04]  /*44bd0*/  LDL R6, [R1+0x3574] ;  /* 0x0035740001067983 */ /* 0x000e280000100800 */
[----:B------:R-:W0:Y:S01]  /*44be0*/  LDL R7, [R1+0x3580] ;  /* 0x0035800001077983 */ /* 0x000e220000100800 */
[----:B------:R-:W-:-:S02]  /*44bf0*/  PRMT R4, RZ, 0x7610, R4 ;  /* 0x00007610ff047816 */ /* 0x000fc40000000004 */
[----:B------:R-:W-:Y:S01]  /*44c00*/  PRMT R5, RZ, 0x7610, R5 ;  /* 0x00007610ff057816 */ /* 0x000fe20000000005 */
[----:B-1----:R-:W3:Y:S01]  /*44c10*/  LDL R26, [R1+0x35a0] ;  /* 0x0035a000011a7983 */ /* 0x002ee20000100800 */
[----:B0-----:R-:W-:-:S04]  /*44c20*/  @!P1 LOP3.LUT R7, R7, R6, RZ, 0x3c, !PT ;  /* 0x0000000607079212 */ /* 0x001fc800078e3cff */
[----:B--2---:R3:W2:Y:S01]  /*44c30*/  @!P1 LDG.E.U16 R5, desc[UR8][R8.64] ;  /* 0x0000000808059981 */ /* 0x0046a2000c1e1500 */
[----:B------:R-:W-:-:S04]  /*44c40*/  @!P1 LOP3.LUT R6, R7, R6, RZ, 0x3c, !PT ;  /* 0x0000000607069212 */ /* 0x000fc800078e3cff */
[----:B------:R-:W-:-:S05]  /*44c50*/  @!P1 LOP3.LUT R7, R7, R6, RZ, 0x3c, !PT ;  /* 0x0000000607079212 */ /* 0x000fca00078e3cff */
[----:B------:R-:W4:Y:S04]  /*44c60*/  @!P1 LDG.E.U16 R4, desc[UR8][R6.64] ;  /* 0x0000000806049981 */ /* 0x000f28000c1e1500 */
[----:B------:R-:W-:Y:S01]  /*44c70*/  STL [R1+0x3630], R13 ;  /* 0x0036300d01007387 */ /* 0x000fe20000100800 */
[----:B---3--:R-:W-:-:S03]  /*44c80*/  @!P1 IMAD.MOV.U32 R8, RZ, RZ, R26 ;  /* 0x000000ffff089224 */ /* 0x008fc600078e001a */
[----:B----4-:R-:W-:Y:S04]  /*44c90*/  STL [R1+0x3624], R4 ;  /* 0x0036240401007387 */ /* 0x010fe80000100800 */
[----:B------:R-:W3:Y:S01]  /*44ca0*/  LDL R9, [R1+0x3594] ;  /* 0x0035940001097983 */ /* 0x000ee20000100800 */
[----:B------:R-:W-:Y:S02]  /*44cb0*/  PRMT R6, RZ, 0x7610, R6 ;  /* 0x00007610ff067816 */ /* 0x000fe40000000006 */
[----:B------:R-:W-:Y:S01]  /*44cc0*/  PRMT R7, RZ, 0x7610, R7 ;  /* 0x00007610ff077816 */ /* 0x000fe20000000007 */
[----:B--2---:R-:W-:Y:S05]  /*44cd0*/  STL [R1+0x361c], R5 ;  /* 0x00361c0501007387 */ /* 0x004fea0000100800 */
[----:B------:R-:W2:Y:S04]  /*44ce0*/  @!P1 LDG.E.U16 R7, desc[UR8][R10.64] ;  /* 0x000000080a079981 */ /* 0x000ea8000c1e1500 */
[----:B---3--:R-:W3:Y:S04]  /*44cf0*/  @!P1 LDG.E.U16 R6, desc[UR8][R8.64] ;  /* 0x0000000808069981 */ /* 0x008ee8000c1e1500 */
[----:B---3--:R-:W-:Y:S04]  /*44d00*/  STL [R1+0x3614], R6 ;  /* 0x0036140601007387 */ /* 0x008fe80000100800 */
[----:B------:R-:W3:Y:S04]  /*44d10*/  LDL R10, [R1+0x35b4] ;  /* 0x0035b400010a7983 */ /* 0x000ee80000100800 */
[----:B------:R-:W3:Y:S01]  /*44d20*/  LDL R11, [R1+0x35c0] ;  /* 0x0035c000010b7983 */ /* 0x000ee20000100800 */
[----:B------:R-:W-:-:S03]  /*44d30*/  PRMT R8, RZ, 0x7610, R8 ;  /* 0x00007610ff087816 */ /* 0x000fc60000000008 */
[----:B------:R-:W4:Y:S04]  /*44d40*/  LDL R26, [R1+0x3408] ;  /* 0x00340800011a7983 */ /* 0x000f280000100800 */
[----:B--2---:R0:W-:Y:S01]  /*44d50*/  STL [R1+0x3618], R7 ;  /* 0x0036180701007387 */ /* 0x0041e20000100800 */
[----:B---3--:R-:W-:-:S04]  /*44d60*/  @!P1 LOP3.LUT R11, R11, R10, RZ, 0x3c, !PT ;  /* 0x0000000a0b0b9212 */ /* 0x008fc800078e3cff */
[----:B------:R-:W-:-:S04]  /*44d70*/  @!P1 LOP3.LUT R10, R11, R10, RZ, 0x3c, !PT ;  /* 0x0000000a0b0a9212 */ /* 0x000fc800078e3cff */
[----:B------:R-:W-:-:S05]  /*44d80*/  @!P1 LOP3.LUT R11, R11, R10, RZ, 0x3c, !PT ;  /* 0x0000000a0b0b9212 */ /* 0x000fca00078e3cff */
[----:B------:R1:W2:Y:S04]  /*44d90*/  @!P1 LDG.E.U16 R8, desc[UR8][R10.64] ;  /* 0x000000080a089981 */ /* 0x0002a8000c1e1500 */
[----:B------:R-:W1:Y:S04]  /*44da0*/  LDL R10, [R1+0x33a4] ;  /* 0x0033a400010a7983 */ /* 0x000e680000100800 */
[----:B------:R-:W1:Y:S01]  /*44db0*/  LDL R11, [R1+0x33d8] ;  /* 0x0033d800010b7983 */ /* 0x000e620000100800 */
[----:B------:R-:W-:Y:S02]  /*44dc0*/  PRMT R14, RZ, 0x7610, R14 ;  /* 0x00007610ff0e7816 */ /* 0x000fe4000000000e */
[----:B-1----:R-:W-:-:S04]  /*44dd0*/  @!P0 LOP3.LUT R11, R11, R10, RZ, 0x3c, !PT ;  /* 0x0000000a0b0b8212 */ /* 0x002fc800078e3cff */
[----:B------:R-:W-:-:S04]  /*44de0*/  @!P0 LOP3.LUT R10, R11, R10, RZ, 0x3c, !PT ;  /* 0x0000000a0b0a8212 */ /* 0x000fc800078e3cff */
[----:B------:R-:W-:Y:S01]  /*44df0*/  @!P0 LOP3.LUT R11, R11, R10, RZ, 0x3c, !PT ;  /* 0x0000000a0b0b8212 */ /* 0x000fe200078e3cff */
[----:B--2---:R-:W-:Y:S04]  /*44e00*/  STL [R1+0x3620], R8 ;  /* 0x0036200801007387 */ /* 0x004fe80000100800 */
[----:B------:R1:W2:Y:S04]  /*44e10*/  @!P0 LDG.E.U16 R14, desc[UR8][R10.64] ;  /* 0x000000080a0e8981 */ /* 0x0002a8000c1e1500 */
[----:B------:R-:W1:Y:S04]  /*44e20*/  LDL R10, [R1+0x33dc] ;  /* 0x0033dc00010a7983 */ /* 0x000e680000100800 */
[----:B------:R-:W1:Y:S01]  /*44e30*/  LDL R11, [R1+0x33e8] ;  /* 0x0033e800010b7983 */ /* 0x000e620000100800 */
[----:B0-----:R-:W-:-:S02]  /*44e40*/  PRMT R7, RZ, 0x7610, R7 ;  /* 0x00007610ff077816 */ /* 0x001fc40000000007 */
[----:B-1----:R-:W-:-:S04]  /*44e50*/  @!P0 LOP3.LUT R11, R11, R10, RZ, 0x3c, !PT ;  /* 0x0000000a0b0b8212 */ /* 0x002fc800078e3cff */
[----:B------:R-:W-:-:S04]  /*44e60*/  @!P0 LOP3.LUT R10, R11, R10, RZ, 0x3c, !PT ;  /* 0x0000000a0b0a8212 */ /* 0x000fc800078e3cff */
[----:B------:R-:W-:Y:S01]  /*44e70*/  @!P0 LOP3.LUT R11, R11, R10, RZ, 0x3c, !PT ;  /* 0x0000000a0b0b8212 */ /* 0x000fe200078e3cff */
[----:B--2---:R0:W-:Y:S04]  /*44e80*/  STL [R1+0x48], R14 ;  /* 0x0000480e01007387 */ /* 0x0041e80000100800 */
[----:B------:R1:W2:Y:S01]  /*44e90*/  @!P0 LDG.E.U16 R7, desc[UR8][R10.64] ;  /* 0x000000080a078981 */ /* 0x0002a2000c1e1500 */
[----:B------:R-:W-:-:S03]  /*44ea0*/  PRMT R15, RZ, 0x7610, R15 ;  /* 0x00007610ff0f7816 */ /* 0x000fc6000000000f */
[----:B0-----:R-:W3:Y:S04]  /*44eb0*/  LDL R14, [R1+0x3428] ;  /* 0x00342800010e7983 */ /* 0x001ee80000100800 */
[----:B------:R-:W1:Y:S04]  /*44ec0*/  LDL R10, [R1+0x33ec] ;  /* 0x0033ec00010a7983 */ /* 0x000e680000100800 */
[----:B------:R-:W1:Y:S02]  /*44ed0*/  LDL R11, [R1+0x33f8] ;  /* 0x0033f800010b7983 */ /* 0x000e640000100800 */
[----:B-1----:R-:W-:-:S04]  /*44ee0*/  @!P0 LOP3.LUT R11, R11, R10, RZ, 0x3c, !PT ;  /* 0x0000000a0b0b8212 */ /* 0x002fc800078e3cff */
[----:B------:R-:W-:-:S04]  /*44ef0*/  @!P0 LOP3.LUT R10, R11, R10, RZ, 0x3c, !PT ;  /* 0x0000000a0b0a8212 */ /* 0x000fc800078e3cff */
[----:B------:R-:W-:-:S05]  /*44f00*/  @!P0 LOP3.LUT R11, R11, R10, RZ, 0x3c, !PT ;  /* 0x0000000a0b0b8212 */ /* 0x000fca00078e3cff */
[----:B------:R-:W4:Y:S04]  /*44f10*/  @!P0 LDG.E.U16 R15, desc[UR8][R10.64] ;  /* 0x000000080a0f8981 */ /* 0x000f28000c1e1500 */
[----:B--2---:R0:W-:Y:S04]  /*44f20*/  STL [R1+0x44], R7 ;  /* 0x0000440701007387 */ /* 0x0041e80000100800 */
[----:B0-----:R-:W2:Y:S04]  /*44f30*/  LDL R7, [R1+0x3438] ;  /* 0x0034380001077983 */ /* 0x001ea80000100800 */
[----:B----4-:R0:W-:Y:S04]  /*44f40*/  STL [R1+0x40], R15 ;  /* 0x0000400f01007387 */ /* 0x0101e80000100800 */
[----:B0-----:R-:W4:Y:S04]  /*44f50*/  LDL.LU R15, [R1+0x366c] ;  /* 0x00366c00010f7983 */ /* 0x001f280000300800 */
[----:B------:R-:W3:Y:S01]  /*44f60*/  LDL R11, [R1+0x33fc] ;  /* 0x0033fc00010b7983 */ /* 0x000ee20000100800 */
[----:B------:R-:W-:Y:S01]  /*44f70*/  PRMT R2, RZ, 0x7610, R2 ;  /* 0x00007610ff027816 */ /* 0x000fe20000000002 */
[----:B------:R-:W-:-:S02]  /*44f80*/  @!P0 IMAD.MOV.U32 R10, RZ, RZ, R26 ;  /* 0x000000ffff0a8224 */ /* 0x000fc400078e001a */
[----:B------:R-:W4:Y:S04]  /*44f90*/  LDL R26, [R1+0x3448] ;  /* 0x00344800011a7983 */ /* 0x000f280000100800 */
[----:B---3--:R-:W3:Y:S04]  /*44fa0*/  @!P0 LDG.E.U16 R2, desc[UR8][R10.64] ;  /* 0x000000080a028981 */ /* 0x008ee8000c1e1500 */
[----:B---3--:R-:W-:Y:S04]  /*44fb0*/  STL [R1+0x3c], R2 ;  /* 0x00003c0201007387 */ /* 0x008fe80000100800 */
[----:B------:R-:W3:Y:S04]  /*44fc0*/  LDL R10, [R1+0x340c] ;  /* 0x00340c00010a7983 */ /* 0x000ee80000100800 */
[----:B------:R-:W3:Y:S01]  /*44fd0*/  LDL R11, [R1+0x3418] ;  /* 0x00341800010b7983 */ /* 0x000ee20000100800 */
[----:B------:R-:W-:-:S02]  /*44fe0*/  PRMT R6, RZ, 0x7610, R6 ;  /* 0x00007610ff067816 */ /* 0x000fc40000000006 */
[----:B---3--:R-:W-:-:S04]  /*44ff0*/  @!P0 LOP3.LUT R11, R11, R10, RZ, 0x3c, !PT ;  /* 0x0000000a0b0b8212 */ /* 0x008fc800078e3cff */
[----:B------:R-:W-:-:S04]  /*45000*/  @!P0 LOP3.LUT R10, R11, R10, RZ, 0x3c, !PT ;  /* 0x0000000a0b0a8212 */ /* 0x000fc800078e3cff */
[----:B------:R-:W-:-:S05]  /*45010*/  @!P0 LOP3.LUT R11, R11, R10, RZ, 0x3c, !PT ;  /* 0x0000000a0b0b8212 */ /* 0x000fca00078e3cff */
[----:B------:R0:W3:Y:S04]  /*45020*/  @!P0 LDG.E.U16 R6, desc[UR8][R10.64] ;  /* 0x000000080a068981 */ /* 0x0000e8000c1e1500 */
[----:B------:R-:W2:Y:S01]  /*45030*/  LDL R11, [R1+0x341c] ;  /* 0x00341c00010b7983 */ /* 0x000ea20000100800 */
[----:B------:R-:W-:Y:S01]  /*45040*/  PRMT R3, RZ, 0x7610, R3 ;  /* 0x00007610ff037816 */ /* 0x000fe20000000003 */
[----:B0-----:R-:W-:Y:S02]  /*45050*/  @!P0 IMAD.MOV.U32 R10, RZ, RZ, R14 ;  /* 0x000000ffff0a8224 */ /* 0x001fe400078e000e */
[----:B---3--:R-:W-:Y:S01]  /*45060*/  STL [R1+0x3628], R6 ;  /* 0x0036280601007387 */ /* 0x008fe20000100800 */
[----:B------:R-:W-:-:S03]  /*45070*/  PRMT R0, RZ, 0x7610, R0 ;  /* 0x00007610ff007816 */ /* 0x000fc60000000000 */
[----:B------:R-:W3:Y:S04]  /*45080*/  LDL R14, [R1+0x3468] ;  /* 0x00346800010e7983 */ /* 0x000ee80000100800 */
[----:B--2---:R0:W2:Y:S04]  /*45090*/  @!P0 LDG.E.U16 R3, desc[UR8][R10.64] ;  /* 0x000000080a038981 */ /* 0x0040a8000c1e1500 */
[----:B------:R-:W4:Y:S01]  /*450a0*/  LDL R11, [R1+0x342c] ;  /* 0x00342c00010b7983 */ /* 0x000f220000100800 */
[----:B0-----:R-:W-:-:S03]  /*450b0*/  @!P0 IMAD.MOV.U32 R10, RZ, RZ, R7 ;  /* 0x000000ffff0a8224 */ /* 0x001fc600078e0007 */
[----:B--2---:R-:W-:Y:S01]  /*450c0*/  STL [R1+0x362c], R3 ;  /* 0x00362c0301007387 */ /* 0x004fe20000100800 */
[----:B------:R-:W-:-:S03]  /*450d0*/  PRMT R13, RZ, 0x7610, R13 ;  /* 0x00007610ff0d7816 */ /* 0x000fc6000000000d */
[----:B------:R-:W2:Y:S04]  /*450e0*/  LDL R7, [R1+0x3478] ;  /* 0x0034780001077983 */ /* 0x000ea80000100800 */
[----:B----4-:R0:W4:Y:S04]  /*450f0*/  @!P0 LDG.E.U16 R0, desc[UR8][R10.64] ;  /* 0x000000080a008981 */ /* 0x010128000c1e1500 */
[----:B------:R-:W3:Y:S01]  /*45100*/  LDL R11, [R1+0x343c] ;  /* 0x00343c00010b7983 */ /* 0x000ee20000100800 */
[----:B0-----:R-:W-:-:S03]  /*45110*/  @!P0 IMAD.MOV.U32 R10, RZ, RZ, R26 ;  /* 0x000000ffff0a8224 */ /* 0x001fc600078e001a */
[----:B----4-:R-:W-:Y:S01]  /*45120*/  STL [R1+0x3634], R0 ;  /* 0x0036340001007387 */ /* 0x010fe20000100800 */
[----:B------:R-:W-:-:S03]  /*45130*/  PRMT R5, RZ, 0x7610, R5 ;  /* 0x00007610ff057816 */ /* 0x000fc60000000005 */
[----:B------:R-:W4:Y:S04]  /*45140*/  LDL R26, [R1+0x347c] ;  /* 0x00347c00011a7983 */ /* 0x000f280000100800 */
[----:B---3--:R0:W3:Y:S04]  /*45150*/  @!P0 LDG.E.U16 R13, desc[UR8][R10.64] ;  /* 0x000000080a0d8981 */ /* 0x0080e8000c1e1500 */
[----:B------:R-:W0:Y:S04]  /*45160*/  LDL R10, [R1+0x344c] ;  /* 0x00344c00010a7983 */ /* 0x000e280000100800 */
[----:B------:R-:W0:Y:S02]  /*45170*/  LDL R11, [R1+0x3458] ;  /* 0x00345800010b7983 */ /* 0x000e240000100800 */
[----:B0-----:R-:W-:-:S04]  /*45180*/  @!P0 LOP3.LUT R11, R11, R10, RZ, 0x3c, !PT ;  /* 0x0000000a0b0b8212 */ /* 0x001fc800078e3cff */
[----:B------:R-:W-:-:S04]  /*45190*/  @!P0 LOP3.LUT R10, R11, R10, RZ, 0x3c, !PT ;  /* 0x0000000a0b0a8212 */ /* 0x000fc800078e3cff */
[----:B------:R-:W-:-:S05]  /*451a0*/  @!P0 LOP3.LUT R11, R11, R10, RZ, 0x3c, !PT ;  /* 0x0000000a0b0b8212 */ /* 0x000fca00078e3cff */
[----:B------:R-:W2:Y:S04]  /*451b0*/  @!P0 LDG.E.U16 R5, desc[UR8][R10.64] ;  /* 0x000000080a058981 */ /* 0x000ea8000c1e1500 */
[----:B---3--:R0:W-:Y:S04]  /*451c0*/  STL [R1+0x2c], R13 ;  /* 0x00002c0d01007387 */ /* 0x0081e80000100800 */
[----:B------:R-:W3:Y:S04]  /*451d0*/  LDL R11, [R1+0x345c] ;  /* 0x00345c00010b7983 */ /* 0x000ee80000100800 */
[----:B0-----:R-:W4:Y:S04]  /*451e0*/  LDL R13, [R1+0x3488] ;  /* 0x00348800010d7983 */ /* 0x001f280000100800 */
[----:B--2---:R0:W-:Y:S04]  /*451f0*/  STL [R1+0x364c], R5 ;  /* 0x00364c0501007387 */ /* 0x0041e80000100800 */
[----:B0-----:R-:W2:Y:S01]  /*45200*/  LDL R5, [R1+0x346c] ;  /* 0x00346c0001057983 */ /* 0x001ea20000100800 */
[----:B------:R-:W-:Y:S01]  /*45210*/  PRMT R0, RZ, 0x7610, R0 ;  /* 0x00007610ff007816 */ /* 0x000fe20000000000 */
[----:B------:R-:W-:Y:S01]  /*45220*/  @!P0 IMAD.MOV.U32 R10, RZ, RZ, R14 ;  /* 0x000000ffff0a8224 */ /* 0x000fe200078e000e */
[----:B------:R-:W-:-:S02]  /*45230*/  PRMT R6, RZ, 0x7610, R6 ;  /* 0x00007610ff067816 */ /* 0x000fc40000000006 */
[----:B------:R-:W-:Y:S01]  /*45240*/  PRMT R8, RZ, 0x7610, R8 ;  /* 0x00007610ff087816 */ /* 0x000fe20000000008 */
[----:B------:R-:W4:Y:S04]  /*45250*/  LDL R14, [R1+0x354c] ;  /* 0x00354c00010e7983 */ /* 0x000f280000100800 */
[----:B---3--:R0:W3:Y:S02]  /*45260*/  @!P0 LDG.E.U16 R0, desc[UR8][R10.64] ;  /* 0x000000080a008981 */ /* 0x0080e4000c1e1500 */
[----:B0-----:R-:W-:Y:S02]  /*45270*/  @!P0 IMAD.MOV.U32 R10, RZ, RZ, R7 ;  /* 0x000000ffff0a8224 */ /* 0x001fe400078e0007 */
[----:B--2---:R-:W-:-:S05]  /*45280*/  @!P0 IMAD.MOV.U32 R11, RZ, RZ, R5 ;  /* 0x000000ffff0b8224 */ /* 0x004fca00078e0005 */
[----:B------:R4:W2:Y:S04]  /*45290*/  @!P0 LDG.E.U16 R6, desc[UR8][R10.64] ;  /* 0x000000080a068981 */ /* 0x0008a8000c1e1500 */
[----:B---3--:R0:W-:Y:S04]  /*452a0*/  STL [R1+0x24], R0 ;  /* 0x0000240001007387 */ /* 0x0081e80000100800 */
[----:B------:R-:W3:Y:S04]  /*452b0*/  LDL R7, [R1+0x34dc] ;  /* 0x0034dc0001077983 */ /* 0x000ee80000100800 */
[----:B------:R-:W3:Y:S01]  /*452c0*/  LDL R5, [R1+0x34e8] ;  /* 0x0034e80001057983 */ /* 0x000ee20000100800 */
[----:B----4-:R-:W-:-:S02]  /*452d0*/  @!P0 IMAD.MOV.U32 R10, RZ, RZ, R13 ;  /* 0x000000ffff0a8224 */ /* 0x010fc400078e000d */
[----:B------:R-:W-:Y:S01]  /*452e0*/  @!P0 IMAD.MOV.U32 R11, RZ, RZ, R26 ;  /* 0x000000ffff0b8224 */ /* 0x000fe200078e001a */
[----:B0-----:R-:W4:Y:S04]  /*452f0*/  LDL R0, [R1+0x3558] ;  /* 0x0035580001007983 */ /* 0x001f280000100800 */
[----:B------:R0:W3:Y:S04]  /*45300*/  @!P0 LDG.E.U16 R8, desc[UR8][R10.64] ;  /* 0x000000080a088981 */ /* 0x0000e8000c1e1500 */
[----:B--2---:R1:W-:Y:S04]  /*45310*/  STL [R1+0x3638], R6 ;  /* 0x0036380601007387 */ /* 0x0043e80000100800 */
[----:B------:R-:W0:Y:S04]  /*45320*/  LDL R10, [R1+0x34cc] ;  /* 0x0034cc00010a7983 */ /* 0x000e280000100800 */
[----:B------:R-:W0:Y:S01]  /*45330*/  LDL R11, [R1+0x34d8] ;  /* 0x0034d800010b7983 */ /* 0x000e220000100800 */
[----:B------:R-:W-:-:S03]  /*45340*/  PRMT R15, RZ, 0x7610, R15 ;  /* 0x00007610ff0f7816 */ /* 0x000fc6000000000f */
[----:B------:R-:W2:Y:S04]  /*45350*/  LDL R26, [R1+0x355c] ;  /* 0x00355c00011a7983 */ /* 0x000ea80000100800 */
[----:B------:R-:W2:Y:S01]  /*45360*/  LDL R13, [R1+0x3568] ;  /* 0x00356800010d7983 */ /* 0x000ea20000100800 */
[----:B0-----:R-:W-:-:S04]  /*45370*/  @!P0 LOP3.LUT R11, R11, R10, RZ, 0x3c, !PT ;  /* 0x0000000a0b0b8212 */ /* 0x001fc800078e3cff */
[----:B------:R-:W-:-:S04]  /*45380*/  @!P0 LOP3.LUT R10, R11, R10, RZ, 0x3c, !PT ;  /* 0x0000000a0b0a8212 */ /* 0x000fc800078e3cff */
[----:B------:R-:W-:-:S05]  /*45390*/  @!P0 LOP3.LUT R11, R11, R10, RZ, 0x3c, !PT ;  /* 0x0000000a0b0b8212 */ /* 0x000fca00078e3cff */
[----:B------:R4:W2:Y:S04]  /*453a0*/  @!P0 LDG.E.U16 R15, desc[UR8][R10.64] ;  /* 0x000000080a0f8981 */ /* 0x0008a8000c1e1500 */
[----:B---3--:R-:W-:Y:S01]  /*453b0*/  STL [R1+0x363c], R8 ;  /* 0x00363c0801007387 */ /* 0x008fe20000100800 */
[----:B----4-:R-:W-:Y:S01]  /*453c0*/  @!P0 IMAD.MOV.U32 R10, RZ, RZ, R0 ;  /* 0x000000ffff0a8224 */ /* 0x010fe200078e0000 */
[----:B-1----:R-:W-:Y:S01]  /*453d0*/  PRMT R6, RZ, 0x7610, R6 ;  /* 0x00007610ff067816 */ /* 0x002fe20000000006 */
[----:B------:R-:W-:Y:S01]  /*453e0*/  @!P0 IMAD.MOV.U32 R11, RZ, RZ, R14 ;  /* 0x000000ffff0b8224 */ /* 0x000fe200078e000e */
[----:B------:R-:W-:-:S04]  /*453f0*/  PRMT R28, RZ, 0x7610, R28 ;  /* 0x00007610ff1c7816 */ /* 0x000fc8000000001c */
[----:B------:R0:W3:Y:S02]  /*45400*/  @!P0 LDG.E.U16 R6, desc[UR8][R10.64] ;  /* 0x000000080a068981 */ /* 0x0000e4000c1e1500 */
[----:B0-----:R-:W-:Y:S02]  /*45410*/  @!P0 IMAD.MOV.U32 R10, RZ, RZ, R5 ;  /* 0x000000ffff0a8224 */ /* 0x001fe400078e0005 */
[----:B------:R-:W-:-:S05]  /*45420*/  @!P0 IMAD.MOV.U32 R11, RZ, RZ, R7 ;  /* 0x000000ffff0b8224 */ /* 0x000fca00078e0007 */
[----:B------:R0:W4:Y:S04]  /*45430*/  @!P0 LDG.E.U16 R28, desc[UR8][R10.64] ;  /* 0x000000080a1c8981 */ /* 0x000128000c1e1500 */
[----:B--2---:R1:W-:Y:S04]  /*45440*/  STL [R1+0x18], R15 ;  /* 0x0000180f01007387 */ /* 0x0043e80000100800 */
[----:B------:R-:W2:Y:S01]  /*45450*/  LDL R0, [R1+0x3498] ;  /* 0x0034980001007983 */ /* 0x000ea20000100800 */
[----:B------:R-:W-:Y:S01]  /*45460*/  PRMT R21, RZ, 0x7610, R21 ;  /* 0x00007610ff157816 */ /* 0x000fe20000000015 */
[----:B0-----:R-:W-:-:S02]  /*45470*/  @!P0 IMAD.MOV.U32 R10, RZ, RZ, R13 ;  /* 0x000000ffff0a8224 */ /* 0x001fc400078e000d */
[----:B------:R-:W-:Y:S01]  /*45480*/  @!P0 IMAD.MOV.U32 R11, RZ, RZ, R26 ;  /* 0x000000ffff0b8224 */ /* 0x000fe200078e001a */
[----:B------:R-:W2:Y:S04]  /*45490*/  LDL R14, [R1+0x34ec] ;  /* 0x0034ec00010e7983 */ /* 0x000ea80000100800 */
[----:B------:R-:W2:Y:S01]  /*454a0*/  LDL R7, [R1+0x34f8] ;  /* 0x0034f80001077983 */ /* 0x000ea20000100800 */
[----:B------:R-:W-:-:S03]  /*454b0*/  PRMT R4, RZ, 0x7610, R4 ;  /* 0x00007610ff047816 */ /* 0x000fc60000000004 */
[----:B------:R2:W2:Y:S04]  /*454c0*/  @!P0 LDG.E.U16 R21, desc[UR8][R10.64] ;  /* 0x000000080a158981 */ /* 0x0004a8000c1e1500 */
[----:B-1----:R-:W2:Y:S04]  /*454d0*/  LDL R15, [R1+0x348c] ;  /* 0x00348c00010f7983 */ /* 0x002ea80000100800 */
[----:B---3--:R0:W-:Y:S04]  /*454e0*/  STL [R1], R6 ;  /* 0x0000000601007387 */ /* 0x0081e80000100800 */
[----:B------:R-:W3:Y:S04]  /*454f0*/  LDL R5, [R1+0x3578] ;  /* 0x0035780001057983 */ /* 0x000ee80000100800 */
[----:B0-----:R-:W3:Y:S04]  /*45500*/  LDL R6, [R1+0x356c] ;  /* 0x00356c0001067983 */ /* 0x001ee80000100800 */
[----:B----4-:R-:W-:Y:S04]  /*45510*/  STL [R1+0x3640], R28 ;  /* 0x0036401c01007387 */ /* 0x010fe80000100800 */
[----:B------:R-:W4:Y:S04]  /*45520*/  LDL R13, [R1+0x349c] ;  /* 0x00349c00010d7983 */ /* 0x000f280000100800 */
[----:B------:R-:W4:Y:S01]  /*45530*/  LDL R8, [R1+0x34a8] ;  /* 0x0034a80001087983 */ /* 0x000f220000100800 */
[----:B--2---:R-:W-:-:S02]  /*45540*/  @!P0 IMAD.MOV.U32 R10, RZ, RZ, R0 ;  /* 0x000000ffff0a8224 */ /* 0x004fc400078e0000 */
[----:B------:R-:W-:-:S05]  /*45550*/  @!P0 IMAD.MOV.U32 R11, RZ, RZ, R15 ;  /* 0x000000ffff0b8224 */ /* 0x000fca00078e000f */
[----:B------:R0:W2:Y:S01]  /*45560*/  @!P0 LDG.E.U16 R4, desc[UR8][R10.64] ;  /* 0x000000080a048981 */ /* 0x0000a2000c1e1500 */
[----:B------:R-:W-:-:S03]  /*45570*/  PRMT R3, RZ, 0x7610, R3 ;  /* 0x00007610ff037816 */ /* 0x000fc60000000003 */
[----:B------:R-:W-:Y:S04]  /*45580*/  STL [R1+0x3644], R21 ;  /* 0x0036441501007387 */ /* 0x000fe80000100800 */
[----:B------:R-:W2:Y:S01]  /*45590*/  LDL R0, [R1+0x3508] ;  /* 0x0035080001007983 */ /* 0x000ea20000100800 */
[----:B0-----:R-:W-:Y:S02]  /*455a0*/  @!P0 IMAD.MOV.U32 R10, RZ, RZ, R7 ;  /* 0x000000ffff0a8224 */ /* 0x001fe400078e0007 */
[----:B------:R-:W-:-:S05]  /*455b0*/  @!P0 IMAD.MOV.U32 R11, RZ, RZ, R14 ;  /* 0x000000ffff0b8224 */ /* 0x000fca00078e000e */
[----:B------:R3:W2:Y:S01]  /*455c0*/  @!P0 LDG.E.U16 R3, desc[UR8][R10.64] ;  /* 0x000000080a038981 */ /* 0x0006a2000c1e1500 */
[----:B------:R-:W-:Y:S02]  /*455d0*/  PRMT R9, RZ, 0x7610, R9 ;  /* 0x00007610ff097816 */ /* 0x000fe40000000009 */
[----:B------:R-:W-:Y:S01]  /*455e0*/  PRMT R29, RZ, 0x7610, R29 ;  /* 0x00007610ff1d7816 */ /* 0x000fe2000000001d */
[----:B---3--:R-:W-:Y:S02]  /*455f0*/  @!P0 IMAD.MOV.U32 R10, RZ, RZ, R5 ;  /* 0x000000ffff0a8224 */ /* 0x008fe400078e0005 */
[----:B------:R-:W-:-:S05]  /*45600*/  @!P0 IMAD.MOV.U32 R11, RZ, RZ, R6 ;  /* 0x000000ffff0b8224 */ /* 0x000fca00078e0006 */
[----:B------:R4:W3:Y:S02]  /*45610*/  @!P0 LDG.E.U16 R9, desc[UR8][R10.64] ;  /* 0x000000080a098981 */ /* 0x0008e4000c1e1500 */
[----:B----4-:R-:W-:Y:S02]  /*45620*/  @!P0 IMAD.MOV.U32 R10, RZ, RZ, R8 ;  /* 0x000000ffff0a8224 */ /* 0x010fe400078e0008 */
[----:B------:R-:W-:-:S05]  /*45630*/  @!P0 IMAD.MOV.U32 R11, RZ, RZ, R13 ;  /* 0x000000ffff0b8224 */ /* 0x000fca00078e000d */
[----:B------:R-:W4:Y:S04]  /*45640*/  @!P0 LDG.E.U16 R29, desc[UR8][R10.64] ;  /* 0x000000080a1d8981 */ /* 0x000f28000c1e1500 */
[----:B--2---:R0:W-:Y:S04]  /*45650*/  STL [R1+0x8], R4 ;  /* 0x0000080401007387 */ /* 0x0041e80000100800 */
[----:B------:R-:W2:Y:S04]  /*45660*/  LDL R7, [R1+0x357c] ;  /* 0x00357c0001077983 */ /* 0x000ea80000100800 */
[----:B0-----:R-:W2:Y:S01]  /*45670*/  LDL R4, [R1+0x34fc] ;  /* 0x0034fc0001047983 */ /* 0x001ea20000100800 */
[----:B------:R-:W-:Y:S01]  /*45680*/  PRMT R27, RZ, 0x7610, R27 ;  /* 0x00007610ff1b7816 */ /* 0x000fe2000000001b */
[----:B------:R-:W-:-:S02]  /*45690*/  @!P0 IMAD.MOV.U32 R14, RZ, RZ, R0 ;  /* 0x000000ffff0e8224 */ /* 0x000fc400078e0000 */
[----:B------:R0:W-:Y:S04]  /*456a0*/  STL [R1+0x4], R3 ;  /* 0x0000040301007387 */ /* 0x0001e80000100800 */
[----:B------:R-:W2:Y:S04]  /*456b0*/  LDL R6, [R1+0x350c] ;  /* 0x00350c0001067983 */ /* 0x000ea80000100800 */
[----:B------:R-:W2:Y:S04]  /*456c0*/  LDL R5, [R1+0x3518] ;  /* 0x0035180001057983 */ /* 0x000ea80000100800 */
[----:B0-----:R-:W2:Y:S04]  /*456d0*/  LDL R3, [R1+0x3588] ;  /* 0x0035880001037983 */ /* 0x001ea80000100800 */
[----:B---3--:R0:W-:Y:S04]  /*456e0*/  STL [R1+0x3648], R9 ;  /* 0x0036480901007387 */ /* 0x0081e80000100800 */
[----:B----4-:R1:W-:Y:S04]  /*456f0*/  STL [R1+0x3654], R29 ;  /* 0x0036541d01007387 */ /* 0x0103e80000100800 */
[----:B------:R-:W3:Y:S01]  /*45700*/  LDL R0, [R1+0x3598] ;  /* 0x0035980001007983 */ /* 0x000ee20000100800 */
[----:B--2---:R-:W-:-:S03]  /*45710*/  @!P0 IMAD.MOV.U32 R15, RZ, RZ, R4 ;  /* 0x000000ffff0f8224 */ /* 0x004fc600078e0004 */
[----:B------:R-:W2:Y:S04]  /*45720*/  LDL R4, [R1+0x358c] ;  /* 0x00358c0001047983 */ /* 0x000ea80000100800 */
[----:B------:R4:W2:Y:S01]  /*45730*/  @!P0 LDG.E.U16 R27, desc[UR8][R14.64] ;  /* 0x000000080e1b8981 */ /* 0x0008a2000c1e1500 */
[----:B------:R-:W-:Y:S01]  /*45740*/  PRMT R10, RZ, 0x7610, R10 ;  /* 0x00007610ff0a7816 */ /* 0x000fe2000000000a */
[----:B----4-:R-:W-:Y:S02]  /*45750*/  @!P0 IMAD.MOV.U32 R15, RZ, RZ, R7 ;  /* 0x000000ffff0f8224 */ /* 0x010fe400078e0007 */
[----:B------:R-:W-:-:S05]  /*45760*/  @!P0 IMAD.MOV.U32 R14, RZ, RZ, R3 ;  /* 0x000000ffff0e8224 */ /* 0x000fca00078e0003 */
[----:B------:R4:W2:Y:S01]  /*45770*/  @!P0 LDG.E.U16 R10, desc[UR8][R14.64] ;  /* 0x000000080e0a8981 */ /* 0x0008a2000c1e1500 */
[----:B------:R-:W-:Y:S01]  /*45780*/  PRMT R25, RZ, 0x7610, R25 ;  /* 0x00007610ff197816 */ /* 0x000fe20000000019 */
[----:B----4-:R-:W-:Y:S02]  /*45790*/  @!P0 IMAD.MOV.U32 R14, RZ, RZ, R5 ;  /* 0x000000ffff0e8224 */ /* 0x010fe400078e0005 */
[----:B------:R-:W-:-:S05]  /*457a0*/  @!P0 IMAD.MOV.U32 R15, RZ, RZ, R6 ;  /* 0x000000ffff0f8224 */ /* 0x000fca00078e0006 */
[----:B------:R3:W4:Y:S01]  /*457b0*/  @!P0 LDG.E.U16 R25, desc[UR8][R14.64] ;  /* 0x000000080e198981 */ /* 0x000722000c1e1500 */
[----:B------:R-:W-:Y:S01]  /*457c0*/  PRMT R11, RZ, 0x7610, R11 ;  /* 0x00007610ff0b7816 */ /* 0x000fe2000000000b */
[----:B---3--:R-:W-:Y:S02]  /*457d0*/  @!P0 IMAD.MOV.U32 R14, RZ, RZ, R0 ;  /* 0x000000ffff0e8224 */ /* 0x008fe400078e0000 */
[----:B--2---:R-:W-:Y:S04]  /*457e0*/  STL [R1+0x3658], R27 ;  /* 0x0036581b01007387 */ /* 0x004fe80000100800 */
[----:B------:R-:W2:Y:S04]  /*457f0*/  LDL R7, [R1+0x34ac] ;  /* 0x0034ac0001077983 */ /* 0x000ea80000100800 */
[----:B------:R-:W3:Y:S01]  /*45800*/  LDL R3, [R1+0x34b8] ;  /* 0x0034b80001037983 */ /* 0x000ee20000100800 */
[----:B------:R-:W-:-:S05]  /*45810*/  @!P0 IMAD.MOV.U32 R15, RZ, RZ, R4 ;  /* 0x000000ffff0f8224 */ /* 0x000fca00078e0004 */
[----:B------:R2:W3:Y:S01]  /*45820*/  @!P0 LDG.E.U16 R11, desc[UR8][R14.64] ;  /* 0x000000080e0b8981 */ /* 0x0004e2000c1e1500 */
[----:B------:R-:W-:-:S03]  /*45830*/  PRMT R19, RZ, 0x7610, R19 ;  /* 0x00007610ff137816 */ /* 0x000fc60000000013 */
[----:B------:R-:W-:Y:S04]  /*45840*/  STL [R1+0x365c], R10 ;  /* 0x00365c0a01007387 */ /* 0x000fe80000100800 */
[----:B0-----:R-:W3:Y:S04]  /*45850*/  LDL R9, [R1+0x351c] ;  /* 0x00351c0001097983 */ /* 0x001ee80000100800 */
[----:B------:R-:W3:Y:S04]  /*45860*/  LDL R8, [R1+0x3528] ;  /* 0x0035280001087983 */ /* 0x000ee80000100800 */
[----:B------:R-:W3:Y:S04]  /*45870*/  LDL R6, [R1+0x359c] ;  /* 0x00359c0001067983 */ /* 0x000ee80000100800 */
[----:B------:R-:W3:Y:S04]  /*45880*/  LDL R5, [R1+0x35a8] ;  /* 0x0035a80001057983 */ /* 0x000ee80000100800 */
[----:B----4-:R-:W-:Y:S04]  /*45890*/  STL [R1+0x3660], R25 ;  /* 0x0036601901007387 */ /* 0x010fe80000100800 */
[----:B------:R-:W4:Y:S04]  /*458a0*/  LDL R0, [R1+0x34c8] ;  /* 0x0034c80001007983 */ /* 0x000f280000100800 */
[----:B------:R-:W4:Y:S01]  /*458b0*/  LDL R4, [R1+0x34bc] ;  /* 0x0034bc0001047983 */ /* 0x000f220000100800 */
[----:B--2---:R-:W-:-:S02]  /*458c0*/  @!P0 IMAD.MOV.U32 R15, RZ, RZ, R7 ;  /* 0x000000ffff0f8224 */ /* 0x004fc400078e0007 */
[----:B---3--:R-:W-:-:S05]  /*458d0*/  @!P0 IMAD.MOV.U32 R14, RZ, RZ, R3 ;  /* 0x000000ffff0e8224 */ /* 0x008fca00078e0003 */
[----:B------:R0:W2:Y:S04]  /*458e0*/  @!P0 LDG.E.U16 R19, desc[UR8][R14.64] ;  /* 0x000000080e138981 */ /* 0x0000a8000c1e1500 */
[----:B------:R3:W-:Y:S04]  /*458f0*/  STL [R1+0x3664], R11 ;  /* 0x0036640b01007387 */ /* 0x0007e80000100800 */
[----:B------:R-:W3:Y:S04]  /*45900*/  LDL R7, [R1+0x352c] ;  /* 0x00352c0001077983 */ /* 0x000ee80000100800 */
[----:B------:R-:W3:Y:S01]  /*45910*/  LDL R3, [R1+0x3538] ;  /* 0x0035380001037983 */ /* 0x000ee20000100800 */
[----:B------:R-:W-:-:S02]  /*45920*/  PRMT R17, RZ, 0x7610, R17 ;  /* 0x00007610ff117816 */ /* 0x000fc40000000011 */
[----:B------:R-:W-:Y:S01]  /*45930*/  PRMT R12, RZ, 0x7610, R12 ;  /* 0x00007610ff0c7816 */ /* 0x000fe2000000000c */
[----:B0-----:R-:W-:Y:S02]  /*45940*/  @!P0 IMAD.MOV.U32 R15, RZ, RZ, R9 ;  /* 0x000000ffff0f8224 */ /* 0x001fe400078e0009 */
[----:B------:R-:W-:-:S05]  /*45950*/  @!P0 IMAD.MOV.U32 R14, RZ, RZ, R8 ;  /* 0x000000ffff0e8224 */ /* 0x000fca00078e0008 */
[----:B------:R0:W3:Y:S02]  /*45960*/  @!P0 LDG.E.U16 R17, desc[UR8][R14.64] ;  /* 0x000000080e118981 */ /* 0x0000e4000c1e1500 */
[----:B0-----:R-:W-:Y:S02]  /*45970*/  @!P0 IMAD.MOV.U32 R14, RZ, RZ, R5 ;  /* 0x000000ffff0e8224 */ /* 0x001fe400078e0005 */
[----:B------:R-:W-:-:S05]  /*45980*/  @!P0 IMAD.MOV.U32 R15, RZ, RZ, R6 ;  /* 0x000000ffff0f8224 */ /* 0x000fca00078e0006 */
[----:B------:R4:W3:Y:S01]  /*45990*/  @!P0 LDG.E.U16 R12, desc[UR8][R14.64] ;  /* 0x000000080e0c8981 */ /* 0x0008e2000c1e1500 */
[----:B------:R-:W-:Y:S01]  /*459a0*/  PRMT R16, RZ, 0x7610, R16 ;  /* 0x00007610ff107816 */ /* 0x000fe20000000010 */
[----:B----4-:R-:W-:Y:S02]  /*459b0*/  @!P0 IMAD.MOV.U32 R14, RZ, RZ, R0 ;  /* 0x000000ffff0e8224 */ /* 0x010fe400078e0000 */
[----:B------:R-:W-:-:S05]  /*459c0*/  @!P0 IMAD.MOV.U32 R15, RZ, RZ, R4 ;  /* 0x000000ffff0f8224 */ /* 0x000fca00078e0004 */
[----:B------:R0:W4:Y:S04]  /*459d0*/  @!P0 LDG.E.U16 R16, desc[UR8][R14.64] ;  /* 0x000000080e108981 */ /* 0x000128000c1e1500 */
[----:B--2---:R2:W-:Y:S04]  /*459e0*/  STL [R1+0x3668], R19 ;  /* 0x0036681301007387 */ /* 0x0045e80000100800 */
[----:B------:R-:W2:Y:S04]  /*459f0*/  LDL R8, [R1+0x35ac] ;  /* 0x0035ac0001087983 */ /* 0x000ea80000100800 */
[----:B------:R-:W4:Y:S04]  /*45a00*/  LDL R5, [R1+0x35b8] ;  /* 0x0035b80001057983 */ /* 0x000f280000100800 */
[----:B------:R-:W4:Y:S04]  /*45a10*/  LDL R6, [R1+0x353c] ;  /* 0x00353c0001067983 */ /* 0x000f280000100800 */
[----:B------:R-:W4:Y:S04]  /*45a20*/  LDL R0, [R1+0x3548] ;  /* 0x0035480001007983 */ /* 0x000f280000100800 */
[----:B------:R-:W4:Y:S04]  /*45a30*/  LDL.LU R4, [R1+0x32c] ;  /* 0x00032c0001047983 */ /* 0x000f280000300800 */
[----:B-1----:R-:W4:Y:S04]  /*45a40*/  LDL.LU R29, [R1+0x324] ;  /* 0x00032400011d7983 */ /* 0x002f280000300800 */
[----:B------:R-:W4:Y:S04]  /*45a50*/  LDL.LU R26, [R1+0x31c] ;  /* 0x00031c00011a7983 */ /* 0x000f280000300800 */
[----:B---3--:R-:W3:Y:S04]  /*45a60*/  LDL R11, [R1+0x35c4] ;  /* 0x0035c400010b7983 */ /* 0x008ee80000100800 */
[----:B------:R-:W3:Y:S01]  /*45a70*/  LDL R10, [R1+0x35cc] ;  /* 0x0035cc00010a7983 */ /* 0x000ee20000100800 */
[----:B0-----:R-:W-:-:S02]  /*45a80*/  @!P0 IMAD.MOV.U32 R14, RZ, RZ, R3 ;  /* 0x000000ffff0e8224 */ /* 0x001fc400078e0003 */
[----:B------:R-:W-:Y:S01]  /*45a90*/  @!P0 IMAD.MOV.U32 R15, RZ, RZ, R7 ;  /* 0x000000ffff0f8224 */ /* 0x000fe200078e0007 */
[----:B------:R-:W3:Y:S04]  /*45aa0*/  LDL R3, [R1+0x35c8] ;  /* 0x0035c80001037983 */ /* 0x000ee80000100800 */
[----:B------:R-:W3:Y:S01]  /*45ab0*/  LDL R7, [R1+0x35bc] ;  /* 0x0035bc0001077983 */ /* 0x000ee20000100800 */
[----:B------:R-:W0:Y:S01]  /*45ac0*/  S2R R2, SR_TID.X ;  /* 0x0000000000027919 */ /* 0x000e220000002100 */
[----:B------:R-:W-:Y:S02]  /*45ad0*/  PRMT R18, RZ, 0x7610, R18 ;  /* 0x00007610ff127816 */ /* 0x000fe40000000012 */
[----:B------:R-:W-:Y:S02]  /*45ae0*/  PRMT R20, RZ, 0x7610, R20 ;  /* 0x00007610ff147816 */ /* 0x000fe40000000014 */
[----:B------:R-:W-:-:S02]  /*45af0*/  PRMT R22, RZ, 0x7610, R22 ;  /* 0x00007610ff167816 */ /* 0x000fc40000000016 */
[----:B------:R-:W-:Y:S01]  /*45b00*/  PRMT R23, RZ, 0x7610, R23 ;  /* 0x00007610ff177816 */ /* 0x000fe20000000017 */
[----:B------:R-:W3:Y:S04]  /*45b10*/  LDL.LU R9, [R1+0x314] ;  /* 0x0003140001097983 */ /* 0x000ee80000300800 */
[----:B------:R2:W3:Y:S01]  /*45b20*/  @!P0 LDG.E.U16 R18, desc[UR8][R14.64] ;  /* 0x000000080e128981 */ /* 0x0004e2000c1e1500 */
[----:B------:R-:W-:-:S03]  /*45b30*/  PRMT R24, RZ, 0x7610, R24 ;  /* 0x00007610ff187816 */ /* 0x000fc60000000018 */
[----:B------:R-:W3:Y:S01]  /*45b40*/  LDL.LU R21, [R1+0x230] ;  /* 0x0002300001157983 */ /* 0x000ee20000300800 */
[----:B0-----:R-:W-:-:S05]  /*45b50*/  LOP3.LUT R2, R2, 0x3f, RZ, 0xc0, !PT ;  /* 0x0000003f02027812 */ /* 0x001fca00078ec0ff */
[----:B------:R-:W-:Y:S02]  /*45b60*/  IMAD.SHL.U32 R2, R2, 0x2, RZ ;  /* 0x0000000202027824 */ /* 0x000fe400078e00ff */
[----:B--2---:R-:W-:Y:S02]  /*45b70*/  @!P0 IMAD.MOV.U32 R15, RZ, RZ, R8 ;  /* 0x000000ffff0f8224 */ /* 0x004fe400078e0008 */
[----:B----4-:R-:W-:Y:S02]  /*45b80*/  @!P0 IMAD.MOV.U32 R14, RZ, RZ, R5 ;  /* 0x000000ffff0e8224 */ /* 0x010fe400078e0005 */
[----:B------:R-:W2:Y:S04]  /*45b90*/  LDL.LU R5, [R1+0x228] ;  /* 0x0002280001057983 */ /* 0x000ea80000300800 */
[----:B------:R0:W4:Y:S04]  /*45ba0*/  @!P0 LDG.E.U16 R20, desc[UR8][R14.64] ;  /* 0x000000080e148981 */ /* 0x000128000c1e1500 */
[----:B------:R-:W4:Y:S04]  /*45bb0*/  LDL.LU R28, [R1+0x220] ;  /* 0x00022000011c7983 */ /* 0x000f280000300800 */
[----:B------:R-:W4:Y:S01]  /*45bc0*/  LDL.LU R8, [R1+0x218] ;  /* 0x0002180001087983 */ /* 0x000f220000300800 */
[----:B0-----:R-:W-:-:S02]  /*45bd0*/  @!P0 IMAD.MOV.U32 R14, RZ, RZ, R0 ;  /* 0x000000ffff0e8224 */ /* 0x001fc400078e0000 */
[----:B------:R-:W-:Y:S02]  /*45be0*/  @!P0 IMAD.MOV.U32 R15, RZ, RZ, R6 ;  /* 0x000000ffff0f8224 */ /* 0x000fe400078e0006 */
[----:B------:R-:W4:Y:S04]  /*45bf0*/  LDL.LU R6, [R1+0x210] ;  /* 0x0002100001067983 */ /* 0x000f280000300800 */
[----:B------:R3:W4:Y:S04]  /*45c00*/  @!P0 LDG.E.U16 R22, desc[UR8][R14.64] ;  /* 0x000000080e168981 */ /* 0x000728000c1e1500 */
[----:B------:R-:W4:Y:S04]  /*45c10*/  LDL.LU R0, [R1+0x208] ;  /* 0x0002080001007983 */ /* 0x000f280000300800 */
[----:B------:R-:W4:Y:S04]  /*45c20*/  LDL.LU R19, [R1+0x200] ;  /* 0x0002000001137983 */ /* 0x000f280000300800 */
[----:B------:R-:W4:Y:S01]  /*45c30*/  LDL.LU R13, [R1+0x1f8] ;  /* 0x0001f800010d7983 */ /* 0x000f220000300800 */
[----:B---3--:R-:W-:-:S02]  /*45c40*/  @!P1 IMAD.MOV.U32 R14, RZ, RZ, R10 ;  /* 0x000000ffff0e9224 */ /* 0x008fc400078e000a */
[----:B------:R-:W-:Y:S02]  /*45c50*/  @!P1 IMAD.MOV.U32 R15, RZ, RZ, R11 ;  /* 0x000000ffff0f9224 */ /* 0x000fe400078e000b */
[----:B------:R-:W3:Y:S04]  /*45c60*/  LDL.LU R11, [R1+0x140] ;  /* 0x00014000010b7983 */ /* 0x000ee80000300800 */
[----:B------:R0:W3:Y:S04]  /*45c70*/  @!P1 LDG.E.U16 R23, desc[UR8][R14.64] ;  /* 0x000000080e179981 */ /* 0x0000e8000c1e1500 */
[----:B------:R-:W3:Y:S01]  /*45c80*/  LDL.LU R25, [R1+0x134] ;  /* 0x0001340001197983 */ /* 0x000ee20000300800 */
[----:B0-----:R-:W-:-:S02]  /*45c90*/  @!P0 IMAD.MOV.U32 R14, RZ, RZ, R3 ;  /* 0x000000ffff0e8224 */ /* 0x001fc400078e0003 */
[----:B------:R-:W-:Y:S01]  /*45ca0*/  @!P0 IMAD.MOV.U32 R15, RZ, RZ, R7 ;  /* 0x000000ffff0f8224 */ /* 0x000fe200078e0007 */
[----:B------:R-:W3:Y:S04]  /*45cb0*/  LDL.LU R3, [R1+0x128] ;  /* 0x0001280001037983 */ /* 0x000ee80000300800 */
[----:B------:R-:W3:Y:S04]  /*45cc0*/  LDL.LU R7, [R1+0x11c] ;  /* 0x00011c0001077983 */ /* 0x000ee80000300800 */
[----:B------:R0:W3:Y:S02]  /*45cd0*/  @!P0 LDG.E.U16 R24, desc[UR8][R14.64] ;  /* 0x000000080e188981 */ /* 0x0000e4000c1e1500 */
[----:B0-----:R-:W-:-:S05]  /*45ce0*/  LOP3.LUT R15, R2, 0x70, RZ, 0x3c, !PT ;  /* 0x00000070020f7812 */ /* 0x001fca00078e3cff */
[----:B------:R0:W-:Y:S04]  /*45cf0*/  STS.U16 [R15+UR4+0x1be00], R4 ;  /* 0x01be00040f007988 */ /* 0x0001e80008000404 */
[----:B0-----:R-:W3:Y:S04]  /*45d00*/  LDL.LU R4, [R1+0x110] ;  /* 0x0001100001047983 */ /* 0x001ee80000300800 */
[----:B------:R-:W3:Y:S04]  /*45d10*/  LDL.LU R10, [R1+0x104] ;  /* 0x00010400010a7983 */ /* 0x000ee80000300800 */
[----:B------:R-:W3:Y:S04]  /*45d20*/  LDL.LU R27, [R1+0xf8] ;  /* 0x0000f800011b7983 */ /* 0x000ee80000300800 */
[----:B------:R-:W3:Y:S04]  /*45d30*/  LDL.LU R2, [R1+0xec] ;  /* 0x0000ec0001027983 */ /* 0x000ee80000300800 */
[----:B------:R0:W-:Y:S04]  /*45d40*/  STS.U16 [R15+UR4+0x1be80], R29 ;  /* 0x01be801d0f007988 */ /* 0x0001e80008000404 */
[----:B------:R1:W-:Y:S04]  /*45d50*/  STS.U16 [R15+UR4+0x1bf00], R26 ;  /* 0x01bf001a0f007988 */ /* 0x0003e80008000404 */
[----:B0-----:R-:W3:Y:S04]  /*45d60*/  LDL.LU R29, [R1+0xa0] ;  /* 0x0000a000011d7983 */ /* 0x001ee80000300800 */
[----:B-1----:R-:W3:Y:S04]  /*45d70*/  LDL.LU R26, [R1+0x80] ;  /* 0x00008000011a7983 */ /* 0x002ee80000300800 */
[----:B------:R-:W-:Y:S04]  /*45d80*/  STS.U16 [R15+UR4+0x1bf80], R9 ;  /* 0x01bf80090f007988 */ /* 0x000fe80008000404 */
[----:B------:R-:W-:Y:S04]  /*45d90*/  STS.U16 [R15+UR4+0x1dc00], R21 ;  /* 0x01dc00150f007988 */ /* 0x000fe80008000404 */
[----:B------:R-:W3:Y:S04]  /*45da0*/  LDL.LU R14, [R1+0x60] ;  /* 0x00006000010e7983 */ /* 0x000ee80000300800 */
[----:B--2---:R0:W-:Y:S04]  /*45db0*/  STS.U16 [R15+UR4+0x1dc80], R5 ;  /* 0x01dc80050f007988 */ /* 0x0041e80008000404 */
[----:B----4-:R1:W-:Y:S04]  /*45dc0*/  STS.U16 [R15+UR4+0x1dd00], R28 ;  /* 0x01dd001c0f007988 */ /* 0x0103e80008000404 */
[----:B------:R2:W-:Y:S04]  /*45dd0*/  STS.U16 [R15+UR4+0x1dd80], R8 ;  /* 0x01dd80080f007988 */ /* 0x0005e80008000404 */
[----:B0-----:R-:W4:Y:S04]  /*45de0*/  LDL.LU R5, [R1+0x48] ;  /* 0x0000480001057983 */ /* 0x001f280000300800 */
[----:B------:R-:W4:Y:S04]  /*45df0*/  LDL.LU R9, [R1+0x18] ;  /* 0x0000180001097983 */ /* 0x000f280000300800 */
[----:B------:R-:W4:Y:S04]  /*45e00*/  LDL.LU R21, [R1] ;  /* 0x0000000001157983 */ /* 0x000f280000300800 */
[----:B-1----:R-:W4:Y:S04]  /*45e10*/  LDL.LU R28, [R1+0x44] ;  /* 0x00004400011c7983 */ /* 0x002f280000300800 */
[----:B------:R0:W-:Y:S04]  /*45e20*/  STS.U16 [R15+UR4+0x1de00], R6 ;  /* 0x01de00060f007988 */ /* 0x0001e80008000404 */
[----:B------:R1:W-:Y:S04]  /*45e30*/  STS.U16 [R15+UR4+0x1de80], R0 ;  /* 0x01de80000f007988 */ /* 0x0003e80008000404 */
[----:B------:R1:W-:Y:S04]  /*45e40*/  STS.U16 [R15+UR4+0x1df00], R19 ;  /* 0x01df00130f007988 */ /* 0x0003e80008000404 */
[----:B--2---:R-:W2:Y:S04]  /*45e50*/  LDL.LU R8, [R1+0x9c] ;  /* 0x00009c0001087983 */ /* 0x004ea80000300800 */
[----:B------:R3:W-:Y:S04]  /*45e60*/  STS.U16 [R15+UR4+0x1df80], R13 ;  /* 0x01df800d0f007988 */ /* 0x0007e80008000404 */
[----:B0-----:R-:W2:Y:S04]  /*45e70*/  LDL.LU R6, [R1+0x24] ;  /* 0x0000240001067983 */ /* 0x001ea80000300800 */
[----:B-1----:R-:W2:Y:S04]  /*45e80*/  LDL.LU R0, [R1+0x7c] ;  /* 0x00007c0001007983 */ /* 0x002ea80000300800 */
[----:B------:R-:W2:Y:S04]  /*45e90*/  LDL.LU R19, [R1+0x3668] ;  /* 0x0036680001137983 */ /* 0x000ea80000300800 */
[----:B---3--:R0:W-:Y:S04]  /*45ea0*/  STS.U16 [R15+UR4+0x1fc00], R11 ;  /* 0x01fc000b0f007988 */ /* 0x0081e80008000404 */
[----:B------:R1:W-:Y:S04]  /*45eb0*/  STS.U16 [R15+UR4+0x1fc80], R25 ;  /* 0x01fc80190f007988 */ /* 0x0003e80008000404 */
[----:B------:R-:W3:Y:S04]  /*45ec0*/  LDL.LU R13, [R1+0x5c] ;  /* 0x00005c00010d7983 */ /* 0x000ee80000300800 */
[----:B0-----:R-:W3:Y:S04]  /*45ed0*/  LDL.LU R11, [R1+0x3664] ;  /* 0x00366400010b7983 */ /* 0x001ee80000300800 */
[----:B------:R0:W-:Y:S04]  /*45ee0*/  STS.U16 [R15+UR4+0x1fd00], R3 ;  /* 0x01fd00030f007988 */ /* 0x0001e80008000404 */
[----:B------:R-:W-:Y:S04]  /*45ef0*/  STS.U16 [R15+UR4+0x1fd80], R7 ;  /* 0x01fd80070f007988 */ /* 0x000fe80008000404 */
[----:B-1----:R-:W3:Y:S04]  /*45f00*/  LDL.LU R25, [R1+0x3660] ;  /* 0x0036600001197983 */ /* 0x002ee80000300800 */
[----:B0-----:R-:W3:Y:S04]  /*45f10*/  LDL.LU R3, [R1+0x40] ;  /* 0x0000400001037983 */ /* 0x001ee80000300800 */
[----:B------:R0:W-:Y:S04]  /*45f20*/  STS.U16 [R15+UR4+0x1fe00], R4 ;  /* 0x01fe00040f007988 */ /* 0x0001e80008000404 */
[----:B------:R-:W-:Y:S04]  /*45f30*/  STS.U16 [R15+UR4+0x1fe80], R10 ;  /* 0x01fe800a0f007988 */ /* 0x000fe80008000404 */
[----:B------:R-:W-:Y:S04]  /*45f40*/  STS.U16 [R15+UR4+0x1ff00], R27 ;  /* 0x01ff001b0f007988 */ /* 0x000fe80008000404 */
[----:B------:R1:W-:Y:S04]  /*45f50*/  STS.U16 [R15+UR4+0x1ff80], R2 ;  /* 0x01ff80020f007988 */ /* 0x0003e80008000404 */
[----:B0-----:R-:W3:Y:S01]  /*45f60*/  LDL.LU R4, [R1+0x78] ;  /* 0x0000780001047983 */ /* 0x001ee20000300800 */
[----:B-1----:R-:W0:Y:S03]  /*45f70*/  S2R R2, SR_TID.X ;  /* 0x0000000000027919 */ /* 0x002e260000002100 */
[----:B------:R-:W3:Y:S04]  /*45f80*/  LDL.LU R7, [R1+0x58] ;  /* 0x0000580001077983 */ /* 0x000ee80000300800 */
[----:B------:R-:W3:Y:S04]  /*45f90*/  LDL.LU R10, [R1+0x365c] ;  /* 0x00365c00010a7983 */ /* 0x000ee80000300800 */
[----:B------:R-:W3:Y:S01]  /*45fa0*/  LDL.LU R27, [R1+0x3658] ;  /* 0x00365800011b7983 */ /* 0x000ee20000300800 */
[----:B0-----:R-:W-:-:S05]  /*45fb0*/  LOP3.LUT R2, R2, 0x3f, RZ, 0xc0, !PT ;  /* 0x0000003f02027812 */ /* 0x001fca00078ec0ff */
[----:B------:R-:W-:-:S05]  /*45fc0*/  IMAD.SHL.U32 R2, R2, 0x2, RZ ;  /* 0x0000000202027824 */ /* 0x000fca00078e00ff */
[----:B------:R0:W-:Y:S04]  /*45fd0*/  STS.U16 [R2+UR4+0x20080], R29 ;  /* 0x0200801d02007988 */ /* 0x0001e80008000404 */
[----:B------:R1:W-:Y:S04]  /*45fe0*/  STS.U16 [R2+UR4+0x20880], R26 ;  /* 0x0208801a02007988 */ /* 0x0003e80008000404 */
[----:B0-----:R-:W3:Y:S04]  /*45ff0*/  LDL.LU R29, [R1+0x3654] ;  /* 0x00365400011d7983 */ /* 0x001ee80000300800 */
[----:B-1----:R-:W2:Y:S04]  /*46000*/  LDL.LU R26, [R1+0x3650] ;  /* 0x00365000011a7983 */ /* 0x002ea80000300800 */
[----:B------:R0:W-:Y:S04]  /*46010*/  STS.U16 [R2+UR4+0x21080], R14 ;  /* 0x0210800e02007988 */ /* 0x0001e80008000404 */
[----:B0-----:R-:W3:Y:S04]  /*46020*/  LDL.LU R14, [R1+0x94] ;  /* 0x00009400010e7983 */ /* 0x001ee80000300800 */
[----:B----4-:R-:W-:Y:S04]  /*46030*/  STS.U16 [R2+UR4+0x20000], R5 ;  /* 0x0200000502007988 */ /* 0x010fe80008000404 */
[----:B--2---:R0:W-:Y:S04]  /*46040*/  STS.U16 [R2+UR4+0x21880], R26 ;  /* 0x0218801a02007988 */ /* 0x0041e80008000404 */
[----:B0-----:R-:W2:Y:S04]  /*46050*/  LDL.LU R26, [R1+0x98] ;  /* 0x00009800011a7983 */ /* 0x001ea80000300800 */
[----:B------:R-:W4:Y:S04]  /*46060*/  LDL.LU R5, [R1+0x364c] ;  /* 0x00364c0001057983 */ /* 0x000f280000300800 */
[----:B------:R-:W-:Y:S04]  /*46070*/  STS.U16 [R2+UR4+0x21000], R9 ;  /* 0x0210000902007988 */ /* 0x000fe80008000404 */
[----:B------:R-:W-:Y:S04]  /*46080*/  STS.U16 [R2+UR4+0x21800], R21 ;  /* 0x0218001502007988 */ /* 0x000fe80008000404 */
[----:B----4-:R0:W-:Y:S02]  /*46090*/  STS.U16 [R2+UR4+0x20800], R5 ;  /* 0x0208000502007988 */ /* 0x0101e40008000404 */
[----:B0-----:R-:W0:Y:S02]  /*460a0*/  S2R R2, SR_TID.X ;  /* 0x0000000000027919 */ /* 0x001e240000002100 */
[----:B------:R-:W4:Y:S04]  /*460b0*/  LDL.LU R5, [R1+0x74] ;  /* 0x0000740001057983 */ /* 0x000f280000300800 */
[----:B------:R-:W4:Y:S04]  /*460c0*/  LDL.LU R9, [R1+0x3648] ;  /* 0x0036480001097983 */ /* 0x000f280000300800 */
[----:B------:R-:W2:Y:S01]  /*460d0*/  LDL.LU R21, [R1+0x3644] ;  /* 0x0036440001157983 */ /* 0x000ea20000300800 */
[----:B0-----:R-:W-:-:S05]  /*460e0*/  LOP3.LUT R2, R2, 0x3f, RZ, 0xc0, !PT ;  /* 0x0000003f02027812 */ /* 0x001fca00078ec0ff */
[----:B------:R-:W-:-:S05]  /*460f0*/  IMAD.SHL.U32 R2, R2, 0x2, RZ ;  /* 0x0000000202027824 */ /* 0x000fca00078e00ff */
[----:B------:R-:W-:-:S05]  /*46100*/  LOP3.LUT R2, R2, 0x10, RZ, 0x3c, !PT ;  /* 0x0000001002027812 */ /* 0x000fca00078e3cff */
[----:B------:R0:W-:Y:S04]  /*46110*/  STS.U16 [R2+UR4+0x20100], R28 ;  /* 0x0201001c02007988 */ /* 0x0001e80008000404 */
[----:B0-----:R-:W3:Y:S04]  /*46120*/  LDL.LU R28, [R1+0x3640] ;  /* 0x00364000011c7983 */ /* 0x001ee80000300800 */
[----:B------:R0:W-:Y:S04]  /*46130*/  STS.U16 [R2+UR4+0x20180], R8 ;  /* 0x0201800802007988 */ /* 0x0001e80008000404 */
[----:B------:R1:W-:Y:S04]  /*46140*/  STS.U16 [R2+UR4+0x20900], R6 ;  /* 0x0209000602007988 */ /* 0x0003e80008000404 */
[----:B------:R1:W-:Y:S04]  /*46150*/  STS.U16 [R2+UR4+0x20980], R0 ;  /* 0x0209800002007988 */ /* 0x0003e80008000404 */
[----:B0-----:R-:W4:Y:S04]  /*46160*/  LDL.LU R8, [R1+0x363c] ;  /* 0x00363c0001087983 */ /* 0x001f280000300800 */
[----:B-1----:R-:W4:Y:S04]  /*46170*/  LDL.LU R6, [R1+0x3638] ;  /* 0x0036380001067983 */ /* 0x002f280000300800 */
[----:B------:R-:W4:Y:S04]  /*46180*/  LDL.LU R0, [R1+0x3634] ;  /* 0x0036340001007983 */ /* 0x000f280000300800 */
[----:B---3--:R0:W-:Y:S04]  /*46190*/  STS.U16 [R2+UR4+0x21100], R28 ;  /* 0x0211001c02007988 */ /* 0x0081e80008000404 */
[----:B------:R1:W-:Y:S04]  /*461a0*/  STS.U16 [R2+UR4+0x21180], R13 ;  /* 0x0211800d02007988 */ /* 0x0003e80008000404 */
[----:B0-----:R-:W3:Y:S04]  /*461b0*/  LDL.LU R28, [R1+0x90] ;  /* 0x00009000011c7983 */ /* 0x001ee80000300800 */
[----:B-1----:R-:W2:Y:S04]  /*461c0*/  LDL.LU R13, [R1+0x3630] ;  /* 0x00363000010d7983 */ /* 0x002ea80000300800 */
[----:B--2---:R0:W-:Y:S04]  /*461d0*/  STS.U16 [R2+UR4+0x21980], R13 ;  /* 0x0219800d02007988 */ /* 0x0041e80008000404 */
[----:B------:R1:W-:Y:S04]  /*461e0*/  STS.U16 [R2+UR4+0x21900], R21 ;  /* 0x0219001502007988 */ /* 0x0003e80008000404 */
[----:B0-----:R-:W2:Y:S01]  /*461f0*/  LDL.LU R13, [R1+0x3c] ;  /* 0x00003c00010d7983 */ /* 0x001ea20000300800 */
[----:B-1----:R-:W0:Y:S02]  /*46200*/  S2R R2, SR_TID.X ;  /* 0x0000000000027919 */ /* 0x002e240000002100 */
[----:B0-----:R-:W-:-:S05]  /*46210*/  LOP3.LUT R2, R2, 0x3f, RZ, 0xc0, !PT ;  /* 0x0000003f02027812 */ /* 0x001fca00078ec0ff */
[----:B------:R-:W-:-:S05]  /*46220*/  IMAD.SHL.U32 R2, R2, 0x2, RZ ;  /* 0x0000000202027824 */ /* 0x000fca00078e00ff */
[----:B------:R-:W-:Y:S02]  /*46230*/  LOP3.LUT R21, R2, 0x20, RZ, 0x3c, !PT ;  /* 0x0000002002157812 */ /* 0x000fe400078e3cff */
[----:B------:R-:W3:Y:S04]  /*46240*/  LDL.LU R2, [R1+0x4] ;  /* 0x0000040001027983 */ /* 0x000ee80000300800 */
[----:B------:R0:W-:Y:S04]  /*46250*/  STS.U16 [R21+UR4+0x20200], R3 ;  /* 0x0202000315007988 */ /* 0x0001e80008000404 */
[----:B------:R1:W-:Y:S04]  /*46260*/  STS.U16 [R21+UR4+0x20280], R26 ;  /* 0x0202801a15007988 */ /* 0x0003e80008000404 */
[----:B----4-:R4:W-:Y:S04]  /*46270*/  STS.U16 [R21+UR4+0x20a00], R6 ;  /* 0x020a000615007988 */ /* 0x0109e80008000404 */
[----:B------:R4:W-:Y:S04]  /*46280*/  STS.U16 [R21+UR4+0x20a80], R4 ;  /* 0x020a800415007988 */ /* 0x0009e80008000404 */
[----:B0-----:R-:W2:Y:S04]  /*46290*/  LDL.LU R3, [R1+0x362c] ;  /* 0x00362c0001037983 */ /* 0x001ea80000300800 */
[----:B-1----:R-:W2:Y:S04]  /*462a0*/  LDL.LU R26, [R1+0x6c] ;  /* 0x00006c00011a7983 */ /* 0x002ea80000300800 */
[----:B----4-:R-:W4:Y:S04]  /*462b0*/  LDL.LU R6, [R1+0x3628] ;  /* 0x0036280001067983 */ /* 0x010f280000300800 */
[----:B------:R-:W2:Y:S04]  /*462c0*/  LDL.LU R4, [R1+0x3624] ;  /* 0x0036240001047983 */ /* 0x000ea80000300800 */
[----:B---3--:R0:W-:Y:S02]  /*462d0*/  STS.U16 [R21+UR4+0x21200], R2 ;  /* 0x0212000215007988 */ /* 0x0081e40008000404 */
[----:B0-----:R-:W0:Y:S02]  /*462e0*/  S2R R2, SR_TID.X ;  /* 0x0000000000027919 */ /* 0x001e240000002100 */
[----:B------:R-:W-:Y:S04]  /*462f0*/  STS.U16 [R21+UR4+0x21280], R7 ;  /* 0x0212800715007988 */ /* 0x000fe80008000404 */
[----:B--2---:R1:W-:Y:S04]  /*46300*/  STS.U16 [R21+UR4+0x21a80], R4 ;  /* 0x021a800415007988 */ /* 0x0043e80008000404 */
[----:B-1----:R-:W2:Y:S01]  /*46310*/  LDL.LU R4, [R1+0x88] ;  /* 0x0000880001047983 */ /* 0x002ea20000300800 */
[----:B0-----:R-:W-:-:S05]  /*46320*/  LOP3.LUT R2, R2, 0x3f, RZ, 0xc0, !PT ;  /* 0x0000003f02027812 */ /* 0x001fca00078ec0ff */
[----:B------:R-:W-:-:S05]  /*46330*/  IMAD.SHL.U32 R2, R2, 0x2, RZ ;  /* 0x0000000202027824 */ /* 0x000fca00078e00ff */
[----:B------:R-:W-:Y:S02]  /*46340*/  LOP3.LUT R7, R2, 0x30, RZ, 0x3c, !PT ;  /* 0x0000003002077812 */ /* 0x000fe400078e3cff */
[----:B------:R-:W3:Y:S04]  /*46350*/  LDL.LU R2, [R1+0x54] ;  /* 0x0000540001027983 */ /* 0x000ee80000300800 */
[----:B------:R0:W-:Y:S04]  /*46360*/  STS.U16 [R21+UR4+0x21a00], R9 ;  /* 0x021a000915007988 */ /* 0x0001e80008000404 */
[----:B------:R1:W-:Y:S04]  /*46370*/  STS.U16 [R7+UR4+0x20300], R13 ;  /* 0x0203000d07007988 */ /* 0x0003e80008000404 */
[----:B------:R4:W-:Y:S04]  /*46380*/  STS.U16 [R7+UR4+0x20380], R14 ;  /* 0x0203800e07007988 */ /* 0x0009e80008000404 */
[----:B------:R4:W-:Y:S04]  /*46390*/  STS.U16 [R7+UR4+0x20b00], R8 ;  /* 0x020b000807007988 */ /* 0x0009e80008000404 */
[----:B------:R4:W-:Y:S04]  /*463a0*/  STS.U16 [R7+UR4+0x20b80], R5 ;  /* 0x020b800507007988 */ /* 0x0009e80008000404 */
[----:B0-----:R-:W2:Y:S04]  /*463b0*/  LDL.LU R9, [R1+0x70] ;  /* 0x0000700001097983 */ /* 0x001ea80000300800 */
[----:B------:R-:W2:Y:S04]  /*463c0*/  LDL.LU R21, [R1+0x68] ;  /* 0x0000680001157983 */ /* 0x000ea80000300800 */
[----:B-1----:R-:W2:Y:S04]  /*463d0*/  LDL.LU R13, [R1+0x14] ;  /* 0x00001400010d7983 */ /* 0x002ea80000300800 */
[----:B----4-:R-:W4:Y:S04]  /*463e0*/  LDL.LU R14, [R1+0x2c] ;  /* 0x00002c00010e7983 */ /* 0x010f280000300800 */
[----:B------:R-:W4:Y:S04]  /*463f0*/  LDL.LU R8, [R1+0x3620] ;  /* 0x0036200001087983 */ /* 0x000f280000300800 */
[----:B------:R-:W2:Y:S04]  /*46400*/  LDL.LU R5, [R1+0x361c] ;  /* 0x00361c0001057983 */ /* 0x000ea80000300800 */
[----:B------:R0:W-:Y:S04]  /*46410*/  STS.U16 [R7+UR4+0x21300], R27 ;  /* 0x0213001b07007988 */ /* 0x0001e80008000404 */
[----:B0-----:R-:W4:Y:S04]  /*46420*/  LDL.LU R27, [R1+0x8c] ;  /* 0x00008c00011b7983 */ /* 0x001f280000300800 */
[----:B---3--:R0:W-:Y:S02]  /*46430*/  STS.U16 [R7+UR4+0x21380], R2 ;  /* 0x0213800207007988 */ /* 0x0081e40008000404 */
[----:B0-----:R-:W0:Y:S02]  /*46440*/  S2R R2, SR_TID.X ;  /* 0x0000000000027919 */ /* 0x001e240000002100 */
[----:B--2---:R1:W-:Y:S01]  /*46450*/  STS.U16 [R7+UR4+0x21b80], R5 ;  /* 0x021b800507007988 */ /* 0x0043e20008000404 */
[----:B0-----:R-:W-:-:S05]  /*46460*/  LOP3.LUT R2, R2, 0x3f, RZ, 0xc0, !PT ;  /* 0x0000003f02027812 */ /* 0x001fca00078ec0ff */
[----:B------:R-:W-:-:S05]  /*46470*/  IMAD.SHL.U32 R2, R2, 0x2, RZ ;  /* 0x0000000202027824 */ /* 0x000fca00078e00ff */
[----:B-1----:R-:W-:Y:S02]  /*46480*/  LOP3.LUT R5, R2, 0x40, RZ, 0x3c, !PT ;  /* 0x0000004002057812 */ /* 0x002fe400078e3cff */
[----:B------:R-:W2:Y:S04]  /*46490*/  LDL.LU R2, [R1+0x8] ;  /* 0x0000080001027983 */ /* 0x000ea80000300800 */
[----:B------:R0:W-:Y:S04]  /*464a0*/  STS.U16 [R7+UR4+0x21b00], R10 ;  /* 0x021b000a07007988 */ /* 0x0001e80008000404 */
[----:B------:R1:W-:Y:S04]  /*464b0*/  STS.U16 [R5+UR4+0x20400], R6 ;  /* 0x0204000605007988 */ /* 0x0003e80008000404 */
[----:B0-----:R-:W3:Y:S04]  /*464c0*/  LDL.LU R7, [R1+0x3618] ;  /* 0x0036180001077983 */ /* 0x001ee80000300800 */
[----:B------:R-:W4:Y:S04]  /*464d0*/  LDL.LU R10, [R1+0x50] ;  /* 0x00005000010a7983 */ /* 0x000f280000300800 */
[----:B-1----:R-:W3:Y:S04]  /*464e0*/  LDL.LU R6, [R1+0x3614] ;  /* 0x0036140001067983 */ /* 0x002ee80000300800 */
[----:B------:R0:W-:Y:S04]  /*464f0*/  STS.U16 [R5+UR4+0x20480], R28 ;  /* 0x0204801c05007988 */ /* 0x0001e80008000404 */
[----:B0-----:R-:W3:Y:S04]  /*46500*/  LDL.LU R28, [R1+0x3610] ;  /* 0x00361000011c7983 */ /* 0x001ee80000300800 */
[----:B--2---:R0:W-:Y:S02]  /*46510*/  STS.U16 [R5+UR4+0x20c00], R2 ;  /* 0x020c000205007988 */ /* 0x0041e40008000404 */
[----:B0-----:R-:W0:Y:S02]  /*46520*/  S2R R2, SR_TID.X ;  /* 0x0000000000027919 */ /* 0x001e240000002100 */
[----:B------:R1:W-:Y:S04]  /*46530*/  STS.U16 [R5+UR4+0x20c80], R9 ;  /* 0x020c800905007988 */ /* 0x0003e80008000404 */
[----:B------:R-:W-:Y:S04]  /*46540*/  STS.U16 [R5+UR4+0x21400], R25 ;  /* 0x0214001905007988 */ /* 0x000fe80008000404 */
[----:B----4-:R-:W-:Y:S04]  /*46550*/  STS.U16 [R5+UR4+0x21480], R10 ;  /* 0x0214800a05007988 */ /* 0x010fe80008000404 */
[----:B---3--:R-:W-:Y:S04]  /*46560*/  STS.U16 [R5+UR4+0x21c80], R6 ;  /* 0x021c800605007988 */ /* 0x008fe80008000404 */
[----:B------:R-:W-:Y:S01]  /*46570*/  STS.U16 [R5+UR4+0x21c00], R11 ;  /* 0x021c000b05007988 */ /* 0x000fe20008000404 */
[----:B0-----:R-:W-:-:S05]  /*46580*/  LOP3.LUT R2, R2, 0x3f, RZ, 0xc0, !PT ;  /* 0x0000003f02027812 */ /* 0x001fca00078ec0ff */
[----:B------:R-:W-:-:S05]  /*46590*/  IMAD.SHL.U32 R2, R2, 0x2, RZ ;  /* 0x0000000202027824 */ /* 0x000fca00078e00ff */
[----:B-1----:R-:W-:-:S05]  /*465a0*/  LOP3.LUT R9, R2, 0x50, RZ, 0x3c, !PT ;  /* 0x0000005002097812 */ /* 0x002fca00078e3cff */
[----:B------:R0:W-:Y:S04]  /*465b0*/  STS.U16 [R9+UR4+0x20500], R3 ;  /* 0x0205000309007988 */ /* 0x0001e80008000404 */
[----:B------:R-:W-:Y:S04]  /*465c0*/  STS.U16 [R9+UR4+0x20580], R27 ;  /* 0x0205801b09007988 */ /* 0x000fe80008000404 */
[----:B------:R-:W-:Y:S04]  /*465d0*/  STS.U16 [R9+UR4+0x20d00], R29 ;  /* 0x020d001d09007988 */ /* 0x000fe80008000404 */
[----:B------:R1:W-:Y:S04]  /*465e0*/  STS.U16 [R9+UR4+0x20d80], R26 ;  /* 0x020d801a09007988 */ /* 0x0003e80008000404 */
[----:B------:R-:W-:Y:S04]  /*465f0*/  STS.U16 [R9+UR4+0x21500], R17 ;  /* 0x0215001109007988 */ /* 0x000fe80008000404 */
[----:B------:R2:W-:Y:S04]  /*46600*/  STS.U16 [R9+UR4+0x21580], R28 ;  /* 0x0215801c09007988 */ /* 0x0005e80008000404 */
[----:B------:R-:W-:Y:S04]  /*46610*/  STS.U16 [R9+UR4+0x21d80], R7 ;  /* 0x021d800709007988 */ /* 0x000fe80008000404 */
[----:B------:R-:W-:Y:S04]  /*46620*/  STS.U16 [R9+UR4+0x21d00], R12 ;  /* 0x021d000c09007988 */ /* 0x000fe80008000404 */
[----:B0-----:R-:W3:Y:S01]  /*46630*/  LDL.LU R3, [R1+0x360c] ;  /* 0x00360c0001037983 */ /* 0x001ee20000300800 */
[----:B-1----:R-:W-:-:S03]  /*46640*/  LOP3.LUT R26, R2, 0x60, RZ, 0x3c, !PT ;  /* 0x00000060021a7812 */ /* 0x002fc600078e3cff */
[----:B--2---:R-:W2:Y:S04]  /*46650*/  LDL.LU R28, [R1+0x3608] ;  /* 0x00360800011c7983 */ /* 0x004ea80000300800 */
[----:B------:R0:W-:Y:S04]  /*46660*/  STS.U16 [R26+UR4+0x20600], R0 ;  /* 0x020600001a007988 */ /* 0x0001e80008000404 */
[----:B0-----:R-:W4:Y:S04]  /*46670*/  LDL.LU R0, [R1+0x3604] ;  /* 0x0036040001007983 */ /* 0x001f280000300800 */
        /* <DEDUP_REMOVED lines=8> */
[----:B--2---:R0:W-:Y:S04]  /*46700*/  STS.U16 [R15+UR4+0x20780], R28 ;  /* 0x0207801c0f007988 */ /* 0x0041e80008000404 */
[----:B------:R-:W-:Y:S04]  /*46710*/  STS.U16 [R15+UR4+0x20f00], R16 ;  /* 0x020f00100f007988 */ /* 0x000fe80008000404 */
[----:B0-----:R-:W2:Y:S04]  /*46720*/  LDL.LU R28, [R1+0x3600] ;  /* 0x00360000011c7983 */ /* 0x001ea80000300800 */
[----:B----4-:R0:W-:Y:S04]  /*46730*/  STS.U16 [R15+UR4+0x20f80], R0 ;  /* 0x020f80000f007988 */ /* 0x0101e80008000404 */
[----:B0-----:R-:W4:Y:S04]  /*46740*/  LDL.LU R0, [R1+0x35fc] ;  /* 0x0035fc0001007983 */ /* 0x001f280000300800 */
[----:B------:R-:W-:Y:S04]  /*46750*/  STS.U16 [R15+UR4+0x21700], R22 ;  /* 0x021700160f007988 */ /* 0x000fe80008000404 */
[----:B---3--:R0:W-:Y:S04]  /*46760*/  STS.U16 [R15+UR4+0x21780], R3 ;  /* 0x021780030f007988 */ /* 0x0081e80008000404 */
[----:B------:R-:W-:Y:S04]  /*46770*/  STS.U16 [R15+UR4+0x21f80], R23 ;  /* 0x021f80170f007988 */ /* 0x000fe80008000404 */
[----:B------:R1:W-:Y:S01]  /*46780*/  STS.U16 [R15+UR4+0x21f00], R24 ;  /* 0x021f00180f007988 */ /* 0x0003e20008000404 */
[----:B0-----:R-:W0:Y:S02]  /*46790*/  LDC R3, c[0x0][0x238] ;  /* 0x00008e00ff037b82 */ /* 0x001e240000000800 */
[----:B0-----:R-:W-:-:S04]  /*467a0*/  IMAD.SHL.U32 R3, R3, 0x80, RZ ;  /* 0x0000008003037824 */ /* 0x001fc800078e00ff */
[----:B------:R-:W-:Y:S01]  /*467b0*/  IMAD.SHL.U32 R3, R3, 0x2, RZ ;  /* 0x0000000203037824 */ /* 0x000fe200078e00ff */
[----:B-1----:R-:W0:Y:S01]  /*467c0*/  S2R R15, SR_TID.X ;  /* 0x00000000000f7919 */ /* 0x002e220000002100 */
[----:B------:R-:W-:Y:S06]  /*467d0*/  BAR.SYNC.DEFER_BLOCKING 0x0 ;  /* 0x0000000000007b1d */ /* 0x000fec0000010000 */
[----:B----4-:R-:W-:Y:S04]  /*467e0*/  STL [R1+0x38b0], R0 ;  /* 0x0038b00001007387 */ /* 0x010fe80000100800 */
[----:B--2---:R-:W-:Y:S01]  /*467f0*/  LDSM.16.MT88.4 R16, [R28+UR4] ;  /* 0x000000041c10783b */ /* 0x004fe20008004200 */
[C---:B0-----:R-:W-:Y:S01]  /*46800*/  LOP3.LUT R4, R15.reuse, 0x7, RZ, 0xc0, !PT ;  /* 0x000000070f047812 */ /* 0x041fe200078ec0ff */
[----:B------:R-:W-:-:S02]  /*46810*/  IMAD.SHL.U32 R5, R15, 0x2, RZ ;  /* 0x000000020f057824 */ /* 0x000fc400078e00ff */
[----:B------:R-:W-:Y:S02]  /*46820*/  LDSM.16.MT88.4 R12, [R28+UR4+0x80] ;  /* 0x000080041c0c783b */ /* 0x000fe40008004200 */
[----:B------:R-:W-:-:S05]  /*46830*/  IMAD R4, R4, 0x110, RZ ;  /* 0x0000011004047824 */ /* 0x000fca00078e02ff */
[----:B------:R-:W-:-:S05]  /*46840*/  LOP3.LUT R4, R4, 0x30, R5, 0x78, !PT ;  /* 0x0000003004047812 */ /* 0x000fca00078e7805 */
[----:B------:R-:W0:Y:S04]  /*46850*/  LDSM.16.M88.4 R8, [R4+UR4+0x20000] ;  /* 0x020000040408783b */ /* 0x000e280008000200 */
[----:B------:R-:W-:Y:S04]  /*46860*/  LDSM.16.M88.4 R20, [R4+UR4+0x21000] ;  /* 0x021000040414783b */ /* 0x000fe80008000200 */
[----:B------:R-:W-:Y:S04]  /*46870*/  LDSM.16.M88.4 R24, [R4+UR4+0x21800] ;  /* 0x021800040418783b */ /* 0x000fe80008000200 */
[----:B0-----:R-:W-:Y:S01]  /*46880*/  STL.64 [R1+0x10], R8 ;  /* 0x0000100801007387 */ /* 0x001fe20000100a00 */
[----:B------:R-:W-:-:S02]  /*46890*/  IMAD.MOV.U32 R29, RZ, RZ, R8 ;  /* 0x000000ffff1d7224 */ /* 0x000fc400078e0008 */
[----:B------:R-:W-:Y:S01]  /*468a0*/  IMAD.MOV.U32 R3, RZ, RZ, R9 ;  /* 0x000000ffff037224 */ /* 0x000fe200078e0009 */
[----:B------:R-:W-:Y:S04]  /*468b0*/  STL.64 [R1+0x18], R10 ;  /* 0x0000180a01007387 */ /* 0x000fe80000100a00 */
[----:B------:R-:W0:Y:S04]  /*468c0*/  LDSM.16.M88.4 R8, [R4+UR4+0x20800] ;  /* 0x020800040408783b */ /* 0x000e280008000200 */
[----:B------:R-:W-:Y:S04]  /*468d0*/  LDSM.16.MT88.4 R4, [R28+UR4+0x180] ;  /* 0x000180041c04783b */ /* 0x000fe80008004200 */
[----:B0-----:R-:W-:Y:S01]  /*468e0*/  STL.64 [R1], R8 ;  /* 0x0000000801007387 */ /* 0x001fe20000100a00 */
[----:B------:R-:W-:-:S02]  /*468f0*/  IMAD.MOV.U32 R2, RZ, RZ, R8 ;  /* 0x000000ffff027224 */ /* 0x000fc400078e0008 */
[----:B------:R-:W-:Y:S01]  /*46900*/  IMAD.MOV.U32 R0, RZ, RZ, R9 ;  /* 0x000000ffff007224 */ /* 0x000fe200078e0009 */
[----:B------:R-:W-:Y:S04]  /*46910*/  STL.64 [R1+0x8], R10 ;  /* 0x0000080a01007387 */ /* 0x000fe80000100a00 */
[----:B------:R-:W0:Y:S04]  /*46920*/  LDSM.16.MT88.4 R8, [R28+UR4+0x100] ;  /* 0x000100041c08783b */ /* 0x000e280008004200 */
[----:B------:R-:W-:Y:S04]  /*46930*/  STL [R1+0x56d4], R22 ;  /* 0x0056d41601007387 */ /* 0x000fe80000100800 */
[----:B------:R-:W-:Y:S04]  /*46940*/  STL [R1+0x56d0], R23 ;  /* 0x0056d01701007387 */ /* 0x000fe80000100800 */
[----:B------:R1:W-:Y:S04]  /*46950*/  STL.64 [R1+0x5a80], R20 ;  /* 0x005a801401007387 */ /* 0x0003e80000100a00 */
[----:B------:R-:W-:Y:S04]  /*46960*/  STL [R1+0x56cc], R26 ;  /* 0x0056cc1a01007387 */ /* 0x000fe80000100800 */
[----:B------:R-:W-:Y:S04]  /*46970*/  STL [R1+0x56c8], R27 ;  /* 0x0056c81b01007387 */ /* 0x000fe80000100800 */
[----:B------:R-:W-:Y:S04]  /*46980*/  STL.64 [R1+0x5a78], R24 ;  /* 0x005a781801007387 */ /* 0x000fe80000100a00 */
[----:B------:R-:W-:Y:S04]  /*46990*/  STL.64 [R1+0x5a70], R14 ;  /* 0x005a700e01007387 */ /* 0x000fe80000100a00 */
[----:B------:R-:W-:Y:S04]  /*469a0*/  STL.64 [R1+0x5a68], R12 ;  /* 0x005a680c01007387 */ /* 0x000fe80000100a00 */
[----:B------:R-:W2:Y:S04]  /*469b0*/  LDSM.16.MT88.4 R12, [R28+UR4+0x200] ;  /* 0x000200041c0c783b */ /* 0x000ea80008004200 */
[----:B0-----:R-:W-:Y:S04]  /*469c0*/  STL [R1+0x5a40], R9 ;  /* 0x005a400901007387 */ /* 0x001fe80000100800 */
[----:B------:R-:W-:Y:S04]  /*469d0*/  STL [R1+0x5a3c], R10 ;  /* 0x005a3c0a01007387 */ /* 0x000fe80000100800 */
[----:B------:R-:W-:Y:S04]  /*469e0*/  STL [R1+0x5a38], R11 ;  /* 0x005a380b01007387 */ /* 0x000fe80000100800 */
[----:B------:R-:W-:Y:S04]  /*469f0*/  STL.64 [R1+0x5a00], R6 ;  /* 0x005a000601007387 */ /* 0x000fe80000100a00 */
[----:B------:R0:W-:Y:S04]  /*46a00*/  STL.64 [R1+0x59f8], R4 ;  /* 0x0059f80401007387 */ /* 0x0001e80000100a00 */
[----:B-1----:R-:W3:Y:S04]  /*46a10*/  LDL.LU.64 R20, [R1+0x790] ;  /* 0x0007900001147983 */ /* 0x002ee80000300a00 */
[----:B------:R-:W4:Y:S01]  /*46a20*/  LDL.LU.64 R22, [R1+0x798] ;  /* 0x0007980001167983 */ /* 0x000f220000300a00 */
[----:B0-----:R-:W-:-:S02]  /*46a30*/  IMAD.MOV.U32 R4, RZ, RZ, R29 ;  /* 0x000000ffff047224 */ /* 0x001fc400078e001d */
[----:B------:R-:W-:Y:S01]  /*46a40*/  IMAD.MOV.U32 R5, RZ, RZ, R3 ;  /* 0x000000ffff057224 */ /* 0x000fe200078e0003 */
[----:B--2---:R-:W-:Y:S04]  /*46a50*/  STL.64 [R1+0x20], R12 ;  /* 0x0000200c01007387 */ /* 0x004fe80000100a00 */
[----:B------:R-:W-:Y:S04]  /*46a60*/  STL.64 [R1+0x28], R14 ;  /* 0x0000280e01007387 */ /* 0x000fe80000100a00 */
[----:B------:R-:W0:Y:S04]  /*46a70*/  LDSM.16.MT88.4 R12, [R28+UR4+0x280] ;  /* 0x000280041c0c783b */ /* 0x000e280008004200 */
[----:B----4-:R-:W-:Y:S04]  /*46a80*/  STL.64 [R1+0x5a90], R22 ;  /* 0x005a901601007387 */ /* 0x010fe80000100a00 */
[----:B---3--:R1:W-:Y:S04]  /*46a90*/  STL.64 [R1+0x5a88], R20 ;  /* 0x005a881401007387 */ /* 0x0083e80000100a00 */
[----:B-1----:R-:W2:Y:S04]  /*46aa0*/  LDL.LU.64 R20, [R1+0x890] ;  /* 0x0008900001147983 */ /* 0x002ea80000300a00 */
[----:B------:R-:W2:Y:S01]  /*46ab0*/  LDL.LU.64 R22, [R1+0x898] ;  /* 0x0008980001167983 */ /* 0x000ea20000300a00 */
[----:B0-----:R-:W-:-:S02]  /*46ac0*/  IMAD.MOV.U32 R10, RZ, RZ, R13 ;  /* 0x000000ffff0a7224 */ /* 0x001fc400078e000d */
[----:B------:R-:W-:Y:S01]  /*46ad0*/  IMAD.MOV.U32 R11, RZ, RZ, R14 ;  /* 0x000000ffff0b7224 */ /* 0x000fe200078e000e */
[----:B------:R-:W3:Y:S01]  /*46ae0*/  LDL.LU.64 R24, [R1+0x650] ;  /* 0x0006500001187983 */ /* 0x000ee20000300a00 */
[----:B------:R-:W-:Y:S02]  /*46af0*/  IMAD.MOV.U32 R9, RZ, RZ, R12 ;  /* 0x000000ffff097224 */ /* 0x000fe400078e000c */
[----:B------:R-:W-:Y:S01]  /*46b00*/  IMAD.MOV.U32 R29, RZ, RZ, R15 ;  /* 0x000000ffff1d7224 */ /* 0x000fe200078e000f */
[----:B------:R-:W3:Y:S04]  /*46b10*/  LDL.LU.64 R26, [R1+0x658] ;  /* 0x00065800011a7983 */ /* 0x000ee80000300a00 */
[----:B------:R-:W4:Y:S04]  /*46b20*/  LDL.LU.64 R12, [R1+0x550] ;  /* 0x00055000010c7983 */ /* 0x000f280000300a00 */
[----:B------:R-:W4:Y:S04]  /*46b30*/  LDL.LU.64 R14, [R1+0x558] ;  /* 0x00055800010e7983 */ /* 0x000f280000300a00 */
[----:B------:R-:W-:Y:S04]  /*46b40*/  STL.64 [R1+0x5a50], R10 ;  /* 0x005a500a01007387 */ /* 0x000fe80000100a00 */
[----:B------:R0:W-:Y:S01]  /*46b50*/  STL.64 [R1+0x5a48], R8 ;  /* 0x005a480801007387 */ /* 0x0001e20000100a00 */
[----:B--2---:R-:W-:Y:S03]  /*46b60*/  HMMA.16816.F32 R4, R16, R4, R20 ;  /* 0x000000041004723c */ /* 0x004fe60000001814 */
[----:B------:R-:W2:Y:S04]  /*46b70*/  LDL.LU.64 R22, [R1+0x5a90] ;  /* 0x005a900001167983 */ /* 0x000ea80000300a00 */
[----:B------:R-:W2:Y:S01]  /*46b80*/  LDL.LU.64 R20, [R1+0x5a88] ;  /* 0x005a880001147983 */ /* 0x000ea20000300a00 */
[----:B0-----:R-:W-:-:S02]  /*46b90*/  IMAD.MOV.U32 R8, RZ, RZ, R2 ;  /* 0x000000ffff087224 */ /* 0x001fc400078e0002 */
[----:B------:R-:W-:-:S13]  /*46ba0*/  IMAD.MOV.U32 R9, RZ, RZ, R0 ;  /* 0x000000ffff097224 */ /* 0x000fda00078e0000 */
[----:B------:R0:W-:Y:S01]  /*46bb0*/  STL.64 [R1+0x2d0], R4 ;  /* 0x0002d00401007387 */ /* 0x0001e20000100a00 */
[----:B------:R-:W-:-:S03]  /*46bc0*/  IMAD.MOV.U32 R3, RZ, RZ, R7 ;  /* 0x000000ffff037224 */ /* 0x000fc600078e0007 */
[----:B------:R1:W-:Y:S04]  /*46bd0*/  STL [R1+0x2d8], R6 ;  /* 0x0002d80601007387 */ /* 0x0003e80000100800 */
[----:B0-----:R-:W4:Y:S04]  /*46be0*/  LDL.LU.64 R4, [R1+0x880] ;  /* 0x0008800001047983 */ /* 0x001f280000300a00 */
[----:B-1----:R-:W4:Y:S04]  /*46bf0*/  LDL.LU.64 R6, [R1+0x888] ;  /* 0x0008880001067983 */ /* 0x002f280000300a00 */
[----:B------:R-:W-:Y:S01]  /*46c00*/  STL [R1+0x5738], R3 ;  /* 0x0057380301007387 */ /* 0x000fe20000100800 */
[----:B--2---:R-:W-:-:S15]  /*46c10*/  HMMA.16816.F32 R20, R16, R8, R20 ;  /* 0x000000081014723c */ /* 0x004fde0000001814 */
[----:B------:R-:W-:-:S08]  /*46c20*/  NOP ;  /* 0x0000000000007918 */ /* 0x000fd00000000000 */
[----:B------:R0:W-:Y:S04]  /*46c30*/  STL.64 [R1+0x2c0], R20 ;  /* 0x0002c01401007387 */ /* 0x0001e80000100a00 */
[----:B------:R-:W-:Y:S04]  /*46c40*/  STL.64 [R1+0x2c8], R22 ;  /* 0x0002c81601007387 */ /* 0x000fe80000100a00 */
[----:B0-----:R-:W3:Y:S04]  /*46c50*/  LDL.LU.64 R20, [R1+0x5a80] ;  /* 0x005a800001147983 */ /* 0x001ee80000300a00 */
[----:B------:R0:W-:Y:S04]  /*46c60*/  STL.64 [R1+0x5a60], R8 ;  /* 0x005a600801007387 */ /* 0x0001e80000100a00 */
[----:B0-----:R-:W2:Y:S01]  /*46c70*/  LDL.64 R8, [R1+0x10] ;  /* 0x0000100001087983 */ /* 0x001ea20000100a00 */
[----:B---3--:R-:W-:-:S15]  /*46c80*/  HMMA.16816.F32 R24, R16, R20, R24 ;  /* 0x000000141018723c */ /* 0x008fde0000001818 */
[----:B------:R-:W-:-:S08]  /*46c90*/  NOP ;  /* 0x0000000000007918 */ /* 0x000fd00000000000 */
[----:B------:R0:W-:Y:S04]  /*46ca0*/  STL.64 [R1+0x2b0], R24 ;  /* 0x0002b01801007387 */ /* 0x0001e80000100a00 */
[----:B------:R-:W-:Y:S04]  /*46cb0*/  STL [R1+0x2b8], R26 ;  /* 0x0002b81a01007387 */ /* 0x000fe80000100800 */
[----:B0-----:R-:W4:Y:S01]  /*46cc0*/  LDL.LU.64 R24, [R1+0x5a78] ;  /* 0x005a780001187983 */ /* 0x001f220000300a00 */
[----:B------:R-:W-:-:S03]  /*46cd0*/  IMAD.MOV.U32 R3, RZ, RZ, R27 ;  /* 0x000000ffff037224 */ /* 0x000fc600078e001b */
[----:B------:R0:W-:Y:S04]  /*46ce0*/  STL.64 [R1+0x5a58], R20 ;  /* 0x005a581401007387 */ /* 0x0001e80000100a00 */
[----:B0-----:R-:W3:Y:S04]  /*46cf0*/  LDL.LU.64 R20, [R1+0x780] ;  /* 0x0007800001147983 */ /* 0x001ee80000300a00 */
[----:B------:R-:W3:Y:S04]  /*46d00*/  LDL.LU.64 R22, [R1+0x788] ;  /* 0x0007880001167983 */ /* 0x000ee80000300a00 */
[----:B------:R-:W-:Y:S01]  /*46d10*/  STL [R1+0x57f0], R3 ;  /* 0x0057f00301007387 */ /* 0x000fe20000100800 */
[----:B----4-:R-:W-:Y:S03]  /*46d20*/  HMMA.16816.F32 R16, R16, R24, R12 ;  /* 0x000000181010723c */ /* 0x010fe6000000180c */
[----:B------:R-:W4:Y:S04]  /*46d30*/  LDL.LU.64 R14, [R1+0x5a70] ;  /* 0x005a7000010e7983 */ /* 0x000f280000300a00 */
[----:B------:R-:W4:-:S15]  /*46d40*/  LDL.LU.64 R12, [R1+0x5a68] ;  /* 0x005a6800010c7983 */ /* 0x000f1e0000300a00 */
[----:B------:R-:W-:-:S01]  /*46d50*/  NOP ;  /* 0x0000000000007918 */ /* 0x000fc20000000000 */
[----:B------:R-:W-:Y:S04]  /*46d60*/  STL.64 [R1+0x210], R16 ;  /* 0x0002101001007387 */ /* 0x000fe80000100a00 */
[----:B------:R-:W-:Y:S04]  /*46d70*/  STL.64 [R1+0x218], R18 ;  /* 0x0002181201007387 */ /* 0x000fe80000100a00 */
[----:B------:R-:W0:Y:S01]  /*46d80*/  LDSM.16.MT88.4 R16, [R28+UR4+0x300] ;  /* 0x000300041c10783b */ /* 0x000e220008004200 */
[----:B--2---:R-:W-:Y:S02]  /*46d90*/  IMAD.MOV.U32 R2, RZ, RZ, R8 ;  /* 0x000000ffff027224 */ /* 0x004fe400078e0008 */
[----:B------:R-:W-:Y:S01]  /*46da0*/  IMAD.MOV.U32 R0, RZ, RZ, R9 ;  /* 0x000000ffff007224 */ /* 0x000fe200078e0009 */
[----:B0-----:R-:W-:Y:S04]  /*46db0*/  STL.64 [R1+0x5930], R18 ;  /* 0x0059301201007387 */ /* 0x001fe80000100a00 */
[----:B------:R0:W-:Y:S04]  /*46dc0*/  STL.64 [R1+0x5928], R16 ;  /* 0x0059281001007387 */ /* 0x0001e80000100a00 */
[----:B0-----:R-:W2:Y:S04]  /*46dd0*/  LDL.LU.64 R16, [R1+0x640] ;  /* 0x0006400001107983 */ /* 0x001ea80000300a00 */
[----:B------:R-:W2:Y:S01]  /*46de0*/  LDL.LU.64 R18, [R1+0x648] ;  /* 0x0006480001127983 */ /* 0x000ea20000300a00 */
[----:B----4-:R-:W-:Y:S03]  /*46df0*/  HMMA.16816.F32 R4, R12, R8, R4 ;  /* 0x000000080c04723c */ /* 0x010fe60000001804 */
[----:B------:R-:W3:-:S15]  /*46e00*/  LDL.LU.64 R8, [R1+0x5a60] ;  /* 0x005a600001087983 */ /* 0x000ede0000300a00 */
[----:B------:R-:W-:-:S06]  /*46e10*/  NOP ;  /* 0x0000000000007918 */ /* 0x000fcc0000000000 */
[----:B------:R-:W-:Y:S01]  /*46e20*/  IMAD.MOV.U32 R27, RZ, RZ, R5 ;  /* 0x000000ffff1b7224 */ /* 0x000fe200078e0005 */
[----:B------:R0:W-:Y:S01]  /*46e30*/  STL.64 [R1+0x208], R6 ;  /* 0x0002080601007387 */ /* 0x0001e20000100a00 */
[----:B------:R-:W-:-:S03]  /*46e40*/  IMAD.MOV.U32 R26, RZ, RZ, R4 ;  /* 0x000000ffff1a7224 */ /* 0x000fc600078e0004 */
[----:B------:R-:W4:Y:S04]  /*46e50*/  LDL.LU.64 R4, [R1+0x540] ;  /* 0x0005400001047983 */ /* 0x000f280000300a00 */
[----:B0-----:R-:W4:Y:S04]  /*46e60*/  LDL.LU.64 R6, [R1+0x548] ;  /* 0x0005480001067983 */ /* 0x001f280000300a00 */
[----:B------:R-:W-:Y:S04]  /*46e70*/  STL [R1+0x56dc], R27 ;  /* 0x0056dc1b01007387 */ /* 0x000fe80000100800 */
[----:B------:R-:W-:Y:S01]  /*46e80*/  STL [R1+0x56d8], R26 ;  /* 0x0056d81a01007387 */ /* 0x000fe20000100800 */
[----:B---3--:R-:W-:Y:S03]  /*46e90*/  HMMA.16816.F32 R8, R12, R8, R20 ;  /* 0x000000080c08723c */ /* 0x008fe60000001814 */
[----:B------:R-:W2:-:S15]  /*46ea0*/  LDL.LU.64 R20, [R1+0x5a58] ;  /* 0x005a580001147983 */ /* 0x000e9e0000300a00 */
[----:B------:R-:W-:-:S05]  /*46eb0*/  NOP ;  /* 0x0000000000007918 */ /* 0x000fca0000000000 */
[----:B------:R0:W-:Y:S01]  /*46ec0*/  STL.64 [R1+0x1f0], R8 ;  /* 0x0001f00801007387 */ /* 0x0001e20000100a00 */
[----:B------:R-:W-:Y:S02]  /*46ed0*/  IMAD.MOV.U32 R22, RZ, RZ, R10 ;  /* 0x000000ffff167224 */ /* 0x000fe400078e000a */
[----:B------:R-:W-:Y:S02]  /*46ee0*/  IMAD.MOV.U32 R23, RZ, RZ, R11 ;  /* 0x000000ffff177224 */ /* 0x000fe400078e000b */
[----:B------:R-:W3:Y:S04]  /*46ef0*/  LDL.LU.64 R10, [R1+0x5a50] ;  /* 0x005a5000010a7983 */ /* 0x000ee80000300a00 */
[----:B0-----:R-:W4:Y:S04]  /*46f00*/  LDL.LU.64 R8, [R1+0x5a48] ;  /* 0x005a480001087983 */ /* 0x001f280000300a00 */
[----:B------:R-:W-:Y:S04]  /*46f10*/  STL [R1+0x56e4], R23 ;  /* 0x0056e41701007387 */ /* 0x000fe80000100800 */
[----:B------:R-:W-:Y:S01]  /*46f20*/  STL [R1+0x56e0], R22 ;  /* 0x0056e01601007387 */ /* 0x000fe20000100800 */
[----:B--2---:R-:W-:-:S15]  /*46f30*/  HMMA.16816.F32 R16, R12, R20, R16 ;  /* 0x000000140c10723c */ /* 0x004fde0000001810 */
[----:B------:R-:W-:-:S08]  /*46f40*/  NOP ;  /* 0x0000000000007918 */ /* 0x000fd00000000000 */
[----:B------:R4:W-:Y:S04]  /*46f50*/  STL.64 [R1+0x1e0], R16 ;  /* 0x0001e01001007387 */ /* 0x0009e80000100a00 */
[----:B------:R0:W-:Y:S01]  /*46f60*/  STL.64 [R1+0x1e8], R18 ;  /* 0x0001e81201007387 */ /* 0x0001e20000100a00 */
[----:B----4-:R-:W-:Y:S02]  /*46f70*/  IMAD.MOV.U32 R16, RZ, RZ, R9 ;  /* 0x000000ffff107224 */ /* 0x010fe400078e0009 */
[----:B---3--:R-:W-:Y:S01]  /*46f80*/  IMAD.MOV.U32 R17, RZ, RZ, R10 ;  /* 0x000000ffff117224 */ /* 0x008fe200078e000a */
[----:B------:R-:W2:Y:S01]  /*46f90*/  LDL.LU R9, [R1+0x5a40] ;  /* 0x005a400001097983 */ /* 0x000ea20000300800 */
[----:B0-----:R-:W-:Y:S02]  /*46fa0*/  IMAD.MOV.U32 R18, RZ, RZ, R11 ;  /* 0x000000ffff127224 */ /* 0x001fe400078e000b */
[----:B------:R-:W-:Y:S01]  /*46fb0*/  IMAD.MOV.U32 R19, RZ, RZ, R29 ;  /* 0x000000ffff137224 */ /* 0x000fe200078e001d */
[----:B------:R-:W2:Y:S04]  /*46fc0*/  LDL.LU R10, [R1+0x5a3c] ;  /* 0x005a3c00010a7983 */ /* 0x000ea80000300800 */
[----:B------:R-:W2:Y:S04]  /*46fd0*/  LDL.LU R11, [R1+0x5a38] ;  /* 0x005a3800010b7983 */ /* 0x000ea80000300800 */
[----:B------:R-:W-:Y:S04]  /*46fe0*/  STL.64 [R1+0x5978], R18 ;  /* 0x0059781201007387 */ /* 0x000fe80000100a00 */
[----:B------:R0:W-:Y:S04]  /*46ff0*/  STL.64 [R1+0x5970], R16 ;  /* 0x0059701001007387 */ /* 0x0001e80000100a00 */
[----:B0-----:R-:W3:Y:S04]  /*47000*/  LDL.LU.64 R16, [R1+0x20] ;  /* 0x0000200001107983 */ /* 0x001ee80000300a00 */
[----:B------:R-:W4:Y:S01]  /*47010*/  LDL.LU.64 R18, [R1+0x28] ;  /* 0x0000280001127983 */ /* 0x000f220000300a00 */
[----:B------:R-:W-:-:S15]  /*47020*/  HMMA.16816.F32 R4, R12, R24, R4 ;  /* 0x000000180c04723c */ /* 0x000fde0000001804 */
[----:B------:R-:W-:-:S09]  /*47030*/  NOP ;  /* 0x0000000000007918 */ /* 0x000fd20000000000 */
[----:B------:R-:W-:Y:S02]  /*47040*/  IMAD.MOV.U32 R23, RZ, RZ, R4 ;  /* 0x000000ffff177224 */ /* 0x000fe400078e0004 */
[----:B------:R-:W-:Y:S01]  /*47050*/  IMAD.MOV.U32 R22, RZ, RZ, R5 ;  /* 0x000000ffff167224 */ /* 0x000fe200078e0005 */
[----:B----4-:R-:W-:Y:S04]  /*47060*/  STL.64 [R1+0x59b8], R18 ;  /* 0x0059b81201007387 */ /* 0x010fe80000100a00 */
[----:B---3--:R-:W-:Y:S04]  /*47070*/  STL.64 [R1+0x59b0], R16 ;  /* 0x0059b01001007387 */ /* 0x008fe80000100a00 */
[----:B------:R-:W-:Y:S04]  /*47080*/  STL.64 [R1+0x5a20], R22 ;  /* 0x005a201601007387 */ /* 0x000fe80000100a00 */
[----:B------:R0:W-:Y:S04]  /*47090*/  STL.64 [R1+0x5a18], R20 ;  /* 0x005a181401007387 */ /* 0x0001e80000100a00 */
[----:B0-----:R-:W3:Y:S04]  /*470a0*/  LDL.LU.64 R20, [R1+0x770] ;  /* 0x0007700001147983 */ /* 0x001ee80000300a00 */
[----:B------:R-:W4:Y:S01]  /*470b0*/  LDL.LU.64 R22, [R1+0x778] ;  /* 0x0007780001167983 */ /* 0x000f220000300a00 */
[----:B------:R-:W-:-:S02]  /*470c0*/  IMAD.MOV.U32 R27, RZ, RZ, R6 ;  /* 0x000000ffff1b7224 */ /* 0x000fc400078e0006 */
[----:B------:R-:W-:Y:S02]  /*470d0*/  IMAD.MOV.U32 R26, RZ, RZ, R7 ;  /* 0x000000ffff1a7224 */ /* 0x000fe400078e0007 */
[----:B------:R-:W0:Y:S04]  /*470e0*/  LDSM.16.MT88.4 R4, [R28+UR4+0x380] ;  /* 0x000380041c04783b */ /* 0x000e280008004200 */
[----:B----4-:R-:W-:Y:S04]  /*470f0*/  STL.64 [R1+0x5a30], R22 ;  /* 0x005a301601007387 */ /* 0x010fe80000100a00 */
[----:B---3--:R1:W-:Y:S04]  /*47100*/  STL.64 [R1+0x5a28], R20 ;  /* 0x005a281401007387 */ /* 0x0083e80000100a00 */
[----:B-1----:R-:W2:Y:S04]  /*47110*/  LDL.LU.64 R20, [R1+0x870] ;  /* 0x0008700001147983 */ /* 0x002ea80000300a00 */
[----:B------:R-:W2:Y:S04]  /*47120*/  LDL.LU.64 R22, [R1+0x878] ;  /* 0x0008780001167983 */ /* 0x000ea80000300a00 */
[----:B------:R-:W-:Y:S04]  /*47130*/  STL.64 [R1+0x5a10], R26 ;  /* 0x005a101a01007387 */ /* 0x000fe80000100a00 */
[----:B------:R-:W-:Y:S04]  /*47140*/  STL.64 [R1+0x5a08], R24 ;  /* 0x005a081801007387 */ /* 0x000fe80000100a00 */
[----:B------:R-:W3:Y:S04]  /*47150*/  LDL.LU.64 R16, [R1+0x600] ;  /* 0x0006000001107983 */ /* 0x000ee80000300a00 */
[----:B------:R-:W4:Y:S01]  /*47160*/  LDL.LU.64 R18, [R1+0x608] ;  /* 0x0006080001127983 */ /* 0x000f220000300a00 */
[----:B------:R-:W-:-:S02]  /*47170*/  IMAD.MOV.U32 R12, RZ, RZ, R2 ;  /* 0x000000ffff0c7224 */ /* 0x000fc400078e0002 */
[----:B------:R-:W-:Y:S02]  /*47180*/  IMAD.MOV.U32 R13, RZ, RZ, R0 ;  /* 0x000000ffff0d7224 */ /* 0x000fe400078e0000 */
[----:B0-----:R-:W-:-:S05]  /*47190*/  IMAD.MOV.U32 R29, RZ, RZ, R7 ;  /* 0x000000ffff1d7224 */ /* 0x001fca00078e0007 */
[C---:B--2---:R-:W-:Y:S01]  /*471a0*/  HMMA.16816.F32 R12, R8.reuse, R12, R20 ;  /* 0x0000000c080c723c */ /* 0x044fe20000001814 */
[----:B----4-:R-:W-:Y:S04]  /*471b0*/  STL.64 [R1+0x59c8], R18 ;  /* 0x0059c81201007387 */ /* 0x010fe80000100a00 */
[----:B---3--:R0:W-:Y:S04]  /*471c0*/  STL.64 [R1+0x59c0], R16 ;  /* 0x0059c01001007387 */ /* 0x0081e80000100a00 */
[----:B0-----:R-:W2:Y:S04]  /*471d0*/  LDL.64 R16, [R1] ;  /* 0x0000000001107983 */ /* 0x001ea80000100a00 */
[----:B------:R0:W-:Y:S04]  /*471e0*/  STL.64 [R1+0x30], R4 ;  /* 0x0000300401007387 */ /* 0x0001e80000100a00 */
[----:B------:R1:W-:Y:S04]  /*471f0*/  STL [R1+0x38], R6 ;  /* 0x0000380601007387 */ /* 0x0003e80000100800 */
[----:B------:R-:W3:Y:S04]  /*47200*/  LDL.LU.64 R24, [R1+0x630] ;  /* 0x0006300001187983 */ /* 0x000ee80000300a00 */
[----:B------:R-:W3:Y:S04]  /*47210*/  LDL.LU.64 R26, [R1+0x638] ;  /* 0x00063800011a7983 */ /* 0x000ee80000300a00 */
[----:B0-----:R-:W4:Y:S04]  /*47220*/  LDL.LU.64 R4, [R1+0x530] ;  /* 0x0005300001047983 */ /* 0x001f280000300a00 */
[----:B-1----:R-:W4:Y:S04]  /*47230*/  LDL.LU.64 R6, [R1+0x538] ;  /* 0x0005380001067983 */ /* 0x002f280000300a00 */
[----:B------:R-:W-:Y:S04]  /*47240*/  STL [R1+0x59a8], R29 ;  /* 0x0059a81d01007387 */ /* 0x000fe80000100800 */
[----:B------:R-:W2:Y:S04]  /*47250*/  LDL.LU.64 R22, [R1+0x5a30] ;  /* 0x005a300001167983 */ /* 0x000ea80000300a00 */
[----:B------:R-:W2:Y:S04]  /*47260*/  LDL.LU.64 R20, [R1+0x5a28] ;  /* 0x005a280001147983 */ /* 0x000ea80000300a00 */
[----:B------:R0:W-:Y:S04]  /*47270*/  STL.64 [R1+0x1c0], R12 ;  /* 0x0001c00c01007387 */ /* 0x0001e80000100a00 */
[----:B------:R1:W-:Y:S04]  /*47280*/  STL.64 [R1+0x1c8], R14 ;  /* 0x0001c80e01007387 */ /* 0x0003e80000100a00 */
[----:B0-----:R-:W3:Y:S04]  /*47290*/  LDL.LU.64 R12, [R1+0x810] ;  /* 0x00081000010c7983 */ /* 0x001ee80000300a00 */
[----:B-1----:R-:W4:Y:S04]  /*472a0*/  LDL.LU.64 R14, [R1+0x818] ;  /* 0x00081800010e7983 */ /* 0x002f280000300a00 */
[----:B----4-:R-:W-:Y:S04]  /*472b0*/  STL.64 [R1+0x59d8], R14 ;  /* 0x0059d80e01007387 */ /* 0x010fe80000100a00 */
[----:B---3--:R0:W-:Y:S04]  /*472c0*/  STL.64 [R1+0x59d0], R12 ;  /* 0x0059d00c01007387 */ /* 0x0081e80000100a00 */
[----:B0-----:R-:W3:Y:S04]  /*472d0*/  LDL.LU.64 R12, [R1+0x740] ;  /* 0x00074000010c7983 */ /* 0x001ee80000300a00 */
[----:B------:R-:W4:Y:S01]  /*472e0*/  LDL.LU.64 R14, [R1+0x748] ;  /* 0x00074800010e7983 */ /* 0x000f220000300a00 */
[----:B--2---:R-:W-:Y:S03]  /*472f0*/  HMMA.16816.F32 R20, R8, R16, R20 ;  /* 0x000000100814723c */ /* 0x004fe60000001814 */
[----:B----4-:R-:W-:Y:S04]  /*47300*/  STL.64 [R1+0x59e8], R14 ;  /* 0x0059e80e01007387 */ /* 0x010fe80000100a00 */
[----:B---3--:R0:W-:Y:S04]  /*47310*/  STL.64 [R1+0x59e0], R12 ;  /* 0x0059e00c01007387 */ /* 0x0081e80000100a00 */
[----:B0-----:R-:W2:-:S12]  /*47320*/  LDL.64 R12, [R1+0x10] ;  /* 0x00001000010c7983 */ /* 0x001e980000100a00 */
[----:B------:R-:W-:Y:S04]  /*47330*/  STL.64 [R1+0x1b0], R20 ;  /* 0x0001b01401007387 */ /* 0x000fe80000100a00 */
[----:B------:R0:W-:Y:S04]  /*47340*/  STL.64 [R1+0x1b8], R22 ;  /* 0x0001b81601007387 */ /* 0x0001e80000100a00 */
[----:B0-----:R-:W3:Y:S04]  /*47350*/  LDL.LU.64 R22, [R1+0x5a20] ;  /* 0x005a200001167983 */ /* 0x001ee80000300a00 */
[----:B------:R-:W4:Y:S04]  /*47360*/  LDL.LU.64 R20, [R1+0x5a18] ;  /* 0x005a180001147983 */ /* 0x000f280000300a00 */
[----:B------:R0:W-:Y:S04]  /*47370*/  STL.64 [R1+0x59f0], R16 ;  /* 0x0059f01001007387 */ /* 0x0001e80000100a00 */
[----:B0-----:R-:W3:Y:S04]  /*47380*/  LDL.LU.64 R16, [R1+0x840] ;  /* 0x0008400001107983 */ /* 0x001ee80000300a00 */
[----:B------:R-:W3:Y:S01]  /*47390*/  LDL.LU.64 R18, [R1+0x848] ;  /* 0x0008480001127983 */ /* 0x000ee20000300a00 */
[----:B----4-:R-:W-:-:S15]  /*473a0*/  HMMA.16816.F32 R24, R8, R20, R24 ;  /* 0x000000140818723c */ /* 0x010fde0000001818 */
[----:B------:R-:W-:-:S08]  /*473b0*/  NOP ;  /* 0x0000000000007918 */ /* 0x000fd00000000000 */
[----:B------:R-:W-:Y:S04]  /*473c0*/  STL.64 [R1+0x1a0], R24 ;  /* 0x0001a01801007387 */ /* 0x000fe80000100a00 */
[----:B------:R0:W-:Y:S04]  /*473d0*/  STL.64 [R1+0x1a8], R26 ;  /* 0x0001a81a01007387 */ /* 0x0001e80000100a00 */
[----:B0-----:R-:W4:Y:S04]  /*473e0*/  LDL.LU.64 R26, [R1+0x5a10] ;  /* 0x005a1000011a7983 */ /* 0x001f280000300a00 */
[----:B------:R-:W2:Y:S02]  /*473f0*/  LDL.LU.64 R24, [R1+0x5a08] ;  /* 0x005a080001187983 */ /* 0x000ea40000300a00 */
[----:B--2---:R-:W-:Y:S02]  /*47400*/  HMMA.16816.F32 R8, R8, R24, R4 ;  /* 0x000000180808723c */ /* 0x004fe40000001804 */
[----:B------:R-:W3:Y:S04]  /*47410*/  LDL.LU.64 R6, [R1+0x5a00] ;  /* 0x005a000001067983 */ /* 0x000ee80000300a00 */
[----:B------:R-:W3:Y:S01]  /*47420*/  LDL.LU.64 R4, [R1+0x59f8] ;  /* 0x0059f80001047983 */ /* 0x000ee20000300a00 */
[----:B------:R-:W-:-:S02]  /*47430*/  IMAD.MOV.U32 R3, RZ, RZ, R12 ;  /* 0x000000ffff037224 */ /* 0x000fc400078e000c */
[----:B------:R-:W-:-:S14]  /*47440*/  IMAD.MOV.U32 R2, RZ, RZ, R13 ;  /* 0x000000ffff027224 */ /* 0x000fdc00078e000d */
[----:B------:R0:W-:Y:S04]  /*47450*/  STL.64 [R1+0xa0], R8 ;  /* 0x0000a00801007387 */ /* 0x0001e80000100a00 */
[----:B------:R1:W-:Y:S04]  /*47460*/  STL.64 [R1+0xa8], R10 ;  /* 0x0000a80a01007387 */ /* 0x0003e80000100a00 */
[----:B0-----:R-:W2:Y:S04]  /*47470*/  LDL.LU.64 R8, [R1+0x500] ;  /* 0x0005000001087983 */ /* 0x001ea80000300a00 */
[----:B-1----:R-:W2:Y:S01]  /*47480*/  LDL.LU.64 R10, [R1+0x508] ;  /* 0x00050800010a7983 */ /* 0x002ea20000300a00 */
[----:B---3--:R-:W-:-:S15]  /*47490*/  HMMA.16816.F32 R16, R4, R12, R16 ;  /* 0x0000000c0410723c */ /* 0x008fde0000001810 */
[----:B------:R-:W-:-:S08]  /*474a0*/  NOP ;  /* 0x0000000000007918 */ /* 0x000fd00000000000 */
[----:B------:R0:W-:Y:S04]  /*474b0*/  STL.64 [R1+0x160], R16 ;  /* 0x0001601001007387 */ /* 0x0001e80000100a00 */
[----:B------:R-:W-:Y:S04]  /*474c0*/  STL.64 [R1+0x168], R18 ;  /* 0x0001681201007387 */ /* 0x000fe80000100a00 */
[----:B0-----:R-:W3:Y:S04]  /*474d0*/  LDL.LU.64 R16, [R1+0x59f0] ;  /* 0x0059f00001107983 */ /* 0x001ee80000300a00 */
[----:B------:R-:W3:Y:S04]  /*474e0*/  LDL.LU.64 R14, [R1+0x59e8] ;  /* 0x0059e800010e7983 */ /* 0x000ee80000300a00 */
[----:B------:R-:W3:Y:S02]  /*474f0*/  LDL.LU.64 R12, [R1+0x59e0] ;  /* 0x0059e000010c7983 */ /* 0x000ee40000300a00 */
[----:B---3--:R-:W-:Y:S06]  /*47500*/  HMMA.16816.F32 R12, R4, R16, R12 ;  /* 0x00000010040c723c */ /* 0x008fec000000180c */
[----:B------:R-:W-:-:S15]  /*47510*/  IMAD.MOV.U32 R29, RZ, RZ, R17 ;  /* 0x000000ffff1d7224 */ /* 0x000fde00078e0011 */
[----:B------:R-:W-:-:S02]  /*47520*/  NOP ;  /* 0x0000000000007918 */ /* 0x000fc40000000000 */
[----:B------:R-:W-:Y:S04]  /*47530*/  STL.64 [R1+0x150], R12 ;  /* 0x0001500c01007387 */ /* 0x000fe80000100a00 */
[----:B------:R0:W-:Y:S04]  /*47540*/  STL.64 [R1+0x158], R14 ;  /* 0x0001580e01007387 */ /* 0x0001e80000100a00 */
[----:B0-----:R-:W3:Y:S04]  /*47550*/  LDL.LU.64 R14, [R1+0x59d8] ;  /* 0x0059d800010e7983 */ /* 0x001ee80000300a00 */
[----:B------:R-:W3:Y:S04]  /*47560*/  LDL.LU.64 R12, [R1+0x59d0] ;  /* 0x0059d000010c7983 */ /* 0x000ee80000300a00 */
[----:B------:R-:W4:Y:S04]  /*47570*/  LDL.LU.64 R18, [R1+0x59c8] ;  /* 0x0059c80001127983 */ /* 0x000f280000300a00 */
[----:B------:R-:W4:Y:S02]  /*47580*/  LDL.LU.64 R16, [R1+0x59c0] ;  /* 0x0059c00001107983 */ /* 0x000f240000300a00 */
[----:B----4-:R-:W-:-:S15]  /*47590*/  HMMA.16816.F32 R16, R4, R20, R16 ;  /* 0x000000140410723c */ /* 0x010fde0000001810 */
[----:B------:R-:W-:-:S08]  /*475a0*/  NOP ;  /* 0x0000000000007918 */ /* 0x000fd00000000000 */
[----:B------:R-:W-:Y:S04]  /*475b0*/  STL.64 [R1+0x260], R16 ;  /* 0x0002601001007387 */ /* 0x000fe80000100a00 */
[----:B------:R0:W-:Y:S04]  /*475c0*/  STL.64 [R1+0x268], R18 ;  /* 0x0002681201007387 */ /* 0x0001e80000100a00 */
[----:B0-----:R-:W3:Y:S04]  /*475d0*/  LDL.LU.64 R18, [R1+0x59b8] ;  /* 0x0059b80001127983 */ /* 0x001ee80000300a00 */
[----:B------:R-:W3:Y:S01]  /*475e0*/  LDL.LU.64 R16, [R1+0x59b0] ;  /* 0x0059b00001107983 */ /* 0x000ee20000300a00 */
[----:B--2---:R-:W-:Y:S03]  /*475f0*/  HMMA.16816.F32 R4, R4, R24, R8 ;  /* 0x000000180404723c */ /* 0x004fe60000001808 */
[----:B------:R-:W-:Y:S04]  /*47600*/  STL.64 [R1+0x5998], R22 ;  /* 0x0059981601007387 */ /* 0x000fe80000100a00 */
[----:B------:R0:W-:Y:S01]  /*47610*/  STL.64 [R1+0x5990], R20 ;  /* 0x0059901401007387 */ /* 0x0001e20000100a00 */
[----:B------:R-:W-:-:S03]  /*47620*/  LOP3.LUT R0, R28, 0x40, RZ, 0x3c, !PT ;  /* 0x000000401c007812 */ /* 0x000fc600078e3cff */
[----:B0-----:R-:W2:Y:S01]  /*47630*/  LDL R20, [R1] ;  /* 0x0000000001147983 */ /* 0x001ea20000100800 */
[----:B------:R-:W-:-:S03]  /*47640*/  IMAD.MOV.U32 R21, RZ, RZ, R29 ;  /* 0x000000ffff157224 */ /* 0x000fc600078e001d */
[----:B------:R-:W4:Y:S04]  /*47650*/  LDL.LU R29, [R1+0x59a8] ;  /* 0x0059a800011d7983 */ /* 0x000f280000300800 */
[----:B------:R-:W-:Y:S04]  /*47660*/  STL.64 [R1+0x5988], R26 ;  /* 0x0059881a01007387 */ /* 0x000fe80000100a00 */
[----:B------:R-:W-:Y:S04]  /*47670*/  STL.64 [R1+0x5980], R24 ;  /* 0x0059801801007387 */ /* 0x000fe80000100a00 */
[----:B------:R0:W-:Y:S02]  /*47680*/  STL.64 [R1+0x140], R4 ;  /* 0x0001400401007387 */ /* 0x0001e40000100a00 */
[----:B0-----:R-:W-:-:S02]  /*47690*/  IMAD.MOV.U32 R4, RZ, RZ, R3 ;  /* 0x000000ffff047224 */ /* 0x001fc400078e0003 */
[----:B------:R-:W-:Y:S01]  /*476a0*/  IMAD.MOV.U32 R5, RZ, RZ, R2 ;  /* 0x000000ffff057224 */ /* 0x000fe200078e0002 */
[----:B------:R-:W-:Y:S06]  /*476b0*/  STL.64 [R1+0x148], R6 ;  /* 0x0001480601007387 */ /* 0x000fec0000100a00 */
[----:B---3--:R-:W-:Y:S01]  /*476c0*/  HMMA.16816.F32 R8, R16, R4, R12 ;  /* 0x000000041008723c */ /* 0x008fe2000000180c */
[----:B------:R-:W0:Y:S05]  /*476d0*/  LDSM.16.MT88.4 R12, [R0+UR4] ;  /* 0x00000004000c783b */ /* 0x000e2a0008004200 */
[----:B------:R-:W-:-:S02]  /*476e0*/  IMAD.MOV.U32 R23, RZ, RZ, R16 ;  /* 0x000000ffff177224 */ /* 0x000fc400078e0010 */
[----:B------:R-:W-:Y:S02]  /*476f0*/  IMAD.MOV.U32 R22, RZ, RZ, R17 ;  /* 0x000000ffff167224 */ /* 0x000fe400078e0011 */
[----:B------:R-:W-:Y:S02]  /*47700*/  IMAD.MOV.U32 R3, RZ, RZ, R18 ;  /* 0x000000ffff037224 */ /* 0x000fe400078e0012 */
[----:B------:R-:W-:-:S11]  /*47710*/  IMAD.MOV.U32 R2, RZ, RZ, R19 ;  /* 0x000000ffff027224 */ /* 0x000fd600078e0013 */
[----:B------:R-:W-:Y:S04]  /*47720*/  STL.64 [R1+0x100], R8 ;  /* 0x0001000801007387 */ /* 0x000fe80000100a00 */
[----:B------:R-:W-:Y:S04]  /*47730*/  STL.64 [R1+0x108], R10 ;  /* 0x0001080a01007387 */ /* 0x000fe80000100a00 */
[----:B------:R1:W-:Y:S04]  /*47740*/  STL.64 [R1+0x59a0], R4 ;  /* 0x0059a00401007387 */ /* 0x0003e80000100a00 */
[----:B-1----:R-:W2:Y:S04]  /*47750*/  LDL.LU.64 R4, [R1+0x710] ;  /* 0x0007100001047983 */ /* 0x002ea80000300a00 */
[----:B------:R-:W2:Y:S04]  /*47760*/  LDL.LU.64 R6, [R1+0x718] ;  /* 0x0007180001067983 */ /* 0x000ea80000300a00 */
[----:B------:R-:W3:Y:S04]  /*47770*/  LDL.LU.64 R24, [R1+0x5d0] ;  /* 0x0005d00001187983 */ /* 0x000ee80000300a00 */
[----:B------:R-:W3:Y:S04]  /*47780*/  LDL.LU.64 R26, [R1+0x5d8] ;  /* 0x0005d800011a7983 */ /* 0x000ee80000300a00 */
[----:B------:R-:W3:Y:S04]  /*47790*/  LDL.LU.64 R16, [R1+0x4d0] ;  /* 0x0004d00001107983 */ /* 0x000ee80000300a00 */
[----:B------:R-:W3:Y:S04]  /*477a0*/  LDL.LU.64 R18, [R1+0x4d8] ;  /* 0x0004d80001127983 */ /* 0x000ee80000300a00 */
[----:B------:R-:W3:Y:S04]  /*477b0*/  LDL.LU.64 R8, [R1+0x7f0] ;  /* 0x0007f00001087983 */ /* 0x000ee80000300a00 */
[----:B------:R-:W3:Y:S04]  /*477c0*/  LDL.LU.64 R10, [R1+0x7f8] ;  /* 0x0007f800010a7983 */ /* 0x000ee80000300a00 */
[----:B0-----:R-:W-:Y:S04]  /*477d0*/  STL.64 [R1+0x58e8], R14 ;  /* 0x0058e80e01007387 */ /* 0x001fe80000100a00 */
[----:B------:R0:W-:Y:S04]  /*477e0*/  STL.64 [R1+0x58e0], R12 ;  /* 0x0058e00c01007387 */ /* 0x0001e80000100a00 */
[----:B0-----:R-:W2:Y:S04]  /*477f0*/  LDL.LU R12, [R1+0x30] ;  /* 0x00003000010c7983 */ /* 0x001ea80000300800 */
[----:B------:R-:W2:Y:S04]  /*47800*/  LDL.LU R13, [R1+0x34] ;  /* 0x00003400010d7983 */ /* 0x000ea80000300800 */
[----:B------:R-:W3:Y:S01]  /*47810*/  LDL.LU R14, [R1+0x38] ;  /* 0x00003800010e7983 */ /* 0x000ee20000300800 */
[----:B----4-:R-:W-:-:S05]  /*47820*/  IMAD.MOV.U32 R15, RZ, RZ, R29 ;  /* 0x000000ffff0f7224 */ /* 0x010fca00078e001d */
[----:B---3--:R0:W-:Y:S04]  /*47830*/  STL.64 [R1+0x5910], R14 ;  /* 0x0059100e01007387 */ /* 0x0081e80000100a00 */
[----:B--2---:R1:W-:Y:S01]  /*47840*/  STL.64 [R1+0x5908], R12 ;  /* 0x0059080c01007387 */ /* 0x0043e20000100a00 */
[----:B0-----:R-:W-:Y:S02]  /*47850*/  IMAD.MOV.U32 R14, RZ, RZ, R3 ;  /* 0x000000ffff0e7224 */ /* 0x001fe400078e0003 */
[----:B------:R-:W-:Y:S02]  /*47860*/  IMAD.MOV.U32 R15, RZ, RZ, R2 ;  /* 0x000000ffff0f7224 */ /* 0x000fe400078e0002 */
[----:B-1----:R-:W-:Y:S02]  /*47870*/  IMAD.MOV.U32 R12, RZ, RZ, R23 ;  /* 0x000000ffff0c7224 */ /* 0x002fe400078e0017 */
[----:B------:R-:W-:-:S07]  /*47880*/  IMAD.MOV.U32 R13, RZ, RZ, R22 ;  /* 0x000000ffff0d7224 */ /* 0x000fce00078e0016 */
[----:B------:R-:W-:Y:S01]  /*47890*/  HMMA.16816.F32 R20, R12, R20, R4 ;  /* 0x000000140c14723c */ /* 0x000fe20000001804 */
[----:B------:R-:W2:-:S15]  /*478a0*/  LDL.LU.64 R4, [R1+0x59a0] ;  /* 0x0059a00001047983 */ /* 0x000e9e0000300a00 */
[----:B------:R-:W-:-:S07]  /*478b0*/  NOP ;  /* 0x0000000000007918 */ /* 0x000fce0000000000 */
[----:B------:R-:W-:Y:S04]  /*478c0*/  STL.64 [R1+0xf0], R20 ;  /* 0x0000f01401007387 */ /* 0x000fe80000100a00 */
[----:B------:R0:W-:Y:S04]  /*478d0*/  STL.64 [R1+0xf8], R22 ;  /* 0x0000f81601007387 */ /* 0x0001e80000100a00 */
[----:B0-----:R-:W3:Y:S04]  /*478e0*/  LDL.LU.64 R22, [R1+0x5998] ;  /* 0x0059980001167983 */ /* 0x001ee80000300a00 */
[----:B------:R-:W4:Y:S02]  /*478f0*/  LDL.LU.64 R20, [R1+0x5990] ;  /* 0x0059900001147983 */ /* 0x000f240000300a00 */
[----:B----4-:R-:W-:-:S15]  /*47900*/  HMMA.16816.F32 R24, R12, R20, R24 ;  /* 0x000000140c18723c */ /* 0x010fde0000001818 */
[----:B------:R-:W-:-:S08]  /*47910*/  NOP ;  /* 0x0000000000007918 */ /* 0x000fd00000000000 */
[----:B------:R-:W-:Y:S04]  /*47920*/  STL.64 [R1+0x250], R24 ;  /* 0x0002501801007387 */ /* 0x000fe80000100a00 */
[----:B------:R0:W-:Y:S04]  /*47930*/  STL.64 [R1+0x258], R26 ;  /* 0x0002581a01007387 */ /* 0x0001e80000100a00 */
[----:B0-----:R-:W4:Y:S04]  /*47940*/  LDL.LU.64 R26, [R1+0x5988] ;  /* 0x00598800011a7983 */ /* 0x001f280000300a00 */
[----:B------:R-:W2:Y:S04]  /*47950*/  LDL.LU.64 R24, [R1+0x5980] ;  /* 0x0059800001187983 */ /* 0x000ea80000300a00 */
[----:B---3--:R-:W-:Y:S04]  /*47960*/  STL.64 [R1+0x5958], R22 ;  /* 0x0059581601007387 */ /* 0x008fe80000100a00 */
[----:B------:R0:W-:Y:S04]  /*47970*/  STL.64 [R1+0x5950], R20 ;  /* 0x0059501401007387 */ /* 0x0001e80000100a00 */
[----:B0-----:R-:W3:Y:S01]  /*47980*/  LDL.64 R20, [R1] ;  /* 0x0000000001147983 */ /* 0x001ee20000100a00 */
[----:B--2---:R-:W-:Y:S03]  /*47990*/  HMMA.16816.F32 R12, R12, R24, R16 ;  /* 0x000000180c0c723c */ /* 0x004fe60000001810 */
[----:B------:R-:W2:Y:S04]  /*479a0*/  LDL.LU.64 R18, [R1+0x5978] ;  /* 0x0059780001127983 */ /* 0x000ea80000300a00 */
[----:B------:R-:W2:Y:S04]  /*479b0*/  LDL.LU.64 R16, [R1+0x5970] ;  /* 0x0059700001107983 */ /* 0x000ea80000300a00 */
[----:B----4-:R-:W-:Y:S04]  /*479c0*/  STL.64 [R1+0x5948], R26 ;  /* 0x0059481a01007387 */ /* 0x010fe80000100a00 */
[----:B------:R0:W-:Y:S08]  /*479d0*/  STL.64 [R1+0x5940], R24 ;  /* 0x0059401801007387 */ /* 0x0001f00000100a00 */
[----:B------:R-:W-:Y:S04]  /*479e0*/  STL.64 [R1+0x240], R12 ;  /* 0x0002400c01007387 */ /* 0x000fe80000100a00 */
[----:B------:R-:W-:Y:S01]  /*479f0*/  STL.64 [R1+0x248], R14 ;  /* 0x0002480e01007387 */ /* 0x000fe20000100a00 */
[----:B--2---:R-:W-:-:S15]  /*47a00*/  HMMA.16816.F32 R8, R16, R4, R8 ;  /* 0x000000041008723c */ /* 0x004fde0000001808 */
[----:B------:R-:W-:-:S08]  /*47a10*/  NOP ;  /* 0x0000000000007918 */ /* 0x000fd00000000000 */
[----:B------:R-:W-:Y:S04]  /*47a20*/  STL.64 [R1+0x360], R8 ;  /* 0x0003600801007387 */ /* 0x000fe80000100a00 */
[----:B------:R-:W-:Y:S04]  /*47a30*/  STL [R1+0x368], R10 ;  /* 0x0003680a01007387 */ /* 0x000fe80000100800 */
[----:B0-----:R-:W2:Y:S04]  /*47a40*/  LDL.LU.64 R24, [R1+0x5b0] ;  /* 0x0005b00001187983 */ /* 0x001ea80000300a00 */
[----:B------:R-:W4:Y:S01]  /*47a50*/  LDL.LU.64 R26, [R1+0x5b8] ;  /* 0x0005b800011a7983 */ /* 0x000f220000300a00 */
[----:B------:R-:W-:-:S03]  /*47a60*/  IMAD.MOV.U32 R29, RZ, RZ, R11 ;  /* 0x000000ffff1d7224 */ /* 0x000fc600078e000b */
[----:B------:R-:W0:Y:S04]  /*47a70*/  LDSM.16.MT88.4 R8, [R0+UR4+0x80] ;  /* 0x000080040008783b */ /* 0x000e280008004200 */
[----:B----4-:R-:W-:Y:S04]  /*47a80*/  STL.64 [R1+0x5968], R26 ;  /* 0x0059681a01007387 */ /* 0x010fe80000100a00 */
[----:B--2---:R1:W-:Y:S04]  /*47a90*/  STL.64 [R1+0x5960], R24 ;  /* 0x0059601801007387 */ /* 0x0043e80000100a00 */
[----:B-1----:R-:W2:Y:S04]  /*47aa0*/  LDL.LU.64 R24, [R1+0x6f0] ;  /* 0x0006f00001187983 */ /* 0x002ea80000300a00 */
[----:B------:R-:W2:Y:S04]  /*47ab0*/  LDL.LU.64 R26, [R1+0x6f8] ;  /* 0x0006f800011a7983 */ /* 0x000ea80000300a00 */
[----:B------:R1:W-:Y:S04]  /*47ac0*/  STL.64 [R1+0x5938], R4 ;  /* 0x0059380401007387 */ /* 0x0003e80000100a00 */
[----:B-1----:R-:W4:Y:S04]  /*47ad0*/  LDL.LU.64 R4, [R1+0x4b0] ;  /* 0x0004b00001047983 */ /* 0x002f280000300a00 */
[----:B------:R-:W4:Y:S04]  /*47ae0*/  LDL.LU.64 R6, [R1+0x4b8] ;  /* 0x0004b80001067983 */ /* 0x000f280000300a00 */
[----:B------:R-:W4:Y:S04]  /*47af0*/  LDL.LU.64 R12, [R1+0x7d0] ;  /* 0x0007d000010c7983 */ /* 0x000f280000300a00 */
[----:B------:R-:W4:Y:S04]  /*47b00*/  LDL.LU.64 R14, [R1+0x7d8] ;  /* 0x0007d800010e7983 */ /* 0x000f280000300a00 */
[----:B------:R-:W-:Y:S04]  /*47b10*/  STL [R1+0x5608], R29 ;  /* 0x0056081d01007387 */ /* 0x000fe80000100800 */
[----:B0-----:R-:W-:Y:S04]  /*47b20*/  STL.64 [R1+0x58b0], R10 ;  /* 0x0058b00a01007387 */ /* 0x001fe80000100a00 */
[----:B------:R0:W-:Y:S04]  /*47b30*/  STL.64 [R1+0x58a8], R8 ;  /* 0x0058a80801007387 */ /* 0x0001e80000100a00 */
[----:B0-----:R-:W4:Y:S04]  /*47b40*/  LDL.LU.64 R8, [R1+0x590] ;  /* 0x0005900001087983 */ /* 0x001f280000300a00 */
[----:B------:R-:W4:Y:S01]  /*47b50*/  LDL.LU.64 R10, [R1+0x598] ;  /* 0x00059800010a7983 */ /* 0x000f220000300a00 */
[----:B---3--:R-:W-:-:S02]  /*47b60*/  IMAD.MOV.U32 R3, RZ, RZ, R20 ;  /* 0x000000ffff037224 */ /* 0x008fc400078e0014 */
[----:B------:R-:W-:Y:S01]  /*47b70*/  IMAD.MOV.U32 R2, RZ, RZ, R21 ;  /* 0x000000ffff027224 */ /* 0x000fe200078e0015 */
[C---:B--2---:R-:W-:Y:S01]  /*47b80*/  HMMA.16816.F32 R24, R16.reuse, R20, R24 ;  /* 0x000000141018723c */ /* 0x044fe20000001818 */
[----:B----4-:R-:W-:Y:S04]  /*47b90*/  STL.64 [R1+0x5920], R10 ;  /* 0x0059200a01007387 */ /* 0x010fe80000100a00 */
[----:B------:R0:W-:Y:S04]  /*47ba0*/  STL.64 [R1+0x5918], R8 ;  /* 0x0059180801007387 */ /* 0x0001e80000100a00 */
[----:B0-----:R-:W2:Y:S04]  /*47bb0*/  LDL.LU.64 R8, [R1+0x6d0] ;  /* 0x0006d00001087983 */ /* 0x001ea80000300a00 */
[----:B------:R-:W2:Y:S10]  /*47bc0*/  LDL.LU.64 R10, [R1+0x6d8] ;  /* 0x0006d800010a7983 */ /* 0x000eb40000300a00 */
[----:B------:R-:W-:Y:S04]  /*47bd0*/  STL.64 [R1+0x350], R24 ;  /* 0x0003501801007387 */ /* 0x000fe80000100a00 */
[----:B------:R0:W-:Y:S04]  /*47be0*/  STL.64 [R1+0x358], R26 ;  /* 0x0003581a01007387 */ /* 0x0001e80000100a00 */
[----:B0-----:R-:W3:Y:S04]  /*47bf0*/  LDL.LU.64 R26, [R1+0x5968] ;  /* 0x00596800011a7983 */ /* 0x001ee80000300a00 */
[----:B------:R-:W3:Y:S04]  /*47c00*/  LDL.LU.64 R24, [R1+0x5960] ;  /* 0x0059600001187983 */ /* 0x000ee80000300a00 */
[----:B------:R-:W4:Y:S04]  /*47c10*/  LDL.LU.64 R22, [R1+0x5958] ;  /* 0x0059580001167983 */ /* 0x000f280000300a00 */
[----:B------:R-:W3:Y:S02]  /*47c20*/  LDL.LU.64 R20, [R1+0x5950] ;  /* 0x0059500001147983 */ /* 0x000ee40000300a00 */
[----:B---3--:R-:W-:-:S15]  /*47c30*/  HMMA.16816.F32 R24, R16, R20, R24 ;  /* 0x000000141018723c */ /* 0x008fde0000001818 */
[----:B------:R-:W-:-:S08]  /*47c40*/  NOP ;  /* 0x0000000000007918 */ /* 0x000fd00000000000 */
[----:B------:R-:W-:Y:S04]  /*47c50*/  STL.64 [R1+0x340], R24 ;  /* 0x0003401801007387 */ /* 0x000fe80000100a00 */
[----:B------:R0:W-:Y:S04]  /*47c60*/  STL.64 [R1+0x348], R26 ;  /* 0x0003481a01007387 */ /* 0x0001e80000100a00 */
[----:B0-----:R-:W3:Y:S04]  /*47c70*/  LDL.LU.64 R26, [R1+0x5948] ;  /* 0x00594800011a7983 */ /* 0x001ee80000300a00 */
[----:B------:R-:W2:Y:S02]  /*47c80*/  LDL.LU.64 R24, [R1+0x5940] ;  /* 0x0059400001187983 */ /* 0x000ea40000300a00 */
[----:B--2---:R-:W-:Y:S02]  /*47c90*/  HMMA.16816.F32 R16, R16, R24, R4 ;  /* 0x000000181010723c */ /* 0x004fe40000001804 */
[----:B------:R-:W2:-:S15]  /*47ca0*/  LDL.LU.64 R4, [R1+0x5938] ;  /* 0x0059380001047983 */ /* 0x000e9e0000300a00 */
[----:B------:R-:W-:-:S06]  /*47cb0*/  NOP ;  /* 0x0000000000007918 */ /* 0x000fcc0000000000 */
[----:B------:R-:W-:Y:S01]  /*47cc0*/  STL.64 [R1+0x230], R16 ;  /* 0x0002301001007387 */ /* 0x000fe20000100a00 */
[----:B------:R-:W-:-:S03]  /*47cd0*/  IMAD.MOV.U32 R29, RZ, RZ, R19 ;  /* 0x000000ffff1d7224 */ /* 0x000fc600078e0013 */
[----:B------:R0:W-:Y:S04]  /*47ce0*/  STL [R1+0x238], R18 ;  /* 0x0002381201007387 */ /* 0x0001e80000100800 */
[----:B0-----:R-:W2:Y:S04]  /*47cf0*/  LDL.LU.64 R18, [R1+0x5930] ;  /* 0x0059300001127983 */ /* 0x001ea80000300a00 */
[----:B------:R-:W2:Y:S04]  /*47d00*/  LDL.LU.64 R16, [R1+0x5928] ;  /* 0x0059280001107983 */ /* 0x000ea80000300a00 */
[----:B------:R-:W-:Y:S01]  /*47d10*/  STL [R1+0x560c], R29 ;  /* 0x00560c1d01007387 */ /* 0x000fe20000100800 */
[----:B--2---:R-:W-:Y:S03]  /*47d20*/  HMMA.16816.F32 R4, R16, R4, R12 ;  /* 0x000000041004723c */ /* 0x004fe6000000180c */
[----:B------:R-:W2:Y:S04]  /*47d30*/  LDL.LU.64 R12, [R1+0x490] ;  /* 0x00049000010c7983 */ /* 0x000ea80000300a00 */
[----:B------:R-:W2:-:S15]  /*47d40*/  LDL.LU.64 R14, [R1+0x498] ;  /* 0x00049800010e7983 */ /* 0x000e9e0000300a00 */
[----:B------:R-:W-:-:S01]  /*47d50*/  NOP ;  /* 0x0000000000007918 */ /* 0x000fc20000000000 */
[----:B------:R-:W-:Y:S04]  /*47d60*/  STL.64 [R1+0x320], R4 ;  /* 0x0003200401007387 */ /* 0x000fe80000100a00 */
[----:B------:R-:W-:Y:S04]  /*47d70*/  STL.64 [R1+0x328], R6 ;  /* 0x0003280601007387 */ /* 0x000fe80000100a00 */
[----:B------:R-:W0:Y:S04]  /*47d80*/  LDSM.16.MT88.4 R4, [R0+UR4+0x100] ;  /* 0x000100040004783b */ /* 0x000e280008004200 */
[----:B0-----:R-:W-:Y:S04]  /*47d90*/  STL.64 [R1+0x5878], R6 ;  /* 0x0058780601007387 */ /* 0x001fe80000100a00 */
[----:B------:R0:W-:Y:S02]  /*47da0*/  STL.64 [R1+0x5870], R4 ;  /* 0x0058700401007387 */ /* 0x0001e40000100a00 */
[----:B0-----:R-:W-:-:S02]  /*47db0*/  IMAD.MOV.U32 R4, RZ, RZ, R3 ;  /* 0x000000ffff047224 */ /* 0x001fc400078e0003 */
[----:B------:R-:W-:-:S07]  /*47dc0*/  IMAD.MOV.U32 R5, RZ, RZ, R2 ;  /* 0x000000ffff057224 */ /* 0x000fce00078e0002 */
[----:B------:R-:W-:-:S15]  /*47dd0*/  HMMA.16816.F32 R8, R16, R4, R8 ;  /* 0x000000041008723c */ /* 0x000fde0000001808 */
[----:B------:R-:W-:-:S08]  /*47de0*/  NOP ;  /* 0x0000000000007918 */ /* 0x000fd00000000000 */
[----:B------:R-:W-:Y:S04]  /*47df0*/  STL.64 [R1+0x310], R8 ;  /* 0x0003100801007387 */ /* 0x000fe80000100a00 */
[----:B------:R0:W-:Y:S04]  /*47e00*/  STL.64 [R1+0x318], R10 ;  /* 0x0003180a01007387 */ /* 0x0001e80000100a00 */
[----:B0-----:R-:W4:Y:S04]  /*47e10*/  LDL.LU.64 R10, [R1+0x5920] ;  /* 0x00592000010a7983 */ /* 0x001f280000300a00 */
[----:B------:R-:W4:Y:S04]  /*47e20*/  LDL.LU.64 R8, [R1+0x5918] ;  /* 0x0059180001087983 */ /* 0x000f280000300a00 */
[----:B------:R0:W-:Y:S04]  /*47e30*/  STL.64 [R1+0x58f0], R4 ;  /* 0x0058f00401007387 */ /* 0x0001e80000100a00 */
[----:B0-----:R-:W3:Y:S01]  /*47e40*/  LDL.64 R4, [R1+0x10] ;  /* 0x0000100001047983 */ /* 0x001ee20000100a00 */
[C---:B----4-:R-:W-:Y:S06]  /*47e50*/  HMMA.16816.F32 R8, R16.reuse, R20, R8 ;  /* 0x000000141008723c */ /* 0x050fec0000001808 */
[----:B--2---:R-:W-:-:S15]  /*47e60*/  HMMA.16816.F32 R16, R16, R24, R12 ;  /* 0x000000181010723c */ /* 0x004fde000000180c */
[----:B------:R-:W-:-:S02]  /*47e70*/  NOP ;  /* 0x0000000000007918 */ /* 0x000fc40000000000 */
[----:B------:R-:W-:Y:S01]  /*47e80*/  STL.64 [R1+0x300], R8 ;  /* 0x0003000801007387 */ /* 0x000fe20000100a00 */
[----:B------:R-:W-:-:S03]  /*47e90*/  IMAD.MOV.U32 R2, RZ, RZ, R11 ;  /* 0x000000ffff027224 */ /* 0x000fc600078e000b */
[----:B------:R-:W-:Y:S04]  /*47ea0*/  STL [R1+0x308], R10 ;  /* 0x0003080a01007387 */ /* 0x000fe80000100800 */
[----:B------:R-:W-:Y:S04]  /*47eb0*/  STL.64 [R1+0x5900], R22 ;  /* 0x0059001601007387 */ /* 0x000fe80000100a00 */
[----:B------:R0:W-:Y:S04]  /*47ec0*/  STL.64 [R1+0x58f8], R20 ;  /* 0x0058f81401007387 */ /* 0x0001e80000100a00 */
[----:B0-----:R-:W2:Y:S04]  /*47ed0*/  LDL.LU.64 R20, [R1+0x7b0] ;  /* 0x0007b00001147983 */ /* 0x001ea80000300a00 */
[----:B------:R-:W2:Y:S04]  /*47ee0*/  LDL.LU.64 R22, [R1+0x7b8] ;  /* 0x0007b80001167983 */ /* 0x000ea80000300a00 */
[----:B------:R-:W4:Y:S04]  /*47ef0*/  LDL.LU.64 R8, [R1+0x570] ;  /* 0x0005700001087983 */ /* 0x000f280000300a00 */
[----:B------:R-:W4:Y:S04]  /*47f00*/  LDL.LU.64 R10, [R1+0x578] ;  /* 0x00057800010a7983 */ /* 0x000f280000300a00 */
[----:B------:R0:W-:Y:S04]  /*47f10*/  STL [R1+0x5554], R2 ;  /* 0x0055540201007387 */ /* 0x0001e80000100800 */
[----:B------:R-:W2:Y:S04]  /*47f20*/  LDL.LU.64 R14, [R1+0x5910] ;  /* 0x00591000010e7983 */ /* 0x000ea80000300a00 */
[----:B------:R-:W2:Y:S04]  /*47f30*/  LDL.LU.64 R12, [R1+0x5908] ;  /* 0x00590800010c7983 */ /* 0x000ea80000300a00 */
[----:B------:R1:W-:Y:S04]  /*47f40*/  STL.64 [R1+0x220], R16 ;  /* 0x0002201001007387 */ /* 0x0003e80000100a00 */
[----:B------:R1:W-:Y:S01]  /*47f50*/  STL.64 [R1+0x228], R18 ;  /* 0x0002281201007387 */ /* 0x0003e20000100a00 */
[----:B---3--:R-:W-:-:S02]  /*47f60*/  IMAD.MOV.U32 R3, RZ, RZ, R4 ;  /* 0x000000ffff037224 */ /* 0x008fc400078e0004 */
[----:B0-----:R-:W-:Y:S01]  /*47f70*/  IMAD.MOV.U32 R2, RZ, RZ, R5 ;  /* 0x000000ffff027224 */ /* 0x001fe200078e0005 */
[----:B-1----:R-:W3:Y:S04]  /*47f80*/  LDL.LU.64 R16, [R1+0x6b0] ;  /* 0x0006b00001107983 */ /* 0x002ee80000300a00 */
[----:B------:R-:W3:Y:S01]  /*47f90*/  LDL.LU.64 R18, [R1+0x6b8] ;  /* 0x0006b80001127983 */ /* 0x000ee20000300a00 */
[----:B--2---:R-:W-:-:S15]  /*47fa0*/  HMMA.16816.F32 R20, R12, R4, R20 ;  /* 0x000000040c14723c */ /* 0x004fde0000001814 */
[----:B------:R-:W-:-:S08]  /*47fb0*/  NOP ;  /* 0x0000000000007918 */ /* 0x000fd00000000000 */
[----:B------:R-:W-:Y:S04]  /*47fc0*/  STL.64 [R1+0x2f0], R20 ;  /* 0x0002f01401007387 */ /* 0x000fe80000100a00 */
[----:B------:R0:W-:Y:S04]  /*47fd0*/  STL.64 [R1+0x2f8], R22 ;  /* 0x0002f81601007387 */ /* 0x0001e80000100a00 */
[----:B0-----:R-:W2:Y:S04]  /*47fe0*/  LDL.LU.64 R22, [R1+0x5900] ;  /* 0x0059000001167983 */ /* 0x001ea80000300a00 */
[----:B------:R-:W4:Y:S04]  /*47ff0*/  LDL.LU.64 R20, [R1+0x58f8] ;  /* 0x0058f80001147983 */ /* 0x000f280000300a00 */
[----:B------:R-:W3:Y:S02]  /*48000*/  LDL.LU.64 R4, [R1+0x58f0] ;  /* 0x0058f00001047983 */ /* 0x000ee40000300a00 */
[----:B---3--:R-:W-:Y:S02]  /*48010*/  HMMA.16816.F32 R16, R12, R4, R16 ;  /* 0x000000040c10723c */ /* 0x008fe40000001810 */
[----:B------:R-:W3:Y:S04]  /*48020*/  LDL.LU.64 R4, [R1+0x610] ;  /* 0x0006100001047983 */ /* 0x000ee80000300a00 */
[----:B------:R-:W2:-:S15]  /*48030*/  LDL.LU.64 R6, [R1+0x618] ;  /* 0x0006180001067983 */ /* 0x000e9e0000300a00 */
[----:B------:R-:W-:-:S02]  /*48040*/  NOP ;  /* 0x0000000000007918 */ /* 0x000fc40000000000 */
[----:B------:R-:W-:Y:S04]  /*48050*/  STL.64 [R1+0x3b0], R16 ;  /* 0x0003b01001007387 */ /* 0x000fe80000100a00 */
[----:B------:R-:W-:Y:S04]  /*48060*/  STL.64 [R1+0x3b8], R18 ;  /* 0x0003b81201007387 */ /* 0x000fe80000100a00 */
[----:B------:R-:W0:Y:S04]  /*48070*/  LDSM.16.MT88.4 R16, [R0+UR4+0x180] ;  /* 0x000180040010783b */ /* 0x000e280008004200 */
[----:B--2---:R-:W-:Y:S04]  /*48080*/  STL.64 [R1+0x5888], R6 ;  /* 0x0058880601007387 */ /* 0x004fe80000100a00 */
[----:B---3--:R1:W-:Y:S04]  /*48090*/  STL.64 [R1+0x5880], R4 ;  /* 0x0058800401007387 */ /* 0x0083e80000100a00 */
[----:B-1----:R-:W2:Y:S01]  /*480a0*/  LDL.64 R4, [R1] ;  /* 0x0000000001047983 */ /* 0x002ea20000100a00 */
[C---:B----4-:R-:W-:Y:S03]  /*480b0*/  HMMA.16816.F32 R8, R12.reuse, R20, R8 ;  /* 0x000000140c08723c */ /* 0x050fe60000001808 */
[----:B--2---:R-:W-:Y:S04]  /*480c0*/  STL.64 [R1+0x58d8], R4 ;  /* 0x0058d80401007387 */ /* 0x004fe80000100a00 */
[----:B0-----:R-:W-:Y:S04]  /*480d0*/  STL.64 [R1+0x5830], R18 ;  /* 0x0058301201007387 */ /* 0x001fe80000100a00 */
[----:B------:R0:W-:Y:S04]  /*480e0*/  STL.64 [R1+0x5828], R16 ;  /* 0x0058281001007387 */ /* 0x0001e80000100a00 */
[----:B0-----:R-:W2:Y:S04]  /*480f0*/  LDL.LU.64 R16, [R1+0x470] ;  /* 0x0004700001107983 */ /* 0x001ea80000300a00 */
[----:B------:R-:W2:Y:S04]  /*48100*/  LDL.LU.64 R18, [R1+0x478] ;  /* 0x0004780001127983 */ /* 0x000ea80000300a00 */
[----:B------:R-:W3:Y:S04]  /*48110*/  LDL.LU.64 R4, [R1+0x860] ;  /* 0x0008600001047983 */ /* 0x000ee80000300a00 */
[----:B------:R-:W3:Y:S04]  /*48120*/  LDL.LU.64 R6, [R1+0x868] ;  /* 0x0008680001067983 */ /* 0x000ee80000300a00 */
[----:B------:R-:W-:Y:S04]  /*48130*/  STL.64 [R1+0x3a0], R8 ;  /* 0x0003a00801007387 */ /* 0x000fe80000100a00 */
[----:B------:R-:W-:Y:S04]  /*48140*/  STL.64 [R1+0x3a8], R10 ;  /* 0x0003a80a01007387 */ /* 0x000fe80000100a00 */
[----:B------:R-:W-:Y:S04]  /*48150*/  STL.64 [R1+0x58d0], R22 ;  /* 0x0058d01601007387 */ /* 0x000fe80000100a00 */
[----:B------:R0:W-:Y:S04]  /*48160*/  STL.64 [R1+0x58c8], R20 ;  /* 0x0058c81401007387 */ /* 0x0001e80000100a00 */
[----:B0-----:R-:W4:Y:S04]  /*48170*/  LDL.LU.64 R20, [R1+0x760] ;  /* 0x0007600001147983 */ /* 0x001f280000300a00 */
[----:B------:R-:W4:Y:S04]  /*48180*/  LDL.LU.64 R22, [R1+0x768] ;  /* 0x0007680001167983 */ /* 0x000f280000300a00 */
[----:B------:R-:W3:Y:S04]  /*48190*/  LDL.LU.64 R8, [R1+0x520] ;  /* 0x0005200001087983 */ /* 0x000ee80000300a00 */
[----:B------:R-:W4:Y:S01]  /*481a0*/  LDL.LU.64 R10, [R1+0x528] ;  /* 0x00052800010a7983 */ /* 0x000f220000300a00 */
[----:B--2---:R-:W-:Y:S03]  /*481b0*/  HMMA.16816.F32 R12, R12, R24, R16 ;  /* 0x000000180c0c723c */ /* 0x004fe60000001810 */
[----:B----4-:R-:W-:Y:S04]  /*481c0*/  STL.64 [R1+0x58c0], R10 ;  /* 0x0058c00a01007387 */ /* 0x010fe80000100a00 */
[----:B---3--:R0:W-:Y:S04]  /*481d0*/  STL.64 [R1+0x58b8], R8 ;  /* 0x0058b80801007387 */ /* 0x0081e80000100a00 */
[----:B0-----:R-:W2:Y:S04]  /*481e0*/  LDL.LU.64 R8, [R1+0x620] ;  /* 0x0006200001087983 */ /* 0x001ea80000300a00 */
[----:B------:R-:W2:Y:S04]  /*481f0*/  LDL.LU.64 R10, [R1+0x628] ;  /* 0x00062800010a7983 */ /* 0x000ea80000300a00 */
[----:B------:R-:W3:Y:S04]  /*48200*/  LDL.LU.64 R16, [R1+0x510] ;  /* 0x0005100001107983 */ /* 0x000ee80000300a00 */
[----:B------:R-:W4:Y:S04]  /*48210*/  LDL.LU.64 R18, [R1+0x518] ;  /* 0x0005180001127983 */ /* 0x000f280000300a00 */
[----:B------:R-:W-:Y:S04]  /*48220*/  STL.64 [R1+0x2e0], R12 ;  /* 0x0002e00c01007387 */ /* 0x000fe80000100a00 */
[----:B------:R-:W-:Y:S04]  /*48230*/  STL.64 [R1+0x2e8], R14 ;  /* 0x0002e80e01007387 */ /* 0x000fe80000100a00 */
[----:B------:R-:W0:Y:S02]  /*48240*/  LDSM.16.MT88.4 R12, [R0+UR4+0x200] ;  /* 0x00020004000c783b */ /* 0x000e240008004200 */
[----:B0-----:R-:W-:-:S02]  /*48250*/  IMAD.MOV.U32 R29, RZ, RZ, R15 ;  /* 0x000000ffff1d7224 */ /* 0x001fc400078e000f */
[----:B----4-:R-:W-:Y:S04]  /*48260*/  STL.64 [R1+0x5898], R18 ;  /* 0x0058981201007387 */ /* 0x010fe80000100a00 */
[----:B---3--:R0:W-:Y:S04]  /*48270*/  STL.64 [R1+0x5890], R16 ;  /* 0x0058901001007387 */ /* 0x0081e80000100a00 */
[----:B------:R1:W-:Y:S01]  /*48280*/  STL.64 [R1+0x40], R12 ;  /* 0x0000400c01007387 */ /* 0x0003e20000100a00 */
[----:B0-----:R-:W-:Y:S02]  /*48290*/  IMAD.MOV.U32 R16, RZ, RZ, R3 ;  /* 0x000000ffff107224 */ /* 0x001fe400078e0003 */
[----:B------:R-:W-:-:S02]  /*482a0*/  IMAD.MOV.U32 R3, RZ, RZ, R14 ;  /* 0x000000ffff037224 */ /* 0x000fc400078e000e */
[----:B------:R-:W3:Y:S04]  /*482b0*/  LDL.LU.64 R14, [R1+0x58e8] ;  /* 0x0058e800010e7983 */ /* 0x000ee80000300a00 */
[----:B-1----:R-:W3:Y:S01]  /*482c0*/  LDL.LU.64 R12, [R1+0x58e0] ;  /* 0x0058e000010c7983 */ /* 0x002ee20000300a00 */
[----:B------:R-:W-:-:S07]  /*482d0*/  IMAD.MOV.U32 R17, RZ, RZ, R2 ;  /* 0x000000ffff117224 */ /* 0x000fce00078e0002 */
[----:B---3--:R-:W-:-:S15]  /*482e0*/  HMMA.16816.F32 R4, R12, R16, R4 ;  /* 0x000000100c04723c */ /* 0x008fde0000001804 */
[----:B------:R-:W-:-:S08]  /*482f0*/  NOP ;  /* 0x0000000000007918 */ /* 0x000fd00000000000 */
[----:B------:R0:W-:Y:S04]  /*48300*/  STL.64 [R1+0x390], R4 ;  /* 0x0003900401007387 */ /* 0x0001e80000100a00 */
[----:B------:R-:W-:Y:S04]  /*48310*/  STL.64 [R1+0x398], R6 ;  /* 0x0003980601007387 */ /* 0x000fe80000100a00 */
[----:B0-----:R-:W3:Y:S02]  /*48320*/  LDL.LU.64 R4, [R1+0x58d8] ;  /* 0x0058d80001047983 */ /* 0x001ee40000300a00 */
[----:B---3--:R-:W-:-:S15]  /*48330*/  HMMA.16816.F32 R20, R12, R4, R20 ;  /* 0x000000040c14723c */ /* 0x008fde0000001814 */
[----:B------:R-:W-:-:S08]  /*48340*/  NOP ;  /* 0x0000000000007918 */ /* 0x000fd00000000000 */
[----:B------:R-:W-:Y:S04]  /*48350*/  STL.64 [R1+0x380], R20 ;  /* 0x0003801401007387 */ /* 0x000fe80000100a00 */
[----:B------:R0:W-:Y:S04]  /*48360*/  STL.64 [R1+0x388], R22 ;  /* 0x0003881601007387 */ /* 0x0001e80000100a00 */
[----:B0-----:R-:W3:Y:S04]  /*48370*/  LDL.LU.64 R22, [R1+0x58d0] ;  /* 0x0058d00001167983 */ /* 0x001ee80000300a00 */
[----:B------:R-:W2:Y:S04]  /*48380*/  LDL.LU.64 R20, [R1+0x58c8] ;  /* 0x0058c80001147983 */ /* 0x000ea80000300a00 */
[----:B------:R0:W-:Y:S04]  /*48390*/  STL.64 [R1+0x58a0], R4 ;  /* 0x0058a00401007387 */ /* 0x0001e80000100a00 */
[----:B0-----:R-:W4:Y:S04]  /*483a0*/  LDL.LU.64 R4, [R1+0x850] ;  /* 0x0008500001047983 */ /* 0x001f280000300a00 */
[----:B------:R-:W4:Y:S01]  /*483b0*/  LDL.LU.64 R6, [R1+0x858] ;  /* 0x0008580001067983 */ /* 0x000f220000300a00 */
[----:B--2---:R-:W-:-:S15]  /*483c0*/  HMMA.16816.F32 R8, R12, R20, R8 ;  /* 0x000000140c08723c */ /* 0x004fde0000001808 */
[----:B------:R-:W-:-:S08]  /*483d0*/  NOP ;  /* 0x0000000000007918 */ /* 0x000fd00000000000 */
[----:B------:R-:W-:Y:S04]  /*483e0*/  STL.64 [R1+0x370], R8 ;  /* 0x0003700801007387 */ /* 0x000fe80000100a00 */
[----:B------:R0:W-:Y:S04]  /*483f0*/  STL.64 [R1+0x378], R10 ;  /* 0x0003780a01007387 */ /* 0x0001e80000100a00 */
[----:B0-----:R-:W2:Y:S04]  /*48400*/  LDL.LU.64 R10, [R1+0x58c0] ;  /* 0x0058c000010a7983 */ /* 0x001ea80000300a00 */
[----:B------:R-:W2:Y:S02]  /*48410*/  LDL.LU.64 R8, [R1+0x58b8] ;  /* 0x0058b80001087983 */ /* 0x000ea40000300a00 */
[----:B--2---:R-:W-:Y:S02]  /*48420*/  HMMA.16816.F32 R8, R12, R24, R8 ;  /* 0x000000180c08723c */ /* 0x004fe40000001808 */
[----:B------:R-:W2:Y:S04]  /*48430*/  LDL.LU.64 R12, [R1+0x750] ;  /* 0x00075000010c7983 */ /* 0x000ea80000300a00 */
[----:B------:R-:W2:-:S15]  /*48440*/  LDL.LU.64 R14, [R1+0x758] ;  /* 0x00075800010e7983 */ /* 0x000e9e0000300a00 */
[----:B------:R-:W-:-:S02]  /*48450*/  NOP ;  /* 0x0000000000007918 */ /* 0x000fc40000000000 */
[----:B------:R-:W-:Y:S04]  /*48460*/  STL.64 [R1+0x2a0], R8 ;  /* 0x0002a00801007387 */ /* 0x000fe80000100a00 */
[----:B------:R-:W-:Y:S04]  /*48470*/  STL.64 [R1+0x2a8], R10 ;  /* 0x0002a80a01007387 */ /* 0x000fe80000100a00 */
[----:B------:R-:W0:Y:S04]  /*48480*/  LDSM.16.MT88.4 R8, [R0+UR4+0x280] ;  /* 0x000280040008783b */ /* 0x000e280008004200 */
[----:B0-----:R-:W-:Y:S04]  /*48490*/  STL.64 [R1+0x30], R8 ;  /* 0x0000300801007387 */ /* 0x001fe80000100a00 */
[----:B------:R0:W-:Y:S04]  /*484a0*/  STL.64 [R1+0x38], R10 ;  /* 0x0000380a01007387 */ /* 0x0001e80000100a00 */
[----:B0-----:R-:W4:Y:S04]  /*484b0*/  LDL.LU.64 R10, [R1+0x58b0] ;  /* 0x0058b000010a7983 */ /* 0x001f280000300a00 */
[----:B------:R-:W4:Y:S02]  /*484c0*/  LDL.LU.64 R8, [R1+0x58a8] ;  /* 0x0058a80001087983 */ /* 0x000f240000300a00 */
[----:B----4-:R-:W-:Y:S02]  /*484d0*/  HMMA.16816.F32 R16, R8, R16, R4 ;  /* 0x000000100810723c */ /* 0x010fe40000001804 */
[----:B------:R-:W2:-:S15]  /*484e0*/  LDL.LU.64 R4, [R1+0x58a0] ;  /* 0x0058a00001047983 */ /* 0x000e9e0000300a00 */
[----:B------:R-:W-:-:S06]  /*484f0*/  NOP ;  /* 0x0000000000007918 */ /* 0x000fcc0000000000 */
[----:B------:R-:W-:Y:S04]  /*48500*/  STL.64 [R1+0x290], R16 ;  /* 0x0002901001007387 */ /* 0x000fe80000100a00 */
[----:B------:R0:W-:Y:S04]  /*48510*/  STL.64 [R1+0x298], R18 ;  /* 0x0002981201007387 */ /* 0x0001e80000100a00 */
[----:B0-----:R-:W4:Y:S04]  /*48520*/  LDL.LU.64 R18, [R1+0x5898] ;  /* 0x0058980001127983 */ /* 0x001f280000300a00 */
[----:B------:R-:W4:Y:S01]  /*48530*/  LDL.LU.64 R16, [R1+0x5890] ;  /* 0x0058900001107983 */ /* 0x000f220000300a00 */
[----:B--2---:R-:W-:Y:S06]  /*48540*/  HMMA.16816.F32 R12, R8, R4, R12 ;  /* 0x00000004080c723c */ /* 0x004fec000000180c */
[----:B------:R-:W-:-:S15]  /*48550*/  IMAD.MOV.U32 R2, RZ, RZ, R5 ;  /* 0x000000ffff027224 */ /* 0x000fde00078e0005 */
[----:B------:R-:W-:-:S02]  /*48560*/  NOP ;  /* 0x0000000000007918 */ /* 0x000fc40000000000 */
[----:B------:R0:W-:Y:S04]  /*48570*/  STL.64 [R1+0x280], R12 ;  /* 0x0002800c01007387 */ /* 0x0001e80000100a00 */
[----:B------:R-:W-:Y:S04]  /*48580*/  STL.64 [R1+0x288], R14 ;  /* 0x0002880e01007387 */ /* 0x000fe80000100a00 */
[----:B------:R-:W2:Y:S01]  /*48590*/  LDL.LU.64 R6, [R1+0x5888] ;  /* 0x0058880001067983 */ /* 0x000ea20000300a00 */
[----:B0-----:R-:W-:-:S03]  /*485a0*/  IMAD.MOV.U32 R12, RZ, RZ, R4 ;  /* 0x000000ffff0c7224 */ /* 0x001fc600078e0004 */
[----:B------:R-:W2:Y:S02]  /*485b0*/  LDL.LU.64 R4, [R1+0x5880] ;  /* 0x0058800001047983 */ /* 0x000ea40000300a00 */
[C---:B--2---:R-:W-:Y:S06]  /*485c0*/  HMMA.16816.F32 R4, R8.reuse, R20, R4 ;  /* 0x000000140804723c */ /* 0x044fec0000001804 */
[----:B----4-:R-:W-:-:S15]  /*485d0*/  HMMA.16816.F32 R8, R8, R24, R16 ;  /* 0x000000180808723c */ /* 0x010fde0000001810 */
[----:B------:R-:W-:-:S02]  /*485e0*/  NOP ;  /* 0x0000000000007918 */ /* 0x000fc40000000000 */
[----:B------:R-:W-:Y:S04]  /*485f0*/  STL.64 [R1+0x270], R4 ;  /* 0x0002700401007387 */ /* 0x000fe80000100a00 */
[----:B------:R0:W-:Y:S04]  /*48600*/  STL.64 [R1+0x278], R6 ;  /* 0x0002780601007387 */ /* 0x0001e80000100a00 */
[----:B0-----:R-:W2:Y:S04]  /*48610*/  LDL.LU.64 R6, [R1+0x5878] ;  /* 0x0058780001067983 */ /* 0x001ea80000300a00 */
[----:B------:R-:W2:Y:S04]  /*48620*/  LDL.LU.64 R4, [R1+0x5870] ;  /* 0x0058700001047983 */ /* 0x000ea80000300a00 */
[----:B---3--:R-:W-:Y:S04]  /*48630*/  STL.64 [R1+0x5850], R22 ;  /* 0x0058501601007387 */ /* 0x008fe80000100a00 */
[----:B------:R0:W-:Y:S02]  /*48640*/  STL.64 [R1+0x5848], R20 ;  /* 0x0058481401007387 */ /* 0x0001e40000100a00 */
[----:B0-----:R-:W-:-:S02]  /*48650*/  IMAD.MOV.U32 R20, RZ, RZ, R12 ;  /* 0x000000ffff147224 */ /* 0x001fc400078e000c */
[----:B------:R-:W-:-:S05]  /*48660*/  IMAD.MOV.U32 R21, RZ, RZ, R2 ;  /* 0x000000ffff157224 */ /* 0x000fca00078e0002 */
[----:B------:R0:W-:Y:S04]  /*48670*/  STL.64 [R1+0x5868], R20 ;  /* 0x0058681401007387 */ /* 0x0001e80000100a00 */
[----:B0-----:R-:W2:Y:S04]  /*48680*/  LDL.LU.64 R20, [R1+0x830] ;  /* 0x0008300001147983 */ /* 0x001ea80000300a00 */
[----:B------:R-:W2:Y:S04]  /*48690*/  LDL.LU.64 R22, [R1+0x838] ;  /* 0x0008380001167983 */ /* 0x000ea80000300a00 */
[----:B------:R-:W-:Y:S04]  /*486a0*/  STL.64 [R1+0x1d0], R8 ;  /* 0x0001d00801007387 */ /* 0x000fe80000100a00 */
[----:B------:R-:W-:Y:S04]  /*486b0*/  STL.64 [R1+0x1d8], R10 ;  /* 0x0001d80a01007387 */ /* 0x000fe80000100a00 */
[----:B------:R-:W-:Y:S04]  /*486c0*/  STL.64 [R1+0x5840], R26 ;  /* 0x0058401a01007387 */ /* 0x000fe80000100a00 */
[----:B------:R0:W-:Y:S04]  /*486d0*/  STL.64 [R1+0x5838], R24 ;  /* 0x0058381801007387 */ /* 0x0001e80000100a00 */
[----:B------:R-:W1:Y:S04]  /*486e0*/  LDSM.16.MT88.4 R8, [R0+UR4+0x300] ;  /* 0x000300040008783b */ /* 0x000e680008004200 */
[----:B0-----:R-:W3:Y:S04]  /*486f0*/  LDL.LU.64 R24, [R1+0x5f0] ;  /* 0x0005f00001187983 */ /* 0x001ee80000300a00 */
[----:B------:R-:W4:Y:S04]  /*48700*/  LDL.LU.64 R26, [R1+0x5f8] ;  /* 0x0005f800011a7983 */ /* 0x000f280000300a00 */
[----:B----4-:R-:W-:Y:S04]  /*48710*/  STL.64 [R1+0x5860], R26 ;  /* 0x0058601a01007387 */ /* 0x010fe80000100a00 */
[----:B---3--:R0:W-:Y:S04]  /*48720*/  STL.64 [R1+0x5858], R24 ;  /* 0x0058581801007387 */ /* 0x0081e80000100a00 */
[----:B0-----:R-:W3:Y:S04]  /*48730*/  LDL.LU.64 R24, [R1+0x730] ;  /* 0x0007300001187983 */ /* 0x001ee80000300a00 */
[----:B------:R-:W3:Y:S04]  /*48740*/  LDL.LU.64 R26, [R1+0x738] ;  /* 0x00073800011a7983 */ /* 0x000ee80000300a00 */
[----:B------:R-:W4:Y:S04]  /*48750*/  LDL.LU.64 R16, [R1+0x4f0] ;  /* 0x0004f00001107983 */ /* 0x000f280000300a00 */
[----:B------:R-:W4:Y:S04]  /*48760*/  LDL.LU.64 R18, [R1+0x4f8] ;  /* 0x0004f80001127983 */ /* 0x000f280000300a00 */
[----:B------:R-:W2:Y:S04]  /*48770*/  LDL.LU.64 R12, [R1+0x5e0] ;  /* 0x0005e000010c7983 */ /* 0x000ea80000300a00 */
[----:B------:R-:W3:Y:S04]  /*48780*/  LDL.LU.64 R14, [R1+0x5e8] ;  /* 0x0005e800010e7983 */ /* 0x000ee80000300a00 */
[----:B---3--:R-:W-:Y:S04]  /*48790*/  STL.64 [R1+0x5800], R14 ;  /* 0x0058000e01007387 */ /* 0x008fe80000100a00 */
[----:B--2---:R0:W-:Y:S04]  /*487a0*/  STL.64 [R1+0x57f8], R12 ;  /* 0x0057f80c01007387 */ /* 0x0041e80000100a00 */
[----:B0-----:R-:W2:Y:S04]  /*487b0*/  LDL.LU.64 R12, [R1+0x720] ;  /* 0x00072000010c7983 */ /* 0x001ea80000300a00 */
[----:B------:R-:W3:Y:S04]  /*487c0*/  LDL.LU.64 R14, [R1+0x728] ;  /* 0x00072800010e7983 */ /* 0x000ee80000300a00 */
[----:B---3--:R-:W-:Y:S04]  /*487d0*/  STL.64 [R1+0x5810], R14 ;  /* 0x0058100e01007387 */ /* 0x008fe80000100a00 */
[----:B--2---:R0:W-:Y:S04]  /*487e0*/  STL.64 [R1+0x5808], R12 ;  /* 0x0058080c01007387 */ /* 0x0041e80000100a00 */
[----:B0-----:R-:W2:Y:S04]  /*487f0*/  LDL.LU.64 R12, [R1+0x10] ;  /* 0x00001000010c7983 */ /* 0x001ea80000300a00 */
[----:B-1----:R0:W-:Y:S04]  /*48800*/  STL.64 [R1+0x20], R8 ;  /* 0x0000200801007387 */ /* 0x0021e80000100a00 */
[----:B------:R1:W-:Y:S04]  /*48810*/  STL.64 [R1+0x28], R10 ;  /* 0x0000280a01007387 */ /* 0x0003e80000100a00 */
[----:B0-----:R-:W3:Y:S04]  /*48820*/  LDL.LU.64 R8, [R1+0x4e0] ;  /* 0x0004e00001087983 */ /* 0x001ee80000300a00 */
[----:B-1----:R-:W4:Y:S01]  /*48830*/  LDL.LU.64 R10, [R1+0x4e8] ;  /* 0x0004e800010a7983 */ /* 0x002f220000300a00 */
[C---:B--2---:R-:W-:Y:S03]  /*48840*/  HMMA.16816.F32 R20, R4.reuse, R12, R20 ;  /* 0x0000000c0414723c */ /* 0x044fe60000001814 */
[----:B----4-:R-:W-:Y:S04]  /*48850*/  STL.64 [R1+0x5820], R10 ;  /* 0x0058200a01007387 */ /* 0x010fe80000100a00 */
[----:B---3--:R0:W-:Y:S04]  /*48860*/  STL.64 [R1+0x5818], R8 ;  /* 0x0058180801007387 */ /* 0x0081e80000100a00 */
[----:B0-----:R-:W2:Y:S04]  /*48870*/  LDL.LU.64 R8, [R1+0x820] ;  /* 0x0008200001087983 */ /* 0x001ea80000300a00 */
[----:B------:R-:W2:Y:S08]  /*48880*/  LDL.LU.64 R10, [R1+0x828] ;  /* 0x00082800010a7983 */ /* 0x000eb00000300a00 */
[----:B------:R0:W-:Y:S04]  /*48890*/  STL.64 [R1+0x190], R20 ;  /* 0x0001901401007387 */ /* 0x0001e80000100a00 */
[----:B------:R1:W-:Y:S04]  /*488a0*/  STL.64 [R1+0x198], R22 ;  /* 0x0001981601007387 */ /* 0x0003e80000100a00 */
[----:B0-----:R-:W1:Y:S02]  /*488b0*/  LDL.LU.64 R20, [R1+0x5868] ;  /* 0x0058680001147983 */ /* 0x001e640000300a00 */
[----:B-1----:R-:W-:Y:S02]  /*488c0*/  HMMA.16816.F32 R20, R4, R20, R24 ;  /* 0x000000140414723c */ /* 0x002fe40000001818 */
[----:B------:R-:W3:Y:S04]  /*488d0*/  LDL.LU.64 R26, [R1+0x5860] ;  /* 0x00586000011a7983 */ /* 0x000ee80000300a00 */
[----:B------:R-:W3:-:S15]  /*488e0*/  LDL.LU.64 R24, [R1+0x5858] ;  /* 0x0058580001187983 */ /* 0x000ede0000300a00 */
[----:B------:R-:W-:-:S02]  /*488f0*/  NOP ;  /* 0x0000000000007918 */ /* 0x000fc40000000000 */
[----:B------:R-:W-:Y:S04]  /*48900*/  STL.64 [R1+0x180], R20 ;  /* 0x0001801401007387 */ /* 0x000fe80000100a00 */
[----:B------:R0:W-:Y:S04]  /*48910*/  STL.64 [R1+0x188], R22 ;  /* 0x0001881601007387 */ /* 0x0001e80000100a00 */
[----:B0-----:R-:W4:Y:S04]  /*48920*/  LDL.LU.64 R22, [R1+0x5850] ;  /* 0x0058500001167983 */ /* 0x001f280000300a00 */
        /* <DEDUP_REMOVED lines=8> */
[----:B------:R-:W2:Y:S04]  /*489b0*/  LDL.LU.64 R18, [R1+0x5830] ;  /* 0x0058300001127983 */ /* 0x000ea80000300a00 */
[----:B------:R-:W2:-:S15]  /*489c0*/  LDL.LU.64 R16, [R1+0x5828] ;  /* 0x0058280001107983 */ /* 0x000e9e0000300a00 */
[----:B------:R-:W-:-:S02]  /*489d0*/  NOP ;  /* 0x0000000000007918 */ /* 0x000fc40000000000 */
[----:B------:R-:W-:Y:S04]  /*489e0*/  STL.64 [R1+0x90], R4 ;  /* 0x0000900401007387 */ /* 0x000fe80000100a00 */
[----:B------:R-:W-:Y:S04]  /*489f0*/  STL.64 [R1+0x98], R6 ;  /* 0x0000980601007387 */ /* 0x000fe80000100a00 */
[----:B------:R-:W0:Y:S01]  /*48a00*/  LDSM.16.MT88.4 R4, [R0+UR4+0x380] ;  /* 0x000380040004783b */ /* 0x000e220008004200 */
[----:B------:R-:W-:-:S03]  /*48a10*/  IMAD.MOV.U32 R2, RZ, RZ, R12 ;  /* 0x000000ffff027224 */ /* 0x000fc600078e000c */
[----:B0-----:R-:W-:Y:S04]  /*48a20*/  STL.64 [R1+0x5748], R6 ;  /* 0x0057480601007387 */ /* 0x001fe80000100a00 */
[----:B------:R0:W-:Y:S04]  /*48a30*/  STL.64 [R1+0x5740], R4 ;  /* 0x0057400401007387 */ /* 0x0001e80000100a00 */
[----:B0-----:R-:W4:Y:S04]  /*48a40*/  LDL.LU.64 R4, [R1] ;  /* 0x0000000001047983 */ /* 0x001f280000300a00 */
[----:B------:R0:W-:Y:S02]  /*48a50*/  STL [R1+0x5610], R0 ;  /* 0x0056100001007387 */ /* 0x0001e40000100800 */
[----:B0-----:R-:W-:Y:S01]  /*48a60*/  IMAD.MOV.U32 R0, RZ, RZ, R13 ;  /* 0x000000ffff007224 */ /* 0x001fe200078e000d */
[----:B--2---:R-:W-:-:S15]  /*48a70*/  HMMA.16816.F32 R8, R16, R12, R8 ;  /* 0x0000000c1008723c */ /* 0x004fde0000001808 */
[----:B------:R-:W-:-:S08]  /*48a80*/  NOP ;  /* 0x0000000000007918 */ /* 0x000fd00000000000 */
[----:B------:R-:W-:Y:S04]  /*48a90*/  STL.64 [R1+0x130], R8 ;  /* 0x0001300801007387 */ /* 0x000fe80000100a00 */
[----:B------:R0:W-:Y:S04]  /*48aa0*/  STL.64 [R1+0x138], R10 ;  /* 0x0001380a01007387 */ /* 0x0001e80000100a00 */
[----:B0-----:R-:W2:Y:S04]  /*48ab0*/  LDL.LU.64 R10, [R1+0x5820] ;  /* 0x00582000010a7983 */ /* 0x001ea80000300a00 */
[----:B------:R-:W2:Y:S04]  /*48ac0*/  LDL.LU.64 R8, [R1+0x5818] ;  /* 0x0058180001087983 */ /* 0x000ea80000300a00 */
[----:B------:R-:W4:Y:S04]  /*48ad0*/  LDL.LU.64 R14, [R1+0x5810] ;  /* 0x00581000010e7983 */ /* 0x000f280000300a00 */
[----:B------:R-:W4:Y:S02]  /*48ae0*/  LDL.LU.64 R12, [R1+0x5808] ;  /* 0x00580800010c7983 */ /* 0x000f240000300a00 */
[----:B----4-:R-:W-:-:S15]  /*48af0*/  HMMA.16816.F32 R12, R16, R4, R12 ;  /* 0x00000004100c723c */ /* 0x010fde000000180c */
[----:B------:R-:W-:-:S08]  /*48b00*/  NOP ;  /* 0x0000000000007918 */ /* 0x000fd00000000000 */
[----:B------:R-:W-:Y:S04]  /*48b10*/  STL.64 [R1+0x120], R12 ;  /* 0x0001200c01007387 */ /* 0x000fe80000100a00 */
[----:B------:R0:W-:Y:S04]  /*48b20*/  STL.64 [R1+0x128], R14 ;  /* 0x0001280e01007387 */ /* 0x0001e80000100a00 */
[----:B0-----:R-:W4:Y:S04]  /*48b30*/  LDL.LU.64 R14, [R1+0x5800] ;  /* 0x00580000010e7983 */ /* 0x001f280000300a00 */
[----:B------:R-:W4:Y:S04]  /*48b40*/  LDL.LU.64 R12, [R1+0x57f8] ;  /* 0x0057f800010c7983 */ /* 0x000f280000300a00 */
[----:B------:R-:W-:Y:S04]  /*48b50*/  STL.64 [R1+0x57e8], R22 ;  /* 0x0057e81601007387 */ /* 0x000fe80000100a00 */
[----:B------:R-:W-:Y:S01]  /*48b60*/  STL.64 [R1+0x57e0], R20 ;  /* 0x0057e01401007387 */ /* 0x000fe20000100a00 */
[----:B----4-:R-:W-:-:S15]  /*48b70*/  HMMA.16816.F32 R12, R16, R20, R12 ;  /* 0x00000014100c723c */ /* 0x010fde000000180c */
[----:B------:R-:W-:-:S08]  /*48b80*/  NOP ;  /* 0x0000000000007918 */ /* 0x000fd00000000000 */
[----:B------:R-:W-:Y:S04]  /*48b90*/  STL.64 [R1+0x110], R12 ;  /* 0x0001100c01007387 */ /* 0x000fe80000100a00 */
[----:B------:R2:W-:Y:S02]  /*48ba0*/  STL.64 [R1+0x118], R14 ;  /* 0x0001180e01007387 */ /* 0x0005e40000100a00 */
[----:B--2---:R-:W-:Y:S02]  /*48bb0*/  HMMA.16816.F32 R12, R16, R24, R8 ;  /* 0x00000018100c723c */ /* 0x004fe40000001808 */
[----:B------:R-:W2:Y:S04]  /*48bc0*/  LDL.LU.64 R8, [R1+0x800] ;  /* 0x0008000001087983 */ /* 0x000ea80000300a00 */
[----:B------:R-:W2:-:S15]  /*48bd0*/  LDL.LU.64 R10, [R1+0x808] ;  /* 0x00080800010a7983 */ /* 0x000e9e0000300a00 */
[----:B------:R-:W-:-:S02]  /*48be0*/  NOP ;  /* 0x0000000000007918 */ /* 0x000fc40000000000 */
[----:B------:R-:W-:Y:S04]  /*48bf0*/  STL.64 [R1+0x80], R12 ;  /* 0x0000800c01007387 */ /* 0x000fe80000100a00 */
[----:B------:R-:W-:Y:S04]  /*48c00*/  STL.64 [R1+0x88], R14 ;  /* 0x0000880e01007387 */ /* 0x000fe80000100a00 */
[----:B------:R-:W4:Y:S04]  /*48c10*/  LDL.LU.64 R20, [R1+0x700] ;  /* 0x0007000001147983 */ /* 0x000f280000300a00 */
[----:B------:R-:W4:Y:S04]  /*48c20*/  LDL.LU.64 R22, [R1+0x708] ;  /* 0x0007080001167983 */ /* 0x000f280000300a00 */
[----:B---3--:R-:W-:Y:S04]  /*48c30*/  STL.64 [R1+0x57d8], R26 ;  /* 0x0057d81a01007387 */ /* 0x008fe80000100a00 */
[----:B------:R0:W-:Y:S04]  /*48c40*/  STL.64 [R1+0x57d0], R24 ;  /* 0x0057d01801007387 */ /* 0x0001e80000100a00 */
[----:B------:R-:W1:Y:S04]  /*48c50*/  LDSM.16.MT88.4 R12, [R28+UR4+0x4000] ;  /* 0x004000041c0c783b */ /* 0x000e680008004200 */
[----:B0-----:R-:W3:Y:S04]  /*48c60*/  LDL.LU.64 R24, [R1+0x5c0] ;  /* 0x0005c00001187983 */ /* 0x001ee80000300a00 */
[----:B------:R-:W3:Y:S04]  /*48c70*/  LDL.LU.64 R26, [R1+0x5c8] ;  /* 0x0005c800011a7983 */ /* 0x000ee80000300a00 */
[----:B------:R-:W2:Y:S04]  /*48c80*/  LDL.LU.64 R16, [R1+0x6e0] ;  /* 0x0006e00001107983 */ /* 0x000ea80000300a00 */
[----:B------:R-:W4:Y:S04]  /*48c90*/  LDL.LU.64 R18, [R1+0x6e8] ;  /* 0x0006e80001127983 */ /* 0x000f280000300a00 */
[----:B----4-:R-:W-:Y:S04]  /*48ca0*/  STL.64 [R1+0x57c0], R18 ;  /* 0x0057c01201007387 */ /* 0x010fe80000100a00 */
[----:B--2---:R0:W-:Y:S04]  /*48cb0*/  STL.64 [R1+0x57b8], R16 ;  /* 0x0057b81001007387 */ /* 0x0041e80000100a00 */
[----:B0-----:R-:W2:Y:S04]  /*48cc0*/  LDL.LU R16, [R1+0x40] ;  /* 0x0000400001107983 */ /* 0x001ea80000300800 */
[----:B------:R-:W2:Y:S01]  /*48cd0*/  LDL.LU R17, [R1+0x44] ;  /* 0x0000440001117983 */ /* 0x000ea20000300800 */
[----:B------:R-:W-:-:S03]  /*48ce0*/  IMAD.MOV.U32 R18, RZ, RZ, R3 ;  /* 0x000000ffff127224 */ /* 0x000fc600078e0003 */
[----:B------:R-:W4:Y:S01]  /*48cf0*/  LDL.LU R3, [R1+0x57f0] ;  /* 0x0057f00001037983 */ /* 0x000f220000300800 */
[----:B------:R-:W-:-:S03]  /*48d00*/  IMAD.MOV.U32 R19, RZ, RZ, R29 ;  /* 0x000000ffff137224 */ /* 0x000fc600078e001d */
[----:B-1----:R-:W-:Y:S04]  /*48d10*/  STL.64 [R1+0x5710], R14 ;  /* 0x0057100e01007387 */ /* 0x002fe80000100a00 */
[----:B------:R0:W-:Y:S02]  /*48d20*/  STL.64 [R1+0x5708], R12 ;  /* 0x0057080c01007387 */ /* 0x0001e40000100a00 */
[----:B0-----:R-:W-:Y:S02]  /*48d30*/  IMAD.MOV.U32 R12, RZ, RZ, R2 ;  /* 0x000000ffff0c7224 */ /* 0x001fe400078e0002 */
[----:B------:R-:W-:-:S05]  /*48d40*/  IMAD.MOV.U32 R13, RZ, RZ, R0 ;  /* 0x000000ffff0d7224 */ /* 0x000fca00078e0000 */
[----:B------:R0:W-:Y:S02]  /*48d50*/  STL.64 [R1+0x57c8], R12 ;  /* 0x0057c80c01007387 */ /* 0x0001e40000100a00 */
[----:B--2---:R-:W-:Y:S02]  /*48d60*/  HMMA.16816.F32 R8, R16, R12, R8 ;  /* 0x0000000c1008723c */ /* 0x004fe40000001808 */
[----:B0-----:R-:W2:-:S15]  /*48d70*/  LDL.LU.64 R12, [R1+0x4c0] ;  /* 0x0004c000010c7983 */ /* 0x001e9e0000300a00 */
[----:B------:R-:W-:-:S06]  /*48d80*/  NOP ;  /* 0x0000000000007918 */ /* 0x000fcc0000000000 */
[----:B------:R-:W-:Y:S04]  /*48d90*/  STL.64 [R1+0xe0], R8 ;  /* 0x0000e00801007387 */ /* 0x000fe80000100a00 */
[----:B------:R-:W-:Y:S04]  /*48da0*/  STL.64 [R1+0xe8], R10 ;  /* 0x0000e80a01007387 */ /* 0x000fe80000100a00 */
[----:B------:R-:W0:Y:S01]  /*48db0*/  LDSM.16.MT88.4 R8, [R28+UR4+0x4080] ;  /* 0x004080041c08783b */ /* 0x000e220008004200 */
[C---:B------:R-:W-:Y:S03]  /*48dc0*/  HMMA.16816.F32 R20, R16.reuse, R4, R20 ;  /* 0x000000041014723c */ /* 0x040fe60000001814 */
[----:B------:R-:W2:Y:S04]  /*48dd0*/  LDL.LU.64 R14, [R1+0x4c8] ;  /* 0x0004c800010e7983 */ /* 0x000ea80000300a00 */
[----:B0-----:R-:W-:Y:S04]  /*48de0*/  STL.64 [R1+0x56b0], R10 ;  /* 0x0056b00a01007387 */ /* 0x001fe80000100a00 */
[----:B------:R0:W-:Y:S04]  /*48df0*/  STL.64 [R1+0x56a8], R8 ;  /* 0x0056a80801007387 */ /* 0x0001e80000100a00 */
[----:B0-----:R-:W4:Y:S04]  /*48e00*/  LDL.LU.64 R8, [R1+0x30] ;  /* 0x0000300001087983 */ /* 0x001f280000300a00 */
[----:B------:R-:W4:Y:S04]  /*48e10*/  LDL.LU.64 R10, [R1+0x38] ;  /* 0x00003800010a7983 */ /* 0x000f280000300a00 */
        /* <DEDUP_REMOVED lines=13> */
[----:B------:R-:W-:Y:S04]  /*48ef0*/  STL.64 [R1+0x70], R16 ;  /* 0x0000701001007387 */ /* 0x000fe80000100a00 */
[----:B------:R0:W-:Y:S04]  /*48f00*/  STL.64 [R1+0x78], R18 ;  /* 0x0000781201007387 */ /* 0x0001e80000100a00 */
[----:B0-----:R-:W2:Y:S04]  /*48f10*/  LDL.LU.64 R18, [R1+0x57c0] ;  /* 0x0057c00001127983 */ /* 0x001ea80000300a00 */
[----:B------:R-:W2:Y:S04]  /*48f20*/  LDL.LU.64 R16, [R1+0x57b8] ;  /* 0x0057b80001107983 */ /* 0x000ea80000300a00 */
[----:B---3--:R-:W-:Y:S04]  /*48f30*/  STL.64 [R1+0x57b0], R26 ;  /* 0x0057b01a01007387 */ /* 0x008fe80000100a00 */
[----:B------:R0:W-:Y:S04]  /*48f40*/  STL.64 [R1+0x57a8], R24 ;  /* 0x0057a81801007387 */ /* 0x0001e80000100a00 */
[----:B0-----:R-:W2:Y:S04]  /*48f50*/  LDL.LU.64 R24, [R1+0x7e0] ;  /* 0x0007e00001187983 */ /* 0x001ea80000300a00 */
[----:B------:R-:W2:Y:S01]  /*48f60*/  LDL.LU.64 R26, [R1+0x7e8] ;  /* 0x0007e800011a7983 */ /* 0x000ea20000300a00 */
[----:B----4-:R-:W-:-:S02]  /*48f70*/  IMAD.MOV.U32 R7, RZ, RZ, R8 ;  /* 0x000000ffff077224 */ /* 0x010fc400078e0008 */
[----:B------:R-:W-:Y:S02]  /*48f80*/  IMAD.MOV.U32 R6, RZ, RZ, R9 ;  /* 0x000000ffff067224 */ /* 0x000fe400078e0009 */
[----:B------:R-:W-:Y:S02]  /*48f90*/  IMAD.MOV.U32 R2, RZ, RZ, R10 ;  /* 0x000000ffff027224 */ /* 0x000fe400078e000a */
[----:B------:R-:W-:Y:S02]  /*48fa0*/  IMAD.MOV.U32 R0, RZ, RZ, R11 ;  /* 0x000000ffff007224 */ /* 0x000fe400078e000b */
[----:B------:R-:W-:Y:S02]  /*48fb0*/  IMAD.MOV.U32 R14, RZ, RZ, R2 ;  /* 0x000000ffff0e7224 */ /* 0x000fe400078e0002 */
[----:B------:R-:W-:Y:S02]  /*48fc0*/  IMAD.MOV.U32 R15, RZ, RZ, R0 ;  /* 0x000000ffff0f7224 */ /* 0x000fe400078e0000 */
[----:B------:R-:W-:-:S02]  /*48fd0*/  IMAD.MOV.U32 R2, RZ, RZ, R4 ;  /* 0x000000ffff027224 */ /* 0x000fc400078e0004 */
[----:B------:R-:W-:Y:S01]  /*48fe0*/  IMAD.MOV.U32 R0, RZ, RZ, R5 ;  /* 0x000000ffff007224 */ /* 0x000fe200078e0005 */
[----:B--2---:R-:W-:-:S15]  /*48ff0*/  HMMA.16816.F32 R24, R8, R12, R24 ;  /* 0x0000000c0818723c */ /* 0x004fde0000001818 */
[----:B------:R-:W-:-:S08]  /*49000*/  NOP ;  /* 0x0000000000007918 */ /* 0x000fd00000000000 */
[----:B------:R-:W-:Y:S04]  /*49010*/  STL.64 [R1+0x60], R24 ;  /* 0x0000601801007387 */ /* 0x000fe80000100a00 */
[----:B------:R-:W-:Y:S04]  /*49020*/  STL.64 [R1+0x68], R26 ;  /* 0x0000681a01007387 */ /* 0x000fe80000100a00 */
[----:B------:R0:W-:Y:S02]  /*49030*/  STL.64 [R1+0x5790], R12 ;  /* 0x0057900c01007387 */ /* 0x0001e40000100a00 */
[----:B0-----:R-:W-:-:S02]  /*49040*/  IMAD.MOV.U32 R12, RZ, RZ, R7 ;  /* 0x000000ffff0c7224 */ /* 0x001fc400078e0007 */
[----:B------:R-:W-:-:S07]  /*49050*/  IMAD.MOV.U32 R13, RZ, RZ, R6 ;  /* 0x000000ffff0d7224 */ /* 0x000fce00078e0006 */
[----:B------:R-:W-:Y:S01]  /*49060*/  HMMA.16816.F32 R8, R12, R4, R16 ;  /* 0x000000040c08723c */ /* 0x000fe20000001810 */
[----:B------:R-:W0:-:S15]  /*49070*/  LDSM.16.MT88.4 R16, [R28+UR4+0x4100] ;  /* 0x004100041c10783b */ /* 0x000e1e0008004200 */
[----:B------:R-:W-:-:S07]  /*49080*/  NOP ;  /* 0x0000000000007918 */ /* 0x000fce0000000000 */
[----:B------:R-:W-:Y:S04]  /*49090*/  STL.64 [R1+0x330], R8 ;  /* 0x0003300801007387 */ /* 0x000fe80000100a00 */
[----:B------:R-:W-:Y:S04]  /*490a0*/  STL.64 [R1+0x338], R10 ;  /* 0x0003380a01007387 */ /* 0x000fe80000100a00 */
[----:B------:R-:W2:Y:S04]  /*490b0*/  LDL.LU.64 R24, [R1+0x5a0] ;  /* 0x0005a00001187983 */ /* 0x000ea80000300a00 */
[----:B------:R-:W2:Y:S04]  /*490c0*/  LDL.LU.64 R26, [R1+0x5a8] ;  /* 0x0005a800011a7983 */ /* 0x000ea80000300a00 */
[----:B------:R-:W3:Y:S04]  /*490d0*/  LDL.LU.64 R4, [R1+0x480] ;  /* 0x0004800001047983 */ /* 0x000ee80000300a00 */
[----:B------:R-:W4:Y:S04]  /*490e0*/  LDL.LU.64 R6, [R1+0x488] ;  /* 0x0004880001067983 */ /* 0x000f280000300a00 */
[----:B----4-:R-:W-:Y:S04]  /*490f0*/  STL.64 [R1+0x5758], R6 ;  /* 0x0057580601007387 */ /* 0x010fe80000100a00 */
[----:B---3--:R1:W-:Y:S04]  /*49100*/  STL.64 [R1+0x5750], R4 ;  /* 0x0057500401007387 */ /* 0x0083e80000100a00 */
[----:B-1----:R-:W3:Y:S04]  /*49110*/  LDL.LU.64 R4, [R1+0x20] ;  /* 0x0000200001047983 */ /* 0x002ee80000300a00 */
[----:B------:R-:W4:Y:S04]  /*49120*/  LDL.LU.64 R6, [R1+0x28] ;  /* 0x0000280001067983 */ /* 0x000f280000300a00 */
[----:B----4-:R-:W-:Y:S04]  /*49130*/  STL.64 [R1+0x57a0], R6 ;  /* 0x0057a00601007387 */ /* 0x010fe80000100a00 */
[----:B---3--:R1:W-:Y:S04]  /*49140*/  STL.64 [R1+0x5798], R4 ;  /* 0x0057980401007387 */ /* 0x0083e80000100a00 */
[----:B-1----:R-:W3:Y:S04]  /*49150*/  LDL.LU.64 R4, [R1+0x4a0] ;  /* 0x0004a00001047983 */ /* 0x002ee80000300a00 */
[----:B------:R-:W3:Y:S04]  /*49160*/  LDL.LU.64 R6, [R1+0x4a8] ;  /* 0x0004a80001067983 */ /* 0x000ee80000300a00 */
[----:B------:R-:W4:Y:S04]  /*49170*/  LDL.LU.64 R8, [R1+0x7a0] ;  /* 0x0007a00001087983 */ /* 0x000f280000300a00 */
[----:B------:R-:W2:Y:S04]  /*49180*/  LDL.LU.64 R10, [R1+0x7a8] ;  /* 0x0007a800010a7983 */ /* 0x000ea80000300a00 */
[----:B--2---:R-:W-:Y:S04]  /*49190*/  STL.64 [R1+0x5768], R10 ;  /* 0x0057680a01007387 */ /* 0x004fe80000100a00 */
[----:B----4-:R1:W-:Y:S04]  /*491a0*/  STL.64 [R1+0x5760], R8 ;  /* 0x0057600801007387 */ /* 0x0103e80000100a00 */
[----:B-1----:R-:W2:Y:S04]  /*491b0*/  LDL.LU.64 R8, [R1+0x580] ;  /* 0x0005800001087983 */ /* 0x002ea80000300a00 */
[----:B------:R-:W4:Y:S01]  /*491c0*/  LDL.LU.64 R10, [R1+0x588] ;  /* 0x00058800010a7983 */ /* 0x000f220000300a00 */
[C---:B------:R-:W-:Y:S03]  /*491d0*/  HMMA.16816.F32 R24, R12.reuse, R20, R24 ;  /* 0x000000140c18723c */ /* 0x040fe60000001818 */
[----:B----4-:R-:W-:Y:S04]  /*491e0*/  STL.64 [R1+0x5778], R10 ;  /* 0x0057780a01007387 */ /* 0x010fe80000100a00 */
[----:B--2---:R1:W-:Y:S04]  /*491f0*/  STL.64 [R1+0x5770], R8 ;  /* 0x0057700801007387 */ /* 0x0043e80000100a00 */
[----:B-1----:R-:W2:Y:S04]  /*49200*/  LDL.LU.64 R8, [R1+0x6c0] ;  /* 0x0006c00001087983 */ /* 0x002ea80000300a00 */
[----:B------:R-:W4:Y:S04]  /*49210*/  LDL.LU.64 R10, [R1+0x6c8] ;  /* 0x0006c800010a7983 */ /* 0x000f280000300a00 */
[----:B----4-:R-:W-:Y:S04]  /*49220*/  STL.64 [R1+0x5788], R10 ;  /* 0x0057880a01007387 */ /* 0x010fe80000100a00 */
[----:B--2---:R1:W-:Y:S04]  /*49230*/  STL.64 [R1+0x5780], R8 ;  /* 0x0057800801007387 */ /* 0x0043e80000100a00 */
[----:B-1----:R-:W2:Y:S04]  /*49240*/  LDL.LU.64 R8, [R1+0x7c0] ;  /* 0x0007c00001087983 */ /* 0x002ea80000300a00 */
[----:B------:R-:W2:Y:S04]  /*49250*/  LDL.LU.64 R10, [R1+0x7c8] ;  /* 0x0007c800010a7983 */ /* 0x000ea80000300a00 */
[----:B0-----:R0:W-:Y:S04]  /*49260*/  STL.64 [R1+0x5678], R18 ;  /* 0x0056781201007387 */ /* 0x0011e80000100a00 */
[----:B------:R-:W-:Y:S04]  /*49270*/  STL.64 [R1+0x5670], R16 ;  /* 0x0056701001007387 */ /* 0x000fe80000100a00 */
[----:B0-----:R-:W4:Y:S04]  /*49280*/  LDL R18, [R1+0x8] ;  /* 0x0000080001127983 */ /* 0x001f280000100800 */
[----:B------:R-:W4:Y:S04]  /*49290*/  LDL R19, [R1+0xc] ;  /* 0x00000c0001137983 */ /* 0x000f280000100800 */
[----:B------:R-:W-:Y:S04]  /*492a0*/  STL.64 [R1+0x3c0], R24 ;  /* 0x0003c01801007387 */ /* 0x000fe80000100a00 */
[----:B------:R0:W-:Y:S04]  /*492b0*/  STL.64 [R1+0x3c8], R26 ;  /* 0x0003c81a01007387 */ /* 0x0001e80000100a00 */
[----:B0-----:R-:W4:Y:S04]  /*492c0*/  LDL.LU.64 R26, [R1+0x57b0] ;  /* 0x0057b000011a7983 */ /* 0x001f280000300a00 */
[----:B------:R-:W3:Y:S02]  /*492d0*/  LDL.LU.64 R24, [R1+0x57a8] ;  /* 0x0057a80001187983 */ /* 0x000ee40000300a00 */
[----:B---3--:R-:W-:Y:S02]  /*492e0*/  HMMA.16816.F32 R12, R12, R24, R4 ;  /* 0x000000180c0c723c */ /* 0x008fe40000001804 */
[----:B------:R-:W2:Y:S04]  /*492f0*/  LDL.LU.64 R6, [R1+0x57a0] ;  /* 0x0057a00001067983 */ /* 0x000ea80000300a00 */
[----:B------:R-:W2:-:S15]  /*49300*/  LDL.LU.64 R4, [R1+0x5798] ;  /* 0x0057980001047983 */ /* 0x000e9e0000300a00 */
[----:B------:R-:W-:-:S02]  /*49310*/  NOP ;  /* 0x0000000000007918 */ /* 0x000fc40000000000 */
[----:B------:R0:W-:Y:S04]  /*49320*/  STL.64 [R1+0x3d0], R12 ;  /* 0x0003d00c01007387 */ /* 0x0001e80000100a00 */
[----:B------:R-:W-:Y:S04]  /*49330*/  STL.64 [R1+0x3d8], R14 ;  /* 0x0003d80e01007387 */ /* 0x000fe80000100a00 */
[----:B0-----:R-:W2:Y:S02]  /*49340*/  LDL.LU.64 R12, [R1+0x5790] ;  /* 0x00579000010c7983 */ /* 0x001ea40000300a00 */
[----:B--2---:R-:W-:-:S15]  /*49350*/  HMMA.16816.F32 R8, R4, R12, R8 ;  /* 0x0000000c0408723c */ /* 0x004fde0000001808 */
[----:B------:R-:W-:-:S08]  /*49360*/  NOP ;  /* 0x0000000000007918 */ /* 0x000fd00000000000 */
[----:B------:R-:W-:Y:S04]  /*49370*/  STL.64 [R1+0x3e0], R8 ;  /* 0x0003e00801007387 */ /* 0x000fe80000100a00 */
[----:B------:R0:W-:Y:S04]  /*49380*/  STL.64 [R1+0x3e8], R10 ;  /* 0x0003e80a01007387 */ /* 0x0001e80000100a00 */
[----:B0-----:R-:W2:Y:S04]  /*49390*/  LDL.LU.64 R10, [R1+0x5788] ;  /* 0x00578800010a7983 */ /* 0x001ea80000300a00 */
[----:B------:R-:W2:Y:S01]  /*493a0*/  LDL.LU.64 R8, [R1+0x5780] ;  /* 0x0057800001087983 */ /* 0x000ea20000300a00 */
[----:B------:R-:W-:-:S02]  /*493b0*/  IMAD.MOV.U32 R16, RZ, RZ, R2 ;  /* 0x000000ffff107224 */ /* 0x000fc400078e0002 */
[----:B------:R-:W-:-:S07]  /*493c0*/  IMAD.MOV.U32 R17, RZ, RZ, R0 ;  /* 0x000000ffff117224 */ /* 0x000fce00078e0000 */
[----:B--2---:R-:W-:-:S15]  /*493d0*/  HMMA.16816.F32 R8, R4, R16, R8 ;  /* 0x000000100408723c */ /* 0x004fde0000001808 */
[----:B------:R-:W-:-:S08]  /*493e0*/  NOP ;  /* 0x0000000000007918 */ /* 0x000fd00000000000 */
[----:B------:R-:W-:Y:S04]  /*493f0*/  STL.64 [R1+0x3f0], R8 ;  /* 0x0003f00801007387 */ /* 0x000fe80000100a00 */
[----:B------:R-:W-:Y:S04]  /*49400*/  STL.64 [R1+0x3f8], R10 ;  /* 0x0003f80a01007387 */ /* 0x000fe80000100a00 */
[----:B------:R-:W0:Y:S04]  /*49410*/  LDSM.16.MT88.4 R8, [R28+UR4+0x4180] ;  /* 0x004180041c08783b */ /* 0x000e280008004200 */
[----:B0-----:R-:W-:Y:S04]  /*49420*/  STL.64 [R1+0x30], R8 ;  /* 0x0000300801007387 */ /* 0x001fe80000100a00 */
[----:B------:R0:W-:Y:S04]  /*49430*/  STL.64 [R1+0x38], R10 ;  /* 0x0000380a01007387 */ /* 0x0001e80000100a00 */
[----:B0-----:R-:W2:Y:S04]  /*49440*/  LDL.LU.64 R10, [R1+0x5778] ;  /* 0x00577800010a7983 */ /* 0x001ea80000300a00 */
[----:B------:R-:W2:Y:S01]  /*49450*/  LDL.LU.64 R8, [R1+0x5770] ;  /* 0x0057700001087983 */ /* 0x000ea20000300a00 */
[----:B------:R-:W-:-:S02]  /*49460*/  IMAD.MOV.U32 R2, RZ, RZ, R6 ;  /* 0x000000ffff027224 */ /* 0x000fc400078e0006 */
[----:B------:R-:W-:Y:S02]  /*49470*/  IMAD.MOV.U32 R0, RZ, RZ, R7 ;  /* 0x000000ffff007224 */ /* 0x000fe400078e0007 */
[----:B------:R-:W-:Y:S02]  /*49480*/  IMAD.MOV.U32 R15, RZ, RZ, R4 ;  /* 0x000000ffff0f7224 */ /* 0x000fe400078e0004 */
[----:B------:R-:W-:Y:S01]  /*49490*/  IMAD.MOV.U32 R14, RZ, RZ, R5 ;  /* 0x000000ffff0e7224 */ /* 0x000fe200078e0005 */
[----:B--2---:R-:W-:-:S15]  /*494a0*/  HMMA.16816.F32 R8, R4, R20, R8 ;  /* 0x000000140408723c */ /* 0x004fde0000001808 */
[----:B------:R-:W-:-:S08]  /*494b0*/  NOP ;  /* 0x0000000000007918 */ /* 0x000fd00000000000 */
[----:B------:R-:W-:Y:S04]  /*494c0*/  STL.64 [R1+0x410], R8 ;  /* 0x0004100801007387 */ /* 0x000fe80000100a00 */
[----:B------:R0:W-:Y:S04]  /*494d0*/  STL.64 [R1+0x418], R10 ;  /* 0x0004180a01007387 */ /* 0x0001e80000100a00 */
[----:B0-----:R-:W2:Y:S04]  /*494e0*/  LDL.LU.64 R10, [R1+0x5768] ;  /* 0x00576800010a7983 */ /* 0x001ea80000300a00 */
[----:B------:R-:W2:Y:S04]  /*494f0*/  LDL.LU.64 R8, [R1+0x5760] ;  /* 0x0057600001087983 */ /* 0x000ea80000300a00 */
[----:B------:R-:W3:Y:S04]  /*49500*/  LDL.LU.64 R6, [R1+0x5758] ;  /* 0x0057580001067983 */ /* 0x000ee80000300a00 */
[----:B------:R-:W3:Y:S04]  /*49510*/  LDL.LU.64 R4, [R1+0x5750] ;  /* 0x0057500001047983 */ /* 0x000ee80000300a00 */
[----:B------:R0:W-:Y:S04]  /*49520*/  STL.64 [R1+0x5730], R22 ;  /* 0x0057301601007387 */ /* 0x0001e80000100a00 */
[----:B------:R1:W-:Y:S01]  /*49530*/  STL.64 [R1+0x5728], R20 ;  /* 0x0057281401007387 */ /* 0x0003e20000100a00 */
[----:B0-----:R-:W-:-:S02]  /*49540*/  IMAD.MOV.U32 R22, RZ, RZ, R2 ;  /* 0x000000ffff167224 */ /* 0x001fc400078e0002 */
[----:B------:R-:W-:Y:S02]  /*49550*/  IMAD.MOV.U32 R23, RZ, RZ, R0 ;  /* 0x000000ffff177224 */ /* 0x000fe400078e0000 */
[----:B-1----:R-:W-:Y:S02]  /*49560*/  IMAD.MOV.U32 R20, RZ, RZ, R15 ;  /* 0x000000ffff147224 */ /* 0x002fe400078e000f */
[----:B------:R-:W-:-:S07]  /*49570*/  IMAD.MOV.U32 R21, RZ, RZ, R14 ;  /* 0x000000ffff157224 */ /* 0x000fce00078e000e */
[----:B---3--:R-:W-:Y:S01]  /*49580*/  HMMA.16816.F32 R20, R20, R24, R4 ;  /* 0x000000181414723c */ /* 0x008fe20000001804 */
[----:B------:R-:W2:Y:S04]  /*49590*/  LDL.LU.64 R6, [R1+0x5748] ;  /* 0x0057480001067983 */ /* 0x000ea80000300a00 */
[----:B------:R-:W2:Y:S04]  /*495a0*/  LDL.LU.64 R4, [R1+0x5740] ;  /* 0x0057400001047983 */ /* 0x000ea80000300a00 */
[----:B----4-:R-:W-:Y:S04]  /*495b0*/  STL.64 [R1+0x5720], R26 ;  /* 0x0057201a01007387 */ /* 0x010fe80000100a00 */
[----:B------:R-:W-:Y:S10]  /*495c0*/  STL.64 [R1+0x5718], R24 ;  /* 0x0057181801007387 */ /* 0x000ff40000100a00 */
[----:B------:R0:W-:Y:S04]  /*495d0*/  STL.64 [R1+0x400], R20 ;  /* 0x0004001401007387 */ /* 0x0001e80000100a00 */
[----:B------:R1:W-:Y:S04]  /*495e0*/  STL.64 [R1+0x408], R22 ;  /* 0x0004081601007387 */ /* 0x0003e80000100a00 */
[----:B0-----:R-:W3:Y:S04]  /*495f0*/  LDL.LU.64 R20, [R1+0x6a0] ;  /* 0x0006a00001147983 */ /* 0x001ee80000300a00 */
[----:B-1----:R-:W3:Y:S01]  /*49600*/  LDL.LU.64 R22, [R1+0x6a8] ;  /* 0x0006a80001167983 */ /* 0x002ee20000300a00 */
[----:B--2---:R-:W-:-:S15]  /*49610*/  HMMA.16816.F32 R8, R4, R12, R8 ;  /* 0x0000000c0408723c */ /* 0x004fde0000001808 */
[----:B------:R-:W-:-:S08]  /*49620*/  NOP ;  /* 0x0000000000007918 */ /* 0x000fd00000000000 */
[----:B------:R0:W-:Y:S04]  /*49630*/  STL.64 [R1+0x420], R8 ;  /* 0x0004200801007387 */ /* 0x0001e80000100a00 */
[----:B------:R1:W-:Y:S04]  /*49640*/  STL.64 [R1+0x428], R10 ;  /* 0x0004280a01007387 */ /* 0x0003e80000100a00 */
[----:B0-----:R-:W2:Y:S04]  /*49650*/  LDL.LU R8, [R1+0x210] ;  /* 0x0002100001087983 */ /* 0x001ea80000300800 */
[----:B------:R-:W2:Y:S04]  /*49660*/  LDL.LU R9, [R1+0x214] ;  /* 0x0002140001097983 */ /* 0x000ea80000300800 */
[----:B-1----:R-:W4:Y:S04]  /*49670*/  LDL.LU R10, [R1+0x218] ;  /* 0x00021800010a7983 */ /* 0x002f280000300800 */
[----:B------:R-:W4:Y:S04]  /*49680*/  LDL.LU R11, [R1+0x21c] ;  /* 0x00021c00010b7983 */ /* 0x000f280000300800 */
[----:B------:R-:W3:Y:S04]  /*49690*/  LDL.LU.64 R24, [R1+0x560] ;  /* 0x0005600001187983 */ /* 0x000ee80000300a00 */
[----:B------:R-:W3:Y:S04]  /*496a0*/  LDL.LU.64 R26, [R1+0x568] ;  /* 0x00056800011a7983 */ /* 0x000ee80000300a00 */
[----:B------:R-:W3:Y:S04]  /*496b0*/  LDL.LU.64 R12, [R1+0x460] ;  /* 0x00046000010c7983 */ /* 0x000ee80000300a00 */
[----:B------:R-:W3:Y:S04]  /*496c0*/  LDL.LU.64 R14, [R1+0x468] ;  /* 0x00046800010e7983 */ /* 0x000ee80000300a00 */
[----:B----4-:R-:W-:Y:S04]  /*496d0*/  STL.64 [R1+0x56c0], R10 ;  /* 0x0056c00a01007387 */ /* 0x010fe80000100a00 */
[----:B--2---:R0:W-:Y:S04]  /*496e0*/  STL.64 [R1+0x56b8], R8 ;  /* 0x0056b80801007387 */ /* 0x0041e80000100a00 */
[----:B0-----:R-:W2:Y:S04]  /*496f0*/  LDL.LU R8, [R1+0x2b0] ;  /* 0x0002b00001087983 */ /* 0x001ea80000300800 */
[----:B------:R-:W2:Y:S04]  /*49700*/  LDL.LU R9, [R1+0x2b4] ;  /* 0x0002b40001097983 */ /* 0x000ea80000300800 */
[----:B------:R-:W4:Y:S01]  /*49710*/  LDL.LU R10, [R1+0x2b8] ;  /* 0x0002b800010a7983 */ /* 0x000f220000300800 */
[----:B------:R-:W-:-:S03]  /*49720*/  IMAD.MOV.U32 R11, RZ, RZ, R3 ;  /* 0x000000ffff0b7224 */ /* 0x000fc600078e0003 */
[----:B------:R-:W2:Y:S01]  /*49730*/  LDL.LU R3, [R1+0x5738] ;  /* 0x0057380001037983 */ /* 0x000ea20000300800 */
[----:B---3--:R-:W-:Y:S03]  /*49740*/  HMMA.16816.F32 R20, R4, R16, R20 ;  /* 0x000000100414723c */ /* 0x008fe60000001814 */
[----:B----4-:R-:W-:Y:S04]  /*49750*/  STL.64 [R1+0x56f0], R10 ;  /* 0x0056f00a01007387 */ /* 0x010fe80000100a00 */
[----:B--2---:R0:W-:Y:S04]  /*49760*/  STL.64 [R1+0x56e8], R8 ;  /* 0x0056e80801007387 */ /* 0x0041e80000100a00 */
[----:B0-----:R-:W2:Y:S04]  /*49770*/  LDL.LU R8, [R1+0x2c0] ;  /* 0x0002c00001087983 */ /* 0x001ea80000300800 */
[----:B------:R-:W2:Y:S04]  /*49780*/  LDL.LU R9, [R1+0x2c4] ;  /* 0x0002c40001097983 */ /* 0x000ea80000300800 */
[----:B------:R-:W3:Y:S04]  /*49790*/  LDL.LU R10, [R1+0x2c8] ;  /* 0x0002c800010a7983 */ /* 0x000ee80000300800 */
[----:B------:R-:W3:Y:S04]  /*497a0*/  LDL.LU R11, [R1+0x2cc] ;  /* 0x0002cc00010b7983 */ /* 0x000ee80000300800 */
[----:B---3--:R0:W-:Y:S04]  /*497b0*/  STL.64 [R1+0x5700], R10 ;  /* 0x0057000a01007387 */ /* 0x0081e80000100a00 */
[----:B--2---:R-:W-:Y:S04]  /*497c0*/  STL.64 [R1+0x56f8], R8 ;  /* 0x0056f80801007387 */ /* 0x004fe80000100a00 */
[----:B0-----:R-:W2:Y:S04]  /*497d0*/  LDL.64 R10, [R1+0x18] ;  /* 0x00001800010a7983 */ /* 0x001ea80000100a00 */
[----:B------:R-:W-:Y:S04]  /*497e0*/  STL.64 [R1+0x430], R20 ;  /* 0x0004301401007387 */ /* 0x000fe80000100a00 */
[----:B------:R-:W-:Y:S04]  /*497f0*/  STL.64 [R1+0x438], R22 ;  /* 0x0004381601007387 */ /* 0x000fe80000100a00 */
[----:B------:R-:W0:Y:S02]  /*49800*/  LDSM.16.MT88.4 R20, [R28+UR4+0x4200] ;  /* 0x004200041c14783b */ /* 0x000e240008004200 */
[----:B0-----:R-:W-:-:S02]  /*49810*/  IMAD.MOV.U32 R0, RZ, RZ, R22 ;  /* 0x000000ffff007224 */ /* 0x001fc400078e0016 */
[----:B------:R0:W-:Y:S01]  /*49820*/  STL.64 [R1+0x50], R20 ;  /* 0x0000501401007387 */ /* 0x0001e20000100a00 */
[----:B------:R-:W-:-:S03]  /*49830*/  IMAD.MOV.U32 R29, RZ, RZ, R23 ;  /* 0x000000ffff1d7224 */ /* 0x000fc600078e0017 */
[----:B------:R-:W3:Y:S04]  /*49840*/  LDL.LU.64 R22, [R1+0x5730] ;  /* 0x0057300001167983 */ /* 0x000ee80000300a00 */
[----:B0-----:R-:W4:Y:S02]  /*49850*/  LDL.LU.64 R20, [R1+0x5728] ;  /* 0x0057280001147983 */ /* 0x001f240000300a00 */
[----:B----4-:R-:W-:-:S15]  /*49860*/  HMMA.16816.F32 R24, R4, R20, R24 ;  /* 0x000000140418723c */ /* 0x010fde0000001818 */
[----:B------:R-:W-:-:S08]  /*49870*/  NOP ;  /* 0x0000000000007918 */ /* 0x000fd00000000000 */
[----:B------:R-:W-:Y:S04]  /*49880*/  STL.64 [R1+0x440], R24 ;  /* 0x0004401801007387 */ /* 0x000fe80000100a00 */
[----:B------:R0:W-:Y:S04]  /*49890*/  STL.64 [R1+0x448], R26 ;  /* 0x0004481a01007387 */ /* 0x0001e80000100a00 */
[----:B0-----:R-:W4:Y:S04]  /*498a0*/  LDL.LU.64 R26, [R1+0x5720] ;  /* 0x00572000011a7983 */ /* 0x001f280000300a00 */
[----:B------:R-:W2:Y:S02]  /*498b0*/  LDL.LU.64 R24, [R1+0x5718] ;  /* 0x0057180001187983 */ /* 0x000ea40000300a00 */
[----:B--2---:R-:W-:Y:S02]  /*498c0*/  HMMA.16816.F32 R4, R4, R24, R12 ;  /* 0x000000180404723c */ /* 0x004fe4000000180c */
[----:B------:R-:W2:Y:S04]  /*498d0*/  LDL.LU.64 R14, [R1+0x5710] ;  /* 0x00571000010e7983 */ /* 0x000ea80000300a00 */
[----:B------:R-:W2:-:S15]  /*498e0*/  LDL.LU.64 R12, [R1+0x5708] ;  /* 0x00570800010c7983 */ /* 0x000e9e0000300a00 */
[----:B------:R-:W-:-:S02]  /*498f0*/  NOP ;  /* 0x0000000000007918 */ /* 0x000fc40000000000 */
[----:B------:R0:W-:Y:S04]  /*49900*/  STL.64 [R1+0x480], R4 ;  /* 0x0004800401007387 */ /* 0x0001e80000100a00 */
[----:B------:R1:W-:Y:S04]  /*49910*/  STL.64 [R1+0x488], R6 ;  /* 0x0004880601007387 */ /* 0x0003e80000100a00 */
[----:B0-----:R-:W2:Y:S04]  /*49920*/  LDL.LU R4, [R1+0x2d0] ;  /* 0x0002d00001047983 */ /* 0x001ea80000300800 */
[----:B------:R-:W2:Y:S04]  /*49930*/  LDL.LU R5, [R1+0x2d4] ;  /* 0x0002d40001057983 */ /* 0x000ea80000300800 */
[----:B-1----:R-:W2:Y:S01]  /*49940*/  LDL.LU R6, [R1+0x2d8] ;  /* 0x0002d80001067983 */ /* 0x002ea20000300800 */
[----:B------:R-:W-:-:S02]  /*49950*/  IMAD.MOV.U32 R7, RZ, RZ, R3 ;  /* 0x000000ffff077224 */ /* 0x000fc400078e0003 */
[----:B------:R-:W-:-:S05]  /*49960*/  IMAD.MOV.U32 R2, RZ, RZ, R11 ;  /* 0x000000ffff027224 */ /* 0x000fca00078e000b */
[----:B--2---:R-:W-:-:S15]  /*49970*/  HMMA.16816.F32 R4, R12, R10, R4 ;  /* 0x0000000a0c04723c */ /* 0x004fde0000001804 */
[----:B------:R-:W-:-:S08]  /*49980*/  NOP ;  /* 0x0000000000007918 */ /* 0x000fd00000000000 */
[----:B------:R0:W-:Y:S04]  /*49990*/  STL.64 [R1+0x540], R4 ;  /* 0x0005400401007387 */ /* 0x0001e80000100a00 */
[----:B------:R-:W-:Y:S01]  /*499a0*/  STL.64 [R1+0x548], R6 ;  /* 0x0005480601007387 */ /* 0x000fe20000100a00 */
[----:B0-----:R-:W-:-:S03]  /*499b0*/  IMAD.MOV.U32 R4, RZ, RZ, R10 ;  /* 0x000000ffff047224 */ /* 0x001fc600078e000a */
[----:B------:R-:W2:Y:S04]  /*499c0*/  LDL.LU.64 R10, [R1+0x5700] ;  /* 0x00570000010a7983 */ /* 0x000ea80000300a00 */
[----:B------:R-:W2:Y:S01]  /*499d0*/  LDL.LU.64 R8, [R1+0x56f8] ;  /* 0x0056f80001087983 */ /* 0x000ea20000300a00 */
[----:B---3--:R-:W-:Y:S01]  /*499e0*/  IMAD.MOV.U32 R5, RZ, RZ, R22 ;  /* 0x000000ffff057224 */ /* 0x008fe200078e0016 */
[----:B--2---:R-:W-:-:S15]  /*499f0*/  HMMA.16816.F32 R8, R12, R18, R8 ;  /* 0x000000120c08723c */ /* 0x004fde0000001808 */
[----:B------:R-:W-:-:S08]  /*49a00*/  NOP ;  /* 0x0000000000007918 */ /* 0x000fd00000000000 */
[----:B------:R-:W-:Y:S01]  /*49a10*/  STL.64 [R1+0x530], R8 ;  /* 0x0005300801007387 */ /* 0x000fe20000100a00 */
[----:B------:R-:W-:-:S03]  /*49a20*/  IMAD.MOV.U32 R3, RZ, RZ, R11 ;  /* 0x000000ffff037224 */ /* 0x000fc600078e000b */
[----:B------:R0:W-:Y:S04]  /*49a30*/  STL [R1+0x538], R10 ;  /* 0x0005380a01007387 */ /* 0x0001e80000100800 */
[----:B0-----:R-:W2:Y:S04]  /*49a40*/  LDL.LU.64 R10, [R1+0x56f0] ;  /* 0x0056f000010a7983 */ /* 0x001ea80000300a00 */
[----:B------:R-:W2:Y:S04]  /*49a50*/  LDL.LU.64 R8, [R1+0x56e8] ;  /* 0x0056e80001087983 */ /* 0x000ea80000300a00 */
[----:B------:R0:W-:Y:S02]  /*49a60*/  STL.64 [R1+0x5690], R18 ;  /* 0x0056901201007387 */ /* 0x0001e40000100a00 */
[----:B0-----:R-:W-:-:S02]  /*49a70*/  IMAD.MOV.U32 R18, RZ, RZ, R4 ;  /* 0x000000ffff127224 */ /* 0x001fc400078e0004 */
[----:B------:R-:W-:Y:S02]  /*49a80*/  IMAD.MOV.U32 R4, RZ, RZ, R23 ;  /* 0x000000ffff047224 */ /* 0x000fe400078e0017 */
[----:B------:R-:W3:Y:S04]  /*49a90*/  LDL.LU R23, [R1+0x56e4] ;  /* 0x0056e40001177983 */ /* 0x000ee80000300800 */
[----:B------:R-:W2:Y:S01]  /*49aa0*/  LDL.LU R22, [R1+0x56e0] ;  /* 0x0056e00001167983 */ /* 0x000ea20000300800 */
[----:B----4-:R-:W-:Y:S02]  /*49ab0*/  IMAD.MOV.U32 R6, RZ, RZ, R27 ;  /* 0x000000ffff067224 */ /* 0x010fe400078e001b */
[----:B------:R-:W-:Y:S01]  /*49ac0*/  IMAD.MOV.U32 R7, RZ, RZ, R26 ;  /* 0x000000ffff077224 */ /* 0x000fe200078e001a */
[----:B------:R-:W4:Y:S04]  /*49ad0*/  LDL.LU R27, [R1+0x56dc] ;  /* 0x0056dc00011b7983 */ /* 0x000f280000300800 */
[----:B------:R-:W4:Y:S04]  /*49ae0*/  LDL.LU R26, [R1+0x56d8] ;  /* 0x0056d800011a7983 */ /* 0x000f280000300800 */
[----:B------:R-:W-:Y:S04]  /*49af0*/  STL.64 [R1+0x5688], R6 ;  /* 0x0056880601007387 */ /* 0x000fe80000100a00 */
[----:B------:R0:W-:Y:S04]  /*49b00*/  STL.64 [R1+0x5680], R4 ;  /* 0x0056800401007387 */ /* 0x0001e80000100a00 */
[----:B0-----:R-:W4:Y:S04]  /*49b10*/  LDL.LU R4, [R1+0x1f0] ;  /* 0x0001f00001047983 */ /* 0x001f280000300800 */
[----:B------:R-:W4:Y:S01]  /*49b20*/  LDL.LU R5, [R1+0x1f4] ;  /* 0x0001f40001057983 */ /* 0x000f220000300800 */
[----:B---3--:R-:W-:-:S02]  /*49b30*/  IMAD.MOV.U32 R7, RZ, RZ, R23 ;  /* 0x000000ffff077224 */ /* 0x008fc400078e0017 */
[----:B--2---:R-:W-:Y:S02]  /*49b40*/  IMAD.MOV.U32 R6, RZ, RZ, R22 ;  /* 0x000000ffff067224 */ /* 0x004fe400078e0016 */
[----:B------:R-:W2:Y:S04]  /*49b50*/  LDL.LU R22, [R1+0x56d4] ;  /* 0x0056d40001167983 */ /* 0x000ea80000300800 */
[----:B------:R-:W2:Y:S04]  /*49b60*/  LDL.LU R23, [R1+0x56d0] ;  /* 0x0056d00001177983 */ /* 0x000ea80000300800 */
[----:B------:R-:W-:Y:S04]  /*49b70*/  STL.64 [R1+0x56a0], R6 ;  /* 0x0056a00601007387 */ /* 0x000fe80000100a00 */
[----:B----4-:R0:W-:Y:S02]  /*49b80*/  STL.64 [R1+0x5698], R4 ;  /* 0x0056980401007387 */ /* 0x0101e40000100a00 */
[----:B0-----:R-:W-:-:S02]  /*49b90*/  IMAD.MOV.U32 R4, RZ, RZ, R26 ;  /* 0x000000ffff047224 */ /* 0x001fc400078e001a */
[----:B------:R-:W3:Y:S01]  /*49ba0*/  LDL.LU R26, [R1+0x56cc] ;  /* 0x0056cc00011a7983 */ /* 0x000ee20000300800 */
[----:B------:R-:W-:-:S03]  /*49bb0*/  IMAD.MOV.U32 R5, RZ, RZ, R27 ;  /* 0x000000ffff057224 */ /* 0x000fc600078e001b */
[----:B------:R-:W3:Y:S04]  /*49bc0*/  LDL.LU R27, [R1+0x56c8] ;  /* 0x0056c800011b7983 */ /* 0x000ee80000300800 */
[----:B------:R-:W4:Y:S04]  /*49bd0*/  LDL.LU R6, [R1+0x208] ;  /* 0x0002080001067983 */ /* 0x000f280000300800 */
[----:B------:R-:W4:Y:S04]  /*49be0*/  LDL.LU R7, [R1+0x20c] ;  /* 0x00020c0001077983 */ /* 0x000f280000300800 */
[----:B------:R-:W-:Y:S01]  /*49bf0*/  STL [R1+0x5350], R3 ;  /* 0x0053500301007387 */ /* 0x000fe20000100800 */
[----:B--2---:R-:W-:-:S15]  /*49c00*/  HMMA.16816.F32 R8, R12, R22, R8 ;  /* 0x000000160c08723c */ /* 0x004fde0000001808 */
[----:B------:R-:W-:-:S08]  /*49c10*/  NOP ;  /* 0x0000000000007918 */ /* 0x000fd00000000000 */
[----:B------:R-:W-:Y:S04]  /*49c20*/  STL.64 [R1+0x520], R8 ;  /* 0x0005200801007387 */ /* 0x000fe80000100a00 */
[----:B------:R0:W-:Y:S04]  /*49c30*/  STL.64 [R1+0x528], R10 ;  /* 0x0005280a01007387 */ /* 0x0001e80000100a00 */
[----:B0-----:R-:W3:Y:S04]  /*49c40*/  LDL.LU.64 R10, [R1+0x56c0] ;  /* 0x0056c000010a7983 */ /* 0x001ee80000300a00 */
[----:B------:R-:W3:Y:S01]  /*49c50*/  LDL.LU.64 R8, [R1+0x56b8] ;  /* 0x0056b80001087983 */ /* 0x000ee20000300a00 */
[----:B------:R-:W-:Y:S01]  /*49c60*/  IMAD.MOV.U32 R19, RZ, RZ, R2 ;  /* 0x000000ffff137224 */ /* 0x000fe200078e0002 */
[----:B---3--:R-:W-:Y:S02]  /*49c70*/  HMMA.16816.F32 R12, R12, R26, R8 ;  /* 0x0000001a0c0c723c */ /* 0x008fe40000001808 */
[----:B------:R-:W4:Y:S04]  /*49c80*/  LDL.LU.64 R10, [R1+0x56b0] ;  /* 0x0056b000010a7983 */ /* 0x000f280000300a00 */
[----:B------:R-:W4:-:S15]  /*49c90*/  LDL.LU.64 R8, [R1+0x56a8] ;  /* 0x0056a80001087983 */ /* 0x000f1e0000300a00 */
[----:B------:R-:W-:-:S02]  /*49ca0*/  NOP ;  /* 0x0000000000007918 */ /* 0x000fc40000000000 */
[----:B------:R0:W-:Y:S04]  /*49cb0*/  STL.64 [R1+0x510], R12 ;  /* 0x0005100c01007387 */ /* 0x0001e80000100a00 */
[----:B------:R1:W-:Y:S04]  /*49cc0*/  STL.64 [R1+0x518], R14 ;  /* 0x0005180e01007387 */ /* 0x0003e80000100a00 */
[----:B0-----:R-:W2:Y:S04]  /*49cd0*/  LDL.LU R12, [R1+0x1e0] ;  /* 0x0001e000010c7983 */ /* 0x001ea80000300800 */
[----:B------:R-:W2:Y:S04]  /*49ce0*/  LDL.LU R13, [R1+0x1e4] ;  /* 0x0001e400010d7983 */ /* 0x000ea80000300800 */
[----:B-1----:R-:W2:Y:S04]  /*49cf0*/  LDL.LU R14, [R1+0x1e8] ;  /* 0x0001e800010e7983 */ /* 0x002ea80000300800 */
[----:B------:R-:W2:Y:S01]  /*49d00*/  LDL.LU R15, [R1+0x1ec] ;  /* 0x0001ec00010f7983 */ /* 0x000ea20000300800 */
[----:B----4-:R-:W-:Y:S03]  /*49d10*/  HMMA.16816.F32 R16, R8, R18, R4 ;  /* 0x000000120810723c */ /* 0x010fe60000001804 */
[----:B------:R-:W3:Y:S04]  /*49d20*/  LDL.LU.64 R6, [R1+0x56a0] ;  /* 0x0056a00001067983 */ /* 0x000ee80000300a00 */
[----:B------:R-:W3:-:S15]  /*49d30*/  LDL.LU.64 R4, [R1+0x5698] ;  /* 0x0056980001047983 */ /* 0x000ede0000300a00 */
[----:B------:R-:W-:-:S01]  /*49d40*/  NOP ;  /* 0x0000000000007918 */ /* 0x000fc20000000000 */
[----:B------:R-:W-:Y:S04]  /*49d50*/  STL.64 [R1+0x630], R16 ;  /* 0x0006301001007387 */ /* 0x000fe80000100a00 */
[----:B------:R0:W-:Y:S04]  /*49d60*/  STL.64 [R1+0x638], R18 ;  /* 0x0006381201007387 */ /* 0x0001e80000100a00 */
[----:B0-----:R-:W3:Y:S01]  /*49d70*/  LDL.LU.64 R18, [R1+0x5690] ;  /* 0x0056900001127983 */ /* 0x001ee20000300a00 */
[C---:B--2---:R-:W-:Y:S06]  /*49d80*/  HMMA.16816.F32 R12, R8.reuse, R22, R12 ;  /* 0x00000016080c723c */ /* 0x044fec000000180c */
[----:B---3--:R-:W-:Y:S01]  /*49d90*/  HMMA.16816.F32 R16, R8, R18, R4 ;  /* 0x000000120810723c */ /* 0x008fe20000001804 */
[----:B------:R-:W2:Y:S04]  /*49da0*/  LDL.LU.64 R6, [R1+0x5688] ;  /* 0x0056880001067983 */ /* 0x000ea80000300a00 */
[----:B------:R-:W2:-:S15]  /*49db0*/  LDL.LU.64 R4, [R1+0x5680] ;  /* 0x0056800001047983 */ /* 0x000e9e0000300a00 */
[----:B------:R-:W-:-:S03]  /*49dc0*/  NOP ;  /* 0x0000000000007918 */ /* 0x000fc60000000000 */
[----:B------:R-:W-:Y:S04]  /*49dd0*/  STL.64 [R1+0x620], R16 ;  /* 0x0006201001007387 */ /* 0x000fe80000100a00 */
[----:B------:R0:W-:Y:S04]  /*49de0*/  STL.64 [R1+0x628], R18 ;  /* 0x0006281201007387 */ /* 0x0001e80000100a00 */
[----:B0-----:R-:W3:Y:S04]  /*49df0*/  LDL.LU.64 R18, [R1+0x5678] ;  /* 0x0056780001127983 */ /* 0x001ee80000300a00 */
[----:B------:R-:W3:Y:S04]  /*49e00*/  LDL.LU.64 R16, [R1+0x5670] ;  /* 0x0056700001107983 */ /* 0x000ee80000300a00 */
[----:B------:R-:W-:Y:S04]  /*49e10*/  STL.64 [R1+0x5648], R22 ;  /* 0x0056481601007387 */ /* 0x000fe80000100a00 */
[----:B------:R0:W-:Y:S04]  /*49e20*/  STL.64 [R1+0x610], R12 ;  /* 0x0006100c01007387 */ /* 0x0001e80000100a00 */
[----:B------:R1:W-:Y:S04]  /*49e30*/  STL.64 [R1+0x618], R14 ;  /* 0x0006180e01007387 */ /* 0x0003e80000100a00 */
[----:B0-----:R-:W4:Y:S04]  /*49e40*/  LDL.LU R12, [R1+0xa0] ;  /* 0x0000a000010c7983 */ /* 0x001f280000300800 */
[----:B------:R-:W4:Y:S04]  /*49e50*/  LDL.LU R13, [R1+0xa4] ;  /* 0x0000a400010d7983 */ /* 0x000f280000300800 */
[----:B-1----:R-:W2:Y:S04]  /*49e60*/  LDL.LU R14, [R1+0xa8] ;  /* 0x0000a800010e7983 */ /* 0x002ea80000300800 */
[----:B------:R-:W2:Y:S04]  /*49e70*/  LDL.LU R15, [R1+0xac] ;  /* 0x0000ac00010f7983 */ /* 0x000ea80000300800 */
[----:B------:R-:W3:Y:S04]  /*49e80*/  LDL.LU R20, [R1+0x1b0] ;  /* 0x0001b00001147983 */ /* 0x000ee80000300800 */
[----:B------:R-:W3:Y:S04]  /*49e90*/  LDL.LU R21, [R1+0x1b4] ;  /* 0x0001b40001157983 */ /* 0x000ee80000300800 */
[----:B------:R-:W4:Y:S04]  /*49ea0*/  LDL.LU R22, [R1+0x1b8] ;  /* 0x0001b80001167983 */ /* 0x000f280000300800 */
[----:B------:R-:W4:Y:S04]  /*49eb0*/  LDL.LU R23, [R1+0x1bc] ;  /* 0x0001bc0001177983 */ /* 0x000f280000300800 */
[----:B----4-:R0:W-:Y:S04]  /*49ec0*/  STL.64 [R1+0x5658], R22 ;  /* 0x0056581601007387 */ /* 0x0101e80000100a00 */
[----:B---3--:R-:W-:Y:S04]  /*49ed0*/  STL.64 [R1+0x5650], R20 ;  /* 0x0056501401007387 */ /* 0x008fe80000100a00 */
[----:B0-----:R-:W3:Y:S04]  /*49ee0*/  LDL.64 R22, [R1+0x18] ;  /* 0x0000180001167983 */ /* 0x001ee80000100a00 */
[----:B--2---:R-:W-:Y:S04]  /*49ef0*/  STL.64 [R1+0x5640], R14 ;  /* 0x0056400e01007387 */ /* 0x004fe80000100a00 */
[----:B------:R0:W-:Y:S04]  /*49f00*/  STL.64 [R1+0x5638], R12 ;  /* 0x0056380c01007387 */ /* 0x0001e80000100a00 */
[----:B0-----:R-:W2:Y:S04]  /*49f10*/  LDL.LU R12, [R1+0x1a0] ;  /* 0x0001a000010c7983 */ /* 0x001ea80000300800 */
[----:B------:R-:W2:Y:S04]  /*49f20*/  LDL.LU R13, [R1+0x1a4] ;  /* 0x0001a400010d7983 */ /* 0x000ea80000300800 */
[----:B------:R-:W4:Y:S04]  /*49f30*/  LDL.LU R14, [R1+0x1a8] ;  /* 0x0001a800010e7983 */ /* 0x000f280000300800 */
[----:B------:R-:W4:Y:S01]  /*49f40*/  LDL.LU R15, [R1+0x1ac] ;  /* 0x0001ac00010f7983 */ /* 0x000f220000300800 */
[----:B------:R-:W-:Y:S03]  /*49f50*/  HMMA.16816.F32 R4, R8, R26, R4 ;  /* 0x0000001a0804723c */ /* 0x000fe60000001804 */
[----:B----4-:R-:W-:Y:S04]  /*49f60*/  STL.64 [R1+0x5668], R14 ;  /* 0x0056680e01007387 */ /* 0x010fe80000100a00 */
[----:B--2---:R0:W-:Y:S04]  /*49f70*/  STL.64 [R1+0x5660], R12 ;  /* 0x0056600c01007387 */ /* 0x0041e80000100a00 */
[----:B0-----:R-:W3:Y:S04]  /*49f80*/  LDL.LU R12, [R1+0x1c0] ;  /* 0x0001c000010c7983 */ /* 0x001ee80000300800 */
[----:B------:R-:W3:Y:S04]  /*49f90*/  LDL.LU R13, [R1+0x1c4] ;  /* 0x0001c400010d7983 */ /* 0x000ee80000300800 */
[----:B------:R-:W3:Y:S04]  /*49fa0*/  LDL.LU R14, [R1+0x1c8] ;  /* 0x0001c800010e7983 */ /* 0x000ee80000300800 */
[----:B------:R-:W3:Y:S04]  /*49fb0*/  LDL.LU R15, [R1+0x1cc] ;  /* 0x0001cc00010f7983 */ /* 0x000ee80000300800 */
[----:B------:R-:W2:Y:S04]  /*49fc0*/  LDL.LU R8, [R1+0x260] ;  /* 0x0002600001087983 */ /* 0x000ea80000300800 */
[----:B------:R-:W-:Y:S04]  /*49fd0*/  STL.64 [R1+0x500], R4 ;  /* 0x0005000401007387 */ /* 0x000fe80000100a00 */
[----:B------:R-:W-:Y:S04]  /*49fe0*/  STL.64 [R1+0x508], R6 ;  /* 0x0005080601007387 */ /* 0x000fe80000100a00 */
[----:B------:R-:W2:Y:S04]  /*49ff0*/  LDL.LU R9, [R1+0x264] ;  /* 0x0002640001097983 */ /* 0x000ea80000300800 */
[----:B------:R-:W4:Y:S04]  /*4a000*/  LDL.LU R10, [R1+0x268] ;  /* 0x00026800010a7983 */ /* 0x000f280000300800 */
[----:B------:R-:W4:Y:S04]  /*4a010*/  LDL.LU R11, [R1+0x26c] ;  /* 0x00026c00010b7983 */ /* 0x000f280000300800 */
[----:B------:R-:W0:Y:S04]  /*4a020*/  LDSM.16.MT88.4 R4, [R28+UR4+0x4280] ;  /* 0x004280041c04783b */ /* 0x000e280008004200 */
[----:B----4-:R1:W-:Y:S04]  /*4a030*/  STL.64 [R1+0x5620], R10 ;  /* 0x0056200a01007387 */ /* 0x0103e80000100a00 */
[----:B--2---:R-:W-:Y:S04]  /*4a040*/  STL.64 [R1+0x5618], R8 ;  /* 0x0056180801007387 */ /* 0x004fe80000100a00 */
[----:B-1----:R-:W2:Y:S04]  /*4a050*/  LDL.64 R10, [R1+0x8] ;  /* 0x00000800010a7983 */ /* 0x002ea80000100a00 */
[----:B0-----:R-:W-:Y:S04]  /*4a060*/  STL.64 [R1+0x55a8], R6 ;  /* 0x0055a80601007387 */ /* 0x001fe80000100a00 */
[----:B------:R0:W-:Y:S04]  /*4a070*/  STL.64 [R1+0x55a0], R4 ;  /* 0x0055a00401007387 */ /* 0x0001e80000100a00 */
[----:B0-----:R-:W4:Y:S04]  /*4a080*/  LDL.LU R4, [R1+0x150] ;  /* 0x0001500001047983 */ /* 0x001f280000300800 */
[----:B------:R-:W4:Y:S04]  /*4a090*/  LDL.LU R5, [R1+0x154] ;  /* 0x0001540001057983 */ /* 0x000f280000300800 */
[----:B------:R-:W2:Y:S04]  /*4a0a0*/  LDL.LU R6, [R1+0x158] ;  /* 0x0001580001067983 */ /* 0x000ea80000300800 */
[----:B------:R-:W2:Y:S01]  /*4a0b0*/  LDL.LU R7, [R1+0x15c] ;  /* 0x00015c0001077983 */ /* 0x000ea20000300800 */
[----:B---3--:R-:W-:Y:S06]  /*4a0c0*/  HMMA.16816.F32 R12, R16, R22, R12 ;  /* 0x00000016100c723c */ /* 0x008fec000000180c */
[----:B------:R-:W-:-:S02]  /*4a0d0*/  IMAD.MOV.U32 R3, RZ, RZ, R22 ;  /* 0x000000ffff037224 */ /* 0x000fc400078e0016 */
[----:B------:R-:W-:Y:S01]  /*4a0e0*/  IMAD.MOV.U32 R2, RZ, RZ, R23 ;  /* 0x000000ffff027224 */ /* 0x000fe200078e0017 */
[----:B--2---:R-:W-:Y:S04]  /*4a0f0*/  STL.64 [R1+0x5630], R6 ;  /* 0x0056300601007387 */ /* 0x004fe80000100a00 */
[----:B----4-:R0:W-:Y:S04]  /*4a100*/  STL.64 [R1+0x5628], R4 ;  /* 0x0056280401007387 */ /* 0x0101e80000100a00 */
[----:B0-----:R-:W2:Y:S04]  /*4a110*/  LDL.LU R4, [R1+0x160] ;  /* 0x0001600001047983 */ /* 0x001ea80000300800 */
[----:B------:R-:W2:Y:S04]  /*4a120*/  LDL.LU R5, [R1+0x164] ;  /* 0x0001640001057983 */ /* 0x000ea80000300800 */
[----:B------:R-:W2:Y:S04]  /*4a130*/  LDL.LU R6, [R1+0x168] ;  /* 0x0001680001067983 */ /* 0x000ea80000300800 */
[----:B------:R-:W2:Y:S04]  /*4a140*/  LDL.LU R7, [R1+0x16c] ;  /* 0x00016c0001077983 */ /* 0x000ea80000300800 */
        /* <DEDUP_REMOVED lines=10> */
[----:B0-----:R-:W3:Y:S02]  /*4a1f0*/  LDL.LU.64 R22, [R1+0x5648] ;  /* 0x0056480001167983 */ /* 0x001ee40000300a00 */
[----:B---3--:R-:W-:-:S15]  /*4a200*/  HMMA.16816.F32 R12, R16, R22, R12 ;  /* 0x00000016100c723c */ /* 0x008fde000000180c */
[----:B------:R-:W-:-:S08]  /*4a210*/  NOP ;  /* 0x0000000000007918 */ /* 0x000fd00000000000 */
[----:B------:R0:W-:Y:S01]  /*4a220*/  STL.64 [R1+0x1b0], R12 ;  /* 0x0001b00c01007387 */ /* 0x0001e20000100a00 */
[----:B------:R-:W-:Y:S02]  /*4a230*/  IMAD.MOV.U32 R25, RZ, RZ, R14 ;  /* 0x000000ffff197224 */ /* 0x000fe400078e000e */
[----:B------:R-:W-:Y:S02]  /*4a240*/  IMAD.MOV.U32 R24, RZ, RZ, R15 ;  /* 0x000000ffff187224 */ /* 0x000fe400078e000f */
[----:B------:R-:W3:Y:S04]  /*4a250*/  LDL.LU.64 R14, [R1+0x5640] ;  /* 0x00564000010e7983 */ /* 0x000ee80000300a00 */
[----:B0-----:R-:W3:Y:S04]  /*4a260*/  LDL.LU.64 R12, [R1+0x5638] ;  /* 0x00563800010c7983 */ /* 0x001ee80000300a00 */
[----:B------:R-:W-:Y:S04]  /*4a270*/  STL [R1+0x5374], R24 ;  /* 0x0053741801007387 */ /* 0x000fe80000100800 */
[----:B------:R-:W-:Y:S01]  /*4a280*/  STL [R1+0x5370], R25 ;  /* 0x0053701901007387 */ /* 0x000fe20000100800 */
[----:B---3--:R-:W-:Y:S03]  /*4a290*/  HMMA.16816.F32 R12, R16, R26, R12 ;  /* 0x0000001a100c723c */ /* 0x008fe6000000180c */
[----:B------:R-:W2:Y:S04]  /*4a2a0*/  LDL.LU.64 R16, [R1+0x30] ;  /* 0x0000300001107983 */ /* 0x000ea80000300a00 */
[----:B------:R-:W2:-:S15]  /*4a2b0*/  LDL.LU.64 R18, [R1+0x38] ;  /* 0x0000380001127983 */ /* 0x000e9e0000300a00 */
[----:B------:R-:W-:-:S01]  /*4a2c0*/  NOP ;  /* 0x0000000000007918 */ /* 0x000fc20000000000 */
[----:B------:R-:W-:Y:S04]  /*4a2d0*/  STL.64 [R1+0x1a0], R12 ;  /* 0x0001a00c01007387 */ /* 0x000fe80000100a00 */
[----:B------:R-:W-:Y:S04]  /*4a2e0*/  STL.64 [R1+0x1a8], R14 ;  /* 0x0001a80e01007387 */ /* 0x000fe80000100a00 */
[----:B------:R-:W0:Y:S04]  /*4a2f0*/  LDSM.16.MT88.4 R12, [R28+UR4+0x4300] ;  /* 0x004300041c0c783b */ /* 0x000e280008004200 */
[----:B0-----:R0:W-:Y:S04]  /*4a300*/  STL.64 [R1+0x5568], R14 ;  /* 0x0055680e01007387 */ /* 0x0011e80000100a00 */
[----:B------:R2:W-:Y:S01]  /*4a310*/  STL.64 [R1+0x5560], R12 ;  /* 0x0055600c01007387 */ /* 0x0005e20000100a00 */
[----:B0-----:R-:W-:-:S02]  /*4a320*/  IMAD.MOV.U32 R14, RZ, RZ, R3 ;  /* 0x000000ffff0e7224 */ /* 0x001fc400078e0003 */
[----:B------:R-:W-:-:S07]  /*4a330*/  IMAD.MOV.U32 R15, RZ, RZ, R2 ;  /* 0x000000ffff0f7224 */ /* 0x000fce00078e0002 */
[----:B--2---:R-:W-:Y:S01]  /*4a340*/  HMMA.16816.F32 R12, R16, R14, R4 ;  /* 0x0000000e100c723c */ /* 0x004fe20000001804 */
[----:B------:R-:W2:Y:S04]  /*4a350*/  LDL.LU.64 R6, [R1+0x5630] ;  /* 0x0056300001067983 */ /* 0x000ea80000300a00 */
[----:B------:R-:W2:-:S15]  /*4a360*/  LDL.LU.64 R4, [R1+0x5628] ;  /* 0x0056280001047983 */ /* 0x000e9e0000300a00 */
[----:B------:R-:W-:-:S03]  /*4a370*/  NOP ;  /* 0x0000000000007918 */ /* 0x000fc60000000000 */
[----:B------:R-:W-:Y:S04]  /*4a380*/  STL.64 [R1+0x5e0], R12 ;  /* 0x0005e00c01007387 */ /* 0x000fe80000100a00 */
[----:B------:R2:W-:Y:S01]  /*4a390*/  STL.64 [R1+0x5e8], R14 ;  /* 0x0005e80e01007387 */ /* 0x0005e20000100a00 */
[----:B------:R-:W-:Y:S02]  /*4a3a0*/  IMAD.MOV.U32 R3, RZ, RZ, R10 ;  /* 0x000000ffff037224 */ /* 0x000fe400078e000a */
[----:B------:R-:W-:Y:S01]  /*4a3b0*/  IMAD.MOV.U32 R2, RZ, RZ, R11 ;  /* 0x000000ffff027224 */ /* 0x000fe200078e000b */
[----:B--2---:R-:W-:-:S15]  /*4a3c0*/  HMMA.16816.F32 R12, R16, R10, R4 ;  /* 0x0000000a100c723c */ /* 0x004fde0000001804 */
[----:B------:R-:W-:-:S08]  /*4a3d0*/  NOP ;  /* 0x0000000000007918 */ /* 0x000fd00000000000 */
[----:B------:R-:W-:Y:S04]  /*4a3e0*/  STL.64 [R1+0x5d0], R12 ;  /* 0x0005d00c01007387 */ /* 0x000fe80000100a00 */
[----:B------:R-:W-:Y:S04]  /*4a3f0*/  STL.64 [R1+0x5d8], R14 ;  /* 0x0005d80e01007387 */ /* 0x000fe80000100a00 */
[----:B------:R-:W0:Y:S01]  /*4a400*/  LDSM.16.MT88.4 R12, [R28+UR4+0x4380] ;  /* 0x004380041c0c783b */ /* 0x000e220008004200 */
[----:B------:R-:W-:-:S03]  /*4a410*/  IMAD.MOV.U32 R7, RZ, RZ, R16 ;  /* 0x000000ffff077224 */ /* 0x000fc600078e0010 */
[----:B------:R-:W2:Y:S01]  /*4a420*/  LDL.LU.64 R10, [R1+0x5620] ;  /* 0x00562000010a7983 */ /* 0x000ea20000300a00 */
[----:B------:R-:W-:-:S03]  /*4a430*/  IMAD.MOV.U32 R6, RZ, RZ, R17 ;  /* 0x000000ffff067224 */ /* 0x000fc600078e0011 */
[----:B------:R-:W2:Y:S04]  /*4a440*/  LDL.LU.64 R8, [R1+0x5618] ;  /* 0x0056180001087983 */ /* 0x000ea80000300a00 */
[----:B0-----:R-:W-:Y:S04]  /*4a450*/  STL.64 [R1+0x40], R12 ;  /* 0x0000400c01007387 */ /* 0x001fe80000100a00 */
[----:B------:R-:W3:Y:S04]  /*4a460*/  LDL.LU R16, [R1+0x50] ;  /* 0x0000500001107983 */ /* 0x000ee80000300800 */
[----:B------:R-:W3:Y:S01]  /*4a470*/  LDL.LU R17, [R1+0x54] ;  /* 0x0000540001117983 */ /* 0x000ee20000300800 */
[----:B------:R-:W-:-:S02]  /*4a480*/  IMAD.MOV.U32 R5, RZ, RZ, R18 ;  /* 0x000000ffff057224 */ /* 0x000fc400078e0012 */
[----:B------:R-:W-:Y:S02]  /*4a490*/  IMAD.MOV.U32 R4, RZ, RZ, R19 ;  /* 0x000000ffff047224 */ /* 0x000fe400078e0013 */
[----:B------:R-:W-:Y:S02]  /*4a4a0*/  IMAD.MOV.U32 R18, RZ, RZ, R0 ;  /* 0x000000ffff127224 */ /* 0x000fe400078e0000 */
[----:B------:R-:W-:Y:S01]  /*4a4b0*/  IMAD.MOV.U32 R19, RZ, RZ, R29 ;  /* 0x000000ffff137224 */ /* 0x000fe200078e001d */
[----:B------:R-:W4:Y:S04]  /*4a4c0*/  LDL.LU R0, [R1+0x5610] ;  /* 0x0056100001007983 */ /* 0x000f280000300800 */
[----:B------:R-:W4:Y:S04]  /*4a4d0*/  LDL.LU R29, [R1+0x560c] ;  /* 0x00560c00011d7983 */ /* 0x000f280000300800 */
[----:B------:R0:W-:Y:S02]  /*4a4e0*/  STL.64 [R1+0x55f8], R18 ;  /* 0x0055f81201007387 */ /* 0x0001e40000100a00 */
[----:B0-----:R-:W-:-:S02]  /*4a4f0*/  IMAD.MOV.U32 R18, RZ, RZ, R5 ;  /* 0x000000ffff127224 */ /* 0x001fc400078e0005 */
[----:B------:R-:W-:Y:S02]  /*4a500*/  IMAD.MOV.U32 R19, RZ, RZ, R4 ;  /* 0x000000ffff137224 */ /* 0x000fe400078e0004 */
[----:B------:R-:W-:Y:S02]  /*4a510*/  IMAD.MOV.U32 R25, RZ, RZ, R14 ;  /* 0x000000ffff197224 */ /* 0x000fe400078e000e */
[----:B------:R-:W-:Y:S01]  /*4a520*/  IMAD.MOV.U32 R24, RZ, RZ, R15 ;  /* 0x000000ffff187224 */ /* 0x000fe200078e000f */
[----:B---3--:R0:W-:Y:S02]  /*4a530*/  STL.64 [R1+0x55f0], R16 ;  /* 0x0055f01001007387 */ /* 0x0081e40000100a00 */
[----:B0-----:R-:W-:Y:S02]  /*4a540*/  IMAD.MOV.U32 R16, RZ, RZ, R7 ;  /* 0x000000ffff107224 */ /* 0x001fe400078e0007 */
[----:B------:R-:W-:-:S07]  /*4a550*/  IMAD.MOV.U32 R17, RZ, RZ, R6 ;  /* 0x000000ffff117224 */ /* 0x000fce00078e0006 */
[----:B--2---:R-:W-:Y:S01]  /*4a560*/  HMMA.16816.F32 R4, R16, R22, R8 ;  /* 0x000000161004723c */ /* 0x004fe20000001808 */
[----:B------:R-:W-:-:S15]  /*4a570*/  STL [R1+0x5528], R28 ;  /* 0x0055281c01007387 */ /* 0x000fde0000100800 */
[----:B------:R-:W-:-:S07]  /*4a580*/  NOP ;  /* 0x0000000000007918 */ /* 0x000fce0000000000 */
[----:B------:R-:W-:Y:S04]  /*4a590*/  STL.64 [R1+0x5c0], R4 ;  /* 0x0005c00401007387 */ /* 0x000fe80000100a00 */
[----:B------:R-:W2:Y:S04]  /*4a5a0*/  LDL.LU R12, [R1+0x340] ;  /* 0x00034000010c7983 */ /* 0x000ea80000300800 */
[----:B------:R-:W2:Y:S04]  /*4a5b0*/  LDL.LU R13, [R1+0x344] ;  /* 0x00034400010d7983 */ /* 0x000ea80000300800 */
[----:B------:R-:W3:Y:S04]  /*4a5c0*/  LDL.LU R14, [R1+0x348] ;  /* 0x00034800010e7983 */ /* 0x000ee80000300800 */
[----:B------:R-:W3:Y:S01]  /*4a5d0*/  LDL.LU R15, [R1+0x34c] ;  /* 0x00034c00010f7983 */ /* 0x000ee20000300800 */
[----:B----4-:R-:W-:-:S02]  /*4a5e0*/  IMAD.MOV.U32 R11, RZ, RZ, R29 ;  /* 0x000000ffff0b7224 */ /* 0x010fc400078e001d */
[----:B------:R-:W-:Y:S02]  /*4a5f0*/  IMAD.MOV.U32 R21, RZ, RZ, R6 ;  /* 0x000000ffff157224 */ /* 0x000fe400078e0006 */
[----:B------:R-:W-:Y:S01]  /*4a600*/  IMAD.MOV.U32 R20, RZ, RZ, R7 ;  /* 0x000000ffff147224 */ /* 0x000fe200078e0007 */
[----:B---3--:R0:W-:Y:S04]  /*4a610*/  STL.64 [R1+0x5578], R14 ;  /* 0x0055780e01007387 */ /* 0x0081e80000100a00 */
[----:B--2---:R1:W-:Y:S01]  /*4a620*/  STL.64 [R1+0x5570], R12 ;  /* 0x0055700c01007387 */ /* 0x0043e20000100a00 */
[----:B0-----:R-:W-:Y:S02]  /*4a630*/  IMAD.MOV.U32 R14, RZ, RZ, R3 ;  /* 0x000000ffff0e7224 */ /* 0x001fe400078e0003 */
[----:B------:R-:W-:-:S05]  /*4a640*/  IMAD.MOV.U32 R15, RZ, RZ, R2 ;  /* 0x000000ffff0f7224 */ /* 0x000fca00078e0002 */
[----:B------:R0:W-:Y:S04]  /*4a650*/  STL.64 [R1+0x5600], R14 ;  /* 0x0056000e01007387 */ /* 0x0001e80000100a00 */
[----:B------:R-:W2:Y:S04]  /*4a660*/  LDL.LU R8, [R1+0x230] ;  /* 0x0002300001087983 */ /* 0x000ea80000300800 */
[----:B------:R-:W2:Y:S04]  /*4a670*/  LDL.LU R9, [R1+0x234] ;  /* 0x0002340001097983 */ /* 0x000ea80000300800 */
[----:B------:R-:W3:Y:S04]  /*4a680*/  LDL.LU R10, [R1+0x238] ;  /* 0x00023800010a7983 */ /* 0x000ee80000300800 */
[----:B------:R-:W4:Y:S04]  /*4a690*/  LDL.LU R29, [R1+0x5608] ;  /* 0x00560800011d7983 */ /* 0x000f280000300800 */
[----:B------:R-:W2:Y:S04]  /*4a6a0*/  LDL.LU R4, [R1+0x240] ;  /* 0x0002400001047983 */ /* 0x000ea80000300800 */
[----:B------:R-:W2:Y:S04]  /*4a6b0*/  LDL.LU R5, [R1+0x244] ;  /* 0x0002440001057983 */ /* 0x000ea80000300800 */
[----:B------:R-:W3:Y:S04]  /*4a6c0*/  LDL.LU R6, [R1+0x248] ;  /* 0x0002480001067983 */ /* 0x000ee80000300800 */
[----:B------:R-:W3:Y:S04]  /*4a6d0*/  LDL.LU R7, [R1+0x24c] ;  /* 0x00024c0001077983 */ /* 0x000ee80000300800 */
[----:B-1----:R-:W4:Y:S04]  /*4a6e0*/  LDL.LU R12, [R1+0x140] ;  /* 0x00014000010c7983 */ /* 0x002f280000300800 */
[----:B------:R-:W4:Y:S04]  /*4a6f0*/  LDL.LU R13, [R1+0x144] ;  /* 0x00014400010d7983 */ /* 0x000f280000300800 */
[----:B0-----:R-:W4:Y:S04]  /*4a700*/  LDL.LU R14, [R1+0x148] ;  /* 0x00014800010e7983 */ /* 0x001f280000300800 */
[----:B------:R-:W4:Y:S04]  /*4a710*/  LDL.LU R15, [R1+0x14c] ;  /* 0x00014c00010f7983 */ /* 0x000f280000300800 */
[----:B---3--:R-:W-:Y:S04]  /*4a720*/  STL.64 [R1+0x55b8], R6 ;  /* 0x0055b80601007387 */ /* 0x008fe80000100a00 */
[----:B--2---:R0:W-:Y:S04]  /*4a730*/  STL.64 [R1+0x55b0], R4 ;  /* 0x0055b00401007387 */ /* 0x0041e80000100a00 */
[----:B0-----:R-:W2:Y:S04]  /*4a740*/  LDL.LU R4, [R1+0x250] ;  /* 0x0002500001047983 */ /* 0x001ea80000300800 */
[----:B------:R-:W2:Y:S04]  /*4a750*/  LDL.LU R5, [R1+0x254] ;  /* 0x0002540001057983 */ /* 0x000ea80000300800 */
[----:B------:R-:W3:Y:S04]  /*4a760*/  LDL.LU R6, [R1+0x258] ;  /* 0x0002580001067983 */ /* 0x000ee80000300800 */
[----:B------:R-:W3:Y:S04]  /*4a770*/  LDL.LU R7, [R1+0x25c] ;  /* 0x00025c0001077983 */ /* 0x000ee80000300800 */
        /* <DEDUP_REMOVED lines=10> */
[----:B------:R-:W2:Y:S04]  /*4a820*/  LDL.LU R6, [R1+0x108] ;  /* 0x0001080001067983 */ /* 0x000ea80000300800 */
[----:B------:R-:W2:Y:S04]  /*4a830*/  LDL.LU R7, [R1+0x10c] ;  /* 0x00010c0001077983 */ /* 0x000ea80000300800 */
[----:B------:R-:W-:Y:S04]  /*4a840*/  STL.64 [R1+0x5588], R10 ;  /* 0x0055880a01007387 */ /* 0x000fe80000100a00 */
[----:B------:R0:W-:Y:S04]  /*4a850*/  STL.64 [R1+0x5580], R8 ;  /* 0x0055800801007387 */ /* 0x0001e80000100a00 */
[----:B0-----:R-:W3:Y:S04]  /*4a860*/  LDL.LU R8, [R1+0x350] ;  /* 0x0003500001087983 */ /* 0x001ee80000300800 */
[----:B------:R-:W3:Y:S04]  /*4a870*/  LDL.LU R9, [R1+0x354] ;  /* 0x0003540001097983 */ /* 0x000ee80000300800 */
[----:B------:R-:W2:Y:S04]  /*4a880*/  LDL.LU R10, [R1+0x358] ;  /* 0x00035800010a7983 */ /* 0x000ea80000300800 */
[----:B------:R-:W2:Y:S01]  /*4a890*/  LDL.LU R11, [R1+0x35c] ;  /* 0x00035c00010b7983 */ /* 0x000ea20000300800 */
[----:B----4-:R-:W-:Y:S03]  /*4a8a0*/  HMMA.16816.F32 R16, R16, R26, R12 ;  /* 0x0000001a1010723c */ /* 0x010fe6000000180c */
[----:B--2---:R-:W-:Y:S04]  /*4a8b0*/  STL.64 [R1+0x5598], R10 ;  /* 0x0055980a01007387 */ /* 0x004fe80000100a00 */
[----:B---3--:R0:W-:Y:S04]  /*4a8c0*/  STL.64 [R1+0x5590], R8 ;  /* 0x0055900801007387 */ /* 0x0081e80000100a00 */
[----:B0-----:R-:W2:Y:S04]  /*4a8d0*/  LDL.LU R8, [R1+0x360] ;  /* 0x0003600001087983 */ /* 0x001ea80000300800 */
[----:B------:R-:W2:Y:S04]  /*4a8e0*/  LDL.LU R9, [R1+0x364] ;  /* 0x0003640001097983 */ /* 0x000ea80000300800 */
[----:B------:R-:W3:Y:S01]  /*4a8f0*/  LDL.LU R10, [R1+0x368] ;  /* 0x00036800010a7983 */ /* 0x000ee20000300800 */
[----:B------:R-:W-:-:S05]  /*4a900*/  IMAD.MOV.U32 R11, RZ, RZ, R29 ;  /* 0x000000ffff0b7224 */ /* 0x000fca00078e001d */
[----:B---3--:R0:W-:Y:S04]  /*4a910*/  STL.64 [R1+0x55e8], R10 ;  /* 0x0055e80a01007387 */ /* 0x0081e80000100a00 */
[----:B--2---:R-:W-:Y:S04]  /*4a920*/  STL.64 [R1+0x55e0], R8 ;  /* 0x0055e00801007387 */ /* 0x004fe80000100a00 */
[----:B0-----:R-:W2:Y:S04]  /*4a930*/  LDL.64 R10, [R1+0x18] ;  /* 0x00001800010a7983 */ /* 0x001ea80000100a00 */
[----:B------:R-:W-:Y:S04]  /*4a940*/  STL [R1+0x5378], R20 ;  /* 0x0053781401007387 */ /* 0x000fe80000100800 */
[----:B------:R-:W-:Y:S04]  /*4a950*/  STL [R1+0x5354], R21 ;  /* 0x0053541501007387 */ /* 0x000fe80000100800 */
[----:B------:R-:W3:Y:S04]  /*4a960*/  LDL.LU.64 R14, [R1+0x5600] ;  /* 0x00560000010e7983 */ /* 0x000ee80000300a00 */
[----:B------:R-:W-:Y:S04]  /*4a970*/  STL.64 [R1+0x1f0], R16 ;  /* 0x0001f01001007387 */ /* 0x000fe80000100a00 */
[----:B------:R0:W-:Y:S04]  /*4a980*/  STL.64 [R1+0x1f8], R18 ;  /* 0x0001f81201007387 */ /* 0x0001e80000100a00 */
[----:B0-----:R-:W4:Y:S04]  /*4a990*/  LDL.LU.64 R18, [R1+0x55f8] ;  /* 0x0055f80001127983 */ /* 0x001f280000300a00 */
[----:B------:R-:W4:Y:S01]  /*4a9a0*/  LDL.LU.64 R16, [R1+0x55f0] ;  /* 0x0055f00001107983 */ /* 0x000f220000300a00 */
[----:B--2---:R-:W-:-:S02]  /*4a9b0*/  IMAD.MOV.U32 R13, RZ, RZ, R10 ;  /* 0x000000ffff0d7224 */ /* 0x004fc400078e000a */
[----:B------:R-:W-:Y:S01]  /*4a9c0*/  IMAD.MOV.U32 R12, RZ, RZ, R11 ;  /* 0x000000ffff0c7224 */ /* 0x000fe200078e000b */
[----:B----4-:R-:W-:Y:S01]  /*4a9d0*/  HMMA.16816.F32 R4, R16, R10, R4 ;  /* 0x0000000a1004723c */ /* 0x010fe20000001804 */
[----:B------:R-:W2:Y:S04]  /*4a9e0*/  LDL.LU.64 R10, [R1+0x55e8] ;  /* 0x0055e800010a7983 */ /* 0x000ea80000300a00 */
[----:B------:R-:W2:-:S15]  /*4a9f0*/  LDL.LU.64 R8, [R1+0x55e0] ;  /* 0x0055e00001087983 */ /* 0x000e9e0000300a00 */
[----:B------:R-:W-:-:S03]  /*4aa00*/  NOP ;  /* 0x0000000000007918 */ /* 0x000fc60000000000 */
[----:B------:R-:W-:Y:S01]  /*4aa10*/  STL.64 [R1+0x1e0], R4 ;  /* 0x0001e00401007387 */ /* 0x000fe20000100a00 */
[----:B------:R-:W-:-:S03]  /*4aa20*/  IMAD.MOV.U32 R29, RZ, RZ, R7 ;  /* 0x000000ffff1d7224 */ /* 0x000fc600078e0007 */
[----:B------:R0:W-:Y:S04]  /*4aa30*/  STL [R1+0x1e8], R6 ;  /* 0x0001e80601007387 */ /* 0x0001e80000100800 */
[----:B0-----:R-:W3:Y:S04]  /*4aa40*/  LDL.LU.64 R6, [R1+0x55d8] ;  /* 0x0055d80001067983 */ /* 0x001ee80000300a00 */
[----:B------:R-:W3:Y:S04]  /*4aa50*/  LDL.LU.64 R4, [R1+0x55d0] ;  /* 0x0055d00001047983 */ /* 0x000ee80000300a00 */
[----:B------:R-:W-:Y:S01]  /*4aa60*/  STL [R1+0x52a8], R29 ;  /* 0x0052a81d01007387 */ /* 0x000fe20000100800 */
[----:B---3--:R-:W-:-:S15]  /*4aa70*/  HMMA.16816.F32 R4, R16, R14, R4 ;  /* 0x0000000e1004723c */ /* 0x008fde0000001804 */
[----:B------:R-:W-:-:S08]  /*4aa80*/  NOP ;  /* 0x0000000000007918 */ /* 0x000fd00000000000 */
[----:B------:R-:W-:Y:S04]  /*4aa90*/  STL.64 [R1+0x580], R4 ;  /* 0x0005800401007387 */ /* 0x000fe80000100a00 */
[----:B------:R-:W-:Y:S04]  /*4aaa0*/  STL.64 [R1+0x588], R6 ;  /* 0x0005880601007387 */ /* 0x000fe80000100a00 */
[----:B------:R-:W0:Y:S02]  /*4aab0*/  LDSM.16.MT88.4 R4, [R0+UR4+0x4000] ;  /* 0x004000040004783b */ /* 0x000e240008004200 */
[----:B0-----:R-:W-:-:S02]  /*4aac0*/  IMAD.MOV.U32 R21, RZ, RZ, R6 ;  /* 0x000000ffff157224 */ /* 0x001fc400078e0006 */
[----:B------:R-:W-:Y:S02]  /*4aad0*/  IMAD.MOV.U32 R20, RZ, RZ, R7 ;  /* 0x000000ffff147224 */ /* 0x000fe400078e0007 */
[----:B------:R-:W-:Y:S01]  /*4aae0*/  IMAD.MOV.U32 R28, RZ, RZ, R4 ;  /* 0x000000ffff1c7224 */ /* 0x000fe200078e0004 */
[----:B------:R-:W3:Y:S01]  /*4aaf0*/  LDL.LU.64 R6, [R1+0x55c8] ;  /* 0x0055c80001067983 */ /* 0x000ee20000300a00 */
[----:B------:R-:W-:-:S03]  /*4ab00*/  IMAD.MOV.U32 R29, RZ, RZ, R5 ;  /* 0x000000ffff1d7224 */ /* 0x000fc600078e0005 */
[----:B------:R-:W3:Y:S04]  /*4ab10*/  LDL.LU.64 R4, [R1+0x55c0] ;  /* 0x0055c00001047983 */ /* 0x000ee80000300a00 */
[----:B------:R-:W-:Y:S04]  /*4ab20*/  STL [R1+0x5558], R29 ;  /* 0x0055581d01007387 */ /* 0x000fe80000100800 */
        /* <DEDUP_REMOVED lines=11> */
[----:B------:R-:W3:Y:S02]  /*4abe0*/  LDL.LU.64 R4, [R1+0x55b0] ;  /* 0x0055b00001047983 */ /* 0x000ee40000300a00 */
[----:B---3--:R-:W-:Y:S02]  /*4abf0*/  HMMA.16816.F32 R16, R16, R26, R4 ;  /* 0x0000001a1010723c */ /* 0x008fe40000001804 */
[----:B------:R-:W2:Y:S04]  /*4ac00*/  LDL.LU.64 R6, [R1+0x55a8] ;  /* 0x0055a80001067983 */ /* 0x000ea80000300a00 */
[----:B------:R-:W2:-:S15]  /*4ac10*/  LDL.LU.64 R4, [R1+0x55a0] ;  /* 0x0055a00001047983 */ /* 0x000e9e0000300a00 */
[----:B------:R-:W-:-:S02]  /*4ac20*/  NOP ;  /* 0x0000000000007918 */ /* 0x000fc40000000000 */
[----:B------:R-:W-:Y:S04]  /*4ac30*/  STL.64 [R1+0x4b0], R16 ;  /* 0x0004b01001007387 */ /* 0x000fe80000100a00 */
[----:B------:R-:W-:Y:S04]  /*4ac40*/  STL.64 [R1+0x4b8], R18 ;  /* 0x0004b81201007387 */ /* 0x000fe80000100a00 */
[----:B------:R-:W0:Y:S04]  /*4ac50*/  LDSM.16.MT88.4 R16, [R0+UR4+0x4100] ;  /* 0x004100040010783b */ /* 0x000e280008004200 */
[----:B0-----:R0:W-:Y:S02]  /*4ac60*/  STL.64 [R1+0x5460], R18 ;  /* 0x0054601201007387 */ /* 0x0011e40000100a00 */
[----:B0-----:R-:W-:-:S02]  /*4ac70*/  IMAD.MOV.U32 R18, RZ, RZ, R13 ;  /* 0x000000ffff127224 */ /* 0x001fc400078e000d */
[----:B------:R-:W-:Y:S01]  /*4ac80*/  IMAD.MOV.U32 R19, RZ, RZ, R12 ;  /* 0x000000ffff137224 */ /* 0x000fe200078e000c */
[----:B------:R-:W-:Y:S06]  /*4ac90*/  STL.64 [R1+0x5458], R16 ;  /* 0x0054581001007387 */ /* 0x000fec0000100a00 */
        /* <DEDUP_REMOVED lines=11> */
[----:B------:R0:W-:Y:S04]  /*4ad50*/  STL.64 [R1+0x168], R14 ;  /* 0x0001680e01007387 */ /* 0x0001e80000100a00 */
[----:B0-----:R-:W3:Y:S04]  /*4ad60*/  LDL.LU.64 R14, [R1+0x5578] ;  /* 0x00557800010e7983 */ /* 0x001ee80000300a00 */
[----:B------:R-:W3:Y:S02]  /*4ad70*/  LDL.LU.64 R12, [R1+0x5570] ;  /* 0x00557000010c7983 */ /* 0x000ee40000300a00 */
[C---:B---3--:R-:W-:Y:S06]  /*4ad80*/  HMMA.16816.F32 R12, R4.reuse, R22, R12 ;  /* 0x00000016040c723c */ /* 0x048fec000000180c */
[----:B--2---:R-:W-:Y:S01]  /*4ad90*/  HMMA.16816.F32 R4, R4, R26, R8 ;  /* 0x0000001a0404723c */ /* 0x004fe20000001808 */
[----:B------:R-:W0:-:S15]  /*4ada0*/  LDSM.16.MT88.4 R8, [R0+UR4+0x4180] ;  /* 0x004180040008783b */ /* 0x000e1e0008004200 */
[----:B------:R-:W-:-:S01]  /*4adb0*/  NOP ;  /* 0x0000000000007918 */ /* 0x000fc20000000000 */
[----:B------:R-:W-:Y:S04]  /*4adc0*/  STL.64 [R1+0x150], R12 ;  /* 0x0001500c01007387 */ /* 0x000fe80000100a00 */
[----:B------:R1:W-:Y:S04]  /*4add0*/  STL.64 [R1+0x158], R14 ;  /* 0x0001580e01007387 */ /* 0x0003e80000100a00 */
[----:B-1----:R-:W2:Y:S04]  /*4ade0*/  LDL.LU.64 R14, [R1+0x5568] ;  /* 0x00556800010e7983 */ /* 0x002ea80000300a00 */
[----:B------:R-:W2:Y:S04]  /*4adf0*/  LDL.LU.64 R12, [R1+0x5560] ;  /* 0x00556000010c7983 */ /* 0x000ea80000300a00 */
[----:B------:R-:W-:Y:S04]  /*4ae00*/  STL.64 [R1+0x5538], R22 ;  /* 0x0055381601007387 */ /* 0x000fe80000100a00 */
[----:B------:R-:W-:Y:S04]  /*4ae10*/  STL.64 [R1+0x5530], R20 ;  /* 0x0055301401007387 */ /* 0x000fe80000100a00 */
[----:B------:R-:W-:Y:S04]  /*4ae20*/  STL.64 [R1+0x5548], R26 ;  /* 0x0055481a01007387 */ /* 0x000fe80000100a00 */
[----:B------:R1:W-:Y:S04]  /*4ae30*/  STL.64 [R1+0x5540], R24 ;  /* 0x0055401801007387 */ /* 0x0003e80000100a00 */
[----:B------:R3:W-:Y:S04]  /*4ae40*/  STL.64 [R1+0x360], R4 ;  /* 0x0003600401007387 */ /* 0x0007e80000100a00 */
[----:B------:R4:W-:Y:S04]  /*4ae50*/  STL.64 [R1+0x368], R6 ;  /* 0x0003680601007387 */ /* 0x0009e80000100a00 */
[----:B-1----:R-:W2:Y:S04]  /*4ae60*/  LDL.LU R24, [R1+0x310] ;  /* 0x0003100001187983 */ /* 0x002ea80000300800 */
[----:B------:R-:W2:Y:S04]  /*4ae70*/  LDL.LU R25, [R1+0x314] ;  /* 0x0003140001197983 */ /* 0x000ea80000300800 */
[----:B------:R-:W2:Y:S04]  /*4ae80*/  LDL.LU R26, [R1+0x318] ;  /* 0x00031800011a7983 */ /* 0x000ea80000300800 */
[----:B------:R-:W2:Y:S04]  /*4ae90*/  LDL.LU R27, [R1+0x31c] ;  /* 0x00031c00011b7983 */ /* 0x000ea80000300800 */
[----:B------:R-:W2:Y:S04]  /*4aea0*/  LDL.64 R22, [R1+0x8] ;  /* 0x0000080001167983 */ /* 0x000ea80000100a00 */
[----:B---3--:R-:W3:Y:S04]  /*4aeb0*/  LDL.LU R4, [R1+0x220] ;  /* 0x0002200001047983 */ /* 0x008ee80000300800 */
[----:B------:R-:W3:Y:S04]  /*4aec0*/  LDL.LU R5, [R1+0x224] ;  /* 0x0002240001057983 */ /* 0x000ee80000300800 */
[----:B----4-:R-:W3:Y:S04]  /*4aed0*/  LDL.LU R6, [R1+0x228] ;  /* 0x0002280001067983 */ /* 0x010ee80000300800 */
[----:B------:R-:W3:Y:S04]  /*4aee0*/  LDL.LU R7, [R1+0x22c] ;  /* 0x00022c0001077983 */ /* 0x000ee80000300800 */
[----:B0-----:R-:W-:Y:S04]  /*4aef0*/  STL.64 [R1+0x5420], R10 ;  /* 0x0054200a01007387 */ /* 0x001fe80000100a00 */
[----:B------:R0:W-:Y:S04]  /*4af00*/  STL.64 [R1+0x5418], R8 ;  /* 0x0054180801007387 */ /* 0x0001e80000100a00 */
[----:B0-----:R-:W4:Y:S04]  /*4af10*/  LDL.LU R8, [R1+0x90] ;  /* 0x0000900001087983 */ /* 0x001f280000300800 */
[----:B------:R-:W4:Y:S04]  /*4af20*/  LDL.LU R9, [R1+0x94] ;  /* 0x0000940001097983 */ /* 0x000f280000300800 */
[----:B------:R-:W2:Y:S04]  /*4af30*/  LDL.LU R10, [R1+0x98] ;  /* 0x00009800010a7983 */ /* 0x000ea80000300800 */
[----:B------:R-:W2:Y:S04]  /*4af40*/  LDL.LU R11, [R1+0x9c] ;  /* 0x00009c00010b7983 */ /* 0x000ea80000300800 */
[----:B--2---:R-:W-:Y:S04]  /*4af50*/  STL.64 [R1+0x5430], R10 ;  /* 0x0054300a01007387 */ /* 0x004fe80000100a00 */
[----:B----4-:R0:W-:Y:S04]  /*4af60*/  STL.64 [R1+0x5428], R8 ;  /* 0x0054280801007387 */ /* 0x0101e80000100a00 */
[----:B0-----:R-:W2:Y:S04]  /*4af70*/  LDL.LU R8, [R1+0x320] ;  /* 0x0003200001087983 */ /* 0x001ea80000300800 */
[----:B------:R-:W2:Y:S04]  /*4af80*/  LDL.LU R9, [R1+0x324] ;  /* 0x0003240001097983 */ /* 0x000ea80000300800 */
[----:B------:R-:W2:Y:S04]  /*4af90*/  LDL.LU R10, [R1+0x328] ;  /* 0x00032800010a7983 */ /* 0x000ea80000300800 */
[----:B------:R-:W2:Y:S02]  /*4afa0*/  LDL.LU R11, [R1+0x32c] ;  /* 0x00032c00010b7983 */ /* 0x000ea40000300800 */
[----:B--2---:R-:W-:Y:S02]  /*4afb0*/  HMMA.16816.F32 R16, R12, R18, R8 ;  /* 0x000000120c10723c */ /* 0x004fe40000001808 */
[----:B------:R-:W2:-:S15]  /*4afc0*/  LDL.LU R8, [R1+0x180] ;  /* 0x0001800001087983 */ /* 0x000e9e0000300800 */
[----:B------:R-:W-:-:S06]  /*4afd0*/  NOP ;  /* 0x0000000000007918 */ /* 0x000fcc0000000000 */
[----:B------:R0:W-:Y:S04]  /*4afe0*/  STL.64 [R1+0x2b0], R16 ;  /* 0x0002b01001007387 */ /* 0x0001e80000100a00 */
[----:B------:R1:W-:Y:S04]  /*4aff0*/  STL.64 [R1+0x2b8], R18 ;  /* 0x0002b81201007387 */ /* 0x0003e80000100a00 */
[----:B------:R-:W2:Y:S04]  /*4b000*/  LDL.LU R9, [R1+0x184] ;  /* 0x0001840001097983 */ /* 0x000ea80000300800 */
[----:B------:R-:W4:Y:S01]  /*4b010*/  LDL.LU R10, [R1+0x188] ;  /* 0x00018800010a7983 */ /* 0x000f220000300800 */
[----:B0-----:R-:W-:-:S03]  /*4b020*/  IMAD.MOV.U32 R16, RZ, RZ, R29 ;  /* 0x000000ffff107224 */ /* 0x001fc600078e001d */
[----:B------:R-:W4:Y:S01]  /*4b030*/  LDL.LU R11, [R1+0x18c] ;  /* 0x00018c00010b7983 */ /* 0x000f220000300800 */
[----:B------:R-:W-:-:S03]  /*4b040*/  IMAD.MOV.U32 R17, RZ, RZ, R2 ;  /* 0x000000ffff117224 */ /* 0x000fc600078e0002 */
[----:B------:R-:W3:Y:S04]  /*4b050*/  LDL.LU R29, [R1+0x5558] ;  /* 0x00555800011d7983 */ /* 0x000ee80000300800 */
[----:B------:R-:W3:Y:S01]  /*4b060*/  LDL.LU R2, [R1+0x5554] ;  /* 0x0055540001027983 */ /* 0x000ee20000300800 */
[----:B------:R-:W-:Y:S01]  /*4b070*/  HMMA.16816.F32 R24, R12, R22, R24 ;  /* 0x000000160c18723c */ /* 0x000fe20000001818 */
[----:B-1----:R-:W-:Y:S02]  /*4b080*/  IMAD.MOV.U32 R18, RZ, RZ, R28 ;  /* 0x000000ffff127224 */ /* 0x002fe400078e001c */
[----:B------:R-:W-:Y:S01]  /*4b090*/  IMAD.MOV.U32 R19, RZ, RZ, R3 ;  /* 0x000000ffff137224 */ /* 0x000fe200078e0003 */
[----:B------:R-:W3:Y:S04]  /*4b0a0*/  LDL.LU R28, [R1+0x5550] ;  /* 0x00555000011c7983 */ /* 0x000ee80000300800 */
[----:B------:R-:W-:Y:S04]  /*4b0b0*/  STL.64 [R1+0x54b0], R18 ;  /* 0x0054b01201007387 */ /* 0x000fe80000100a00 */
[----:B------:R0:W-:Y:S01]  /*4b0c0*/  STL.64 [R1+0x54a8], R16 ;  /* 0x0054a81001007387 */ /* 0x0001e20000100a00 */
[----:B------:R-:W-:-:S03]  /*4b0d0*/  IMAD.MOV.U32 R3, RZ, RZ, R22 ;  /* 0x000000ffff037224 */ /* 0x000fc600078e0016 */
[----:B0-----:R-:W3:Y:S04]  /*4b0e0*/  LDL.LU R16, [R1+0x300] ;  /* 0x0003000001107983 */ /* 0x001ee80000300800 */
[----:B------:R-:W3:Y:S04]  /*4b0f0*/  LDL.LU R17, [R1+0x304] ;  /* 0x0003040001117983 */ /* 0x000ee80000300800 */
[----:B------:R-:W3:Y:S04]  /*4b100*/  LDL.LU R18, [R1+0x308] ;  /* 0x0003080001127983 */ /* 0x000ee80000300800 */
[----:B----4-:R0:W-:Y:S04]  /*4b110*/  STL.64 [R1+0x5440], R10 ;  /* 0x0054400a01007387 */ /* 0x0101e80000100a00 */
[----:B--2---:R-:W-:Y:S01]  /*4b120*/  STL.64 [R1+0x5438], R8 ;  /* 0x0054380801007387 */ /* 0x004fe20000100a00 */
[----:B---3--:R-:W-:-:S03]  /*4b130*/  IMAD.MOV.U32 R19, RZ, RZ, R2 ;  /* 0x000000ffff137224 */ /* 0x008fc600078e0002 */
[----:B0-----:R-:W2:Y:S01]  /*4b140*/  LDL.64 R10, [R1+0x18] ;  /* 0x00001800010a7983 */ /* 0x001ea20000100a00 */
[----:B------:R-:W-:-:S03]  /*4b150*/  IMAD.MOV.U32 R2, RZ, RZ, R23 ;  /* 0x000000ffff027224 */ /* 0x000fc600078e0017 */
[----:B------:R-:W-:Y:S04]  /*4b160*/  STL.64 [R1+0x490], R24 ;  /* 0x0004901801007387 */ /* 0x000fe80000100a00 */
[----:B------:R0:W-:Y:S04]  /*4b170*/  STL.64 [R1+0x498], R26 ;  /* 0x0004981a01007387 */ /* 0x0001e80000100a00 */
[----:B0-----:R-:W3:Y:S04]  /*4b180*/  LDL.LU.64 R26, [R1+0x5548] ;  /* 0x00554800011a7983 */ /* 0x001ee80000300a00 */
[----:B------:R-:W4:Y:S04]  /*4b190*/  LDL.LU.64 R24, [R1+0x5540] ;  /* 0x0055400001187983 */ /* 0x000f280000300a00 */
[----:B------:R-:W2:Y:S04]  /*4b1a0*/  LDL.LU.64 R22, [R1+0x5538] ;  /* 0x0055380001167983 */ /* 0x000ea80000300a00 */
[----:B------:R-:W4:Y:S01]  /*4b1b0*/  LDL.LU.64 R20, [R1+0x5530] ;  /* 0x0055300001147983 */ /* 0x000f220000300a00 */
[C---:B--2---:R-:W-:Y:S06]  /*4b1c0*/  HMMA.16816.F32 R16, R12.reuse, R22, R16 ;  /* 0x000000160c10723c */ /* 0x044fec0000001810 */
[----:B---3--:R-:W-:Y:S01]  /*4b1d0*/  HMMA.16816.F32 R12, R12, R26, R4 ;  /* 0x0000001a0c0c723c */ /* 0x008fe20000001804 */
[----:B------:R-:W0:Y:S04]  /*4b1e0*/  LDSM.16.MT88.4 R4, [R0+UR4+0x4200] ;  /* 0x004200040004783b */ /* 0x000e280008004200 */
[----:B------:R-:W-:-:S12]  /*4b1f0*/  STL.64 [R1+0x5520], R22 ;  /* 0x0055201601007387 */ /* 0x000fd80000100a00 */
[----:B------:R-:W-:Y:S04]  /*4b200*/  STL.64 [R1+0x300], R16 ;  /* 0x0003001001007387 */ /* 0x000fe80000100a00 */
[----:B------:R-:W-:Y:S04]  /*4b210*/  STL.64 [R1+0x308], R18 ;  /* 0x0003081201007387 */ /* 0x000fe80000100a00 */
[----:B------:R-:W-:Y:S04]  /*4b220*/  STL.64 [R1+0x5518], R26 ;  /* 0x0055181a01007387 */ /* 0x000fe80000100a00 */
[----:B------:R-:W-:Y:S04]  /*4b230*/  STL.64 [R1+0x350], R12 ;  /* 0x0003500c01007387 */ /* 0x000fe80000100a00 */
[----:B------:R-:W-:Y:S04]  /*4b240*/  STL.64 [R1+0x358], R14 ;  /* 0x0003580e01007387 */ /* 0x000fe80000100a00 */
[----:B0-----:R-:W-:Y:S04]  /*4b250*/  STL.64 [R1+0x53d8], R6 ;  /* 0x0053d80601007387 */ /* 0x001fe80000100a00 */
[----:B------:R0:W-:Y:S04]  /*4b260*/  STL.64 [R1+0x53d0], R4 ;  /* 0x0053d00401007387 */ /* 0x0001e80000100a00 */
[----:B0-----:R-:W2:Y:S04]  /*4b270*/  LDL.LU R4, [R1+0x170] ;  /* 0x0001700001047983 */ /* 0x001ea80000300800 */
[----:B------:R-:W2:Y:S04]  /*4b280*/  LDL.LU R5, [R1+0x174] ;  /* 0x0001740001057983 */ /* 0x000ea80000300800 */
[----:B------:R-:W3:Y:S04]  /*4b290*/  LDL.LU R6, [R1+0x178] ;  /* 0x0001780001067983 */ /* 0x000ee80000300800 */
[----:B------:R-:W3:Y:S01]  /*4b2a0*/  LDL.LU R7, [R1+0x17c] ;  /* 0x00017c0001077983 */ /* 0x000ee20000300800 */
[----:B----4-:R-:W-:-:S03]  /*4b2b0*/  IMAD.MOV.U32 R18, RZ, RZ, R21 ;  /* 0x000000ffff127224 */ /* 0x010fc600078e0015 */
[----:B---3--:R-:W-:Y:S04]  /*4b2c0*/  STL.64 [R1+0x5450], R6 ;  /* 0x0054500601007387 */ /* 0x008fe80000100a00 */
[----:B--2---:R0:W-:Y:S04]  /*4b2d0*/  STL.64 [R1+0x5448], R4 ;  /* 0x0054480401007387 */ /* 0x0041e80000100a00 */
[----:B0-----:R-:W2:Y:S04]  /*4b2e0*/  LDL.LU R4, [R1+0x190] ;  /* 0x0001900001047983 */ /* 0x001ea80000300800 */
[----:B------:R-:W2:Y:S04]  /*4b2f0*/  LDL.LU R5, [R1+0x194] ;  /* 0x0001940001057983 */ /* 0x000ea80000300800 */
[----:B------:R-:W3:Y:S04]  /*4b300*/  LDL.LU R6, [R1+0x198] ;  /* 0x0001980001067983 */ /* 0x000ee80000300800 */
[----:B------:R-:W3:Y:S01]  /*4b310*/  LDL.LU R7, [R1+0x19c] ;  /* 0x00019c0001077983 */ /* 0x000ee20000300800 */
[----:B------:R-:W-:-:S02]  /*4b320*/  IMAD.MOV.U32 R19, RZ, RZ, R20 ;  /* 0x000000ffff137224 */ /* 0x000fc400078e0014 */
[----:B------:R-:W-:Y:S02]  /*4b330*/  IMAD.MOV.U32 R16, RZ, RZ, R28 ;  /* 0x000000ffff107224 */ /* 0x000fe400078e001c */
[----:B------:R-:W-:Y:S01]  /*4b340*/  IMAD.MOV.U32 R17, RZ, RZ, R29 ;  /* 0x000000ffff117224 */ /* 0x000fe200078e001d */
[----:B------:R-:W4:Y:S04]  /*4b350*/  LDL.LU R28, [R1+0x5528] ;  /* 0x00552800011c7983 */ /* 0x000f280000300800 */
[----:B------:R-:W-:Y:S04]  /*4b360*/  STL.64 [R1+0x5500], R18 ;  /* 0x0055001201007387 */ /* 0x000fe80000100a00 */
[----:B------:R-:W-:Y:S04]  /*4b370*/  STL.64 [R1+0x54f8], R16 ;  /* 0x0054f81001007387 */ /* 0x000fe80000100a00 */
        /* <DEDUP_REMOVED lines=18> */
[----:B------:R-:W4:Y:S04]  /*4b4a0*/  LDL.LU R16, [R1+0x40] ;  /* 0x0000400001107983 */ /* 0x000f280000300800 */
[----:B------:R-:W4:Y:S04]  /*4b4b0*/  LDL.LU R17, [R1+0x44] ;  /* 0x0000440001117983 */ /* 0x000f280000300800 */
[----:B---3--:R-:W-:Y:S04]  /*4b4c0*/  STL.64 [R1+0x54a0], R6 ;  /* 0x0054a00601007387 */ /* 0x008fe80000100a00 */
[----:B--2---:R0:W-:Y:S04]  /*4b4d0*/  STL.64 [R1+0x5498], R4 ;  /* 0x0054980401007387 */ /* 0x0041e80000100a00 */
[----:B0-----:R-:W2:Y:S04]  /*4b4e0*/  LDL.LU R4, [R1+0x290] ;  /* 0x0002900001047983 */ /* 0x001ea80000300800 */
[----:B------:R-:W2:Y:S04]  /*4b4f0*/  LDL.LU R5, [R1+0x294] ;  /* 0x0002940001057983 */ /* 0x000ea80000300800 */
[----:B------:R-:W3:Y:S04]  /*4b500*/  LDL.LU R6, [R1+0x298] ;  /* 0x0002980001067983 */ /* 0x000ee80000300800 */
[----:B------:R-:W3:Y:S01]  /*4b510*/  LDL.LU R7, [R1+0x29c] ;  /* 0x00029c0001077983 */ /* 0x000ee20000300800 */
[----:B------:R-:W-:-:S02]  /*4b520*/  IMAD.MOV.U32 R19, RZ, RZ, R24 ;  /* 0x000000ffff137224 */ /* 0x000fc400078e0018 */
[----:B------:R-:W-:Y:S01]  /*4b530*/  IMAD.MOV.U32 R18, RZ, RZ, R25 ;  /* 0x000000ffff127224 */ /* 0x000fe200078e0019 */
        /* <DEDUP_REMOVED lines=29> */
[----:B------:R-:W3:Y:S01]  /*4b710*/  LDL.LU R7, [R1+0x38c] ;  /* 0x00038c0001077983 */ /* 0x000ee20000300800 */
[----:B----4-:R-:W-:Y:S03]  /*4b720*/  HMMA.16816.F32 R12, R16, R10, R12 ;  /* 0x0000000a100c723c */ /* 0x010fe6000000180c */
        /* <DEDUP_REMOVED lines=13> */
[----:B------:R-:W-:Y:S04]  /*4b800*/  STL.64 [R1+0x318], R14 ;  /* 0x0003180e01007387 */ /* 0x000fe80000100a00 */
[----:B------:R-:W0:Y:S04]  /*4b810*/  LDSM.16.MT88.4 R12, [R0+UR4+0x4280] ;  /* 0x00428004000c783b */ /* 0x000e280008004200 */
[----:B0-----:R0:W-:Y:S02]  /*4b820*/  STL.64 [R1+0x5398], R14 ;  /* 0x0053980e01007387 */ /* 0x0011e40000100a00 */
[----:B0-----:R-:W-:-:S02]  /*4b830*/  IMAD.MOV.U32 R14, RZ, RZ, R3 ;  /* 0x000000ffff0e7224 */ /* 0x001fc400078e0003 */
[----:B------:R-:W-:-:S07]  /*4b840*/  IMAD.MOV.U32 R15, RZ, RZ, R2 ;  /* 0x000000ffff0f7224 */ /* 0x000fce00078e0002 */
[----:B------:R-:W-:Y:S01]  /*4b850*/  HMMA.16816.F32 R20, R16, R14, R20 ;  /* 0x0000000e1014723c */ /* 0x000fe20000001814 */
[----:B------:R-:W-:-:S15]  /*4b860*/  STL.64 [R1+0x5390], R12 ;  /* 0x0053900c01007387 */ /* 0x000fde0000100a00 */
[----:B------:R-:W-:-:S07]  /*4b870*/  NOP ;  /* 0x0000000000007918 */ /* 0x000fce0000000000 */
[----:B------:R-:W-:Y:S04]  /*4b880*/  STL.64 [R1+0x320], R20 ;  /* 0x0003201401007387 */ /* 0x000fe80000100a00 */
[----:B------:R0:W-:Y:S04]  /*4b890*/  STL.64 [R1+0x328], R22 ;  /* 0x0003281601007387 */ /* 0x0001e80000100a00 */
[----:B0-----:R-:W3:Y:S02]  /*4b8a0*/  LDL.LU.64 R22, [R1+0x5520] ;  /* 0x0055200001167983 */ /* 0x001ee40000300a00 */
[----:B---3--:R-:W-:-:S15]  /*4b8b0*/  HMMA.16816.F32 R24, R16, R22, R24 ;  /* 0x000000161018723c */ /* 0x008fde0000001818 */
[----:B------:R-:W-:-:S08]  /*4b8c0*/  NOP ;  /* 0x0000000000007918 */ /* 0x000fd00000000000 */
[----:B------:R-:W-:Y:S04]  /*4b8d0*/  STL.64 [R1+0x340], R24 ;  /* 0x0003401801007387 */ /* 0x000fe80000100a00 */
[----:B------:R0:W-:Y:S04]  /*4b8e0*/  STL.64 [R1+0x348], R26 ;  /* 0x0003481a01007387 */ /* 0x0001e80000100a00 */
[----:B0-----:R-:W2:Y:S02]  /*4b8f0*/  LDL.LU.64 R26, [R1+0x5518] ;  /* 0x00551800011a7983 */ /* 0x001ea40000300a00 */
[----:B--2---:R-:W-:Y:S02]  /*4b900*/  HMMA.16816.F32 R16, R16, R26, R4 ;  /* 0x0000001a1010723c */ /* 0x004fe40000001804 */
[----:B------:R-:W2:Y:S04]  /*4b910*/  LDL.LU.64 R6, [R1+0x5510] ;  /* 0x0055100001067983 */ /* 0x000ea80000300a00 */
[----:B------:R-:W2:-:S15]  /*4b920*/  LDL.LU.64 R4, [R1+0x5508] ;  /* 0x0055080001047983 */ /* 0x000e9e0000300a00 */
[----:B------:R-:W-:-:S02]  /*4b930*/  NOP ;  /* 0x0000000000007918 */ /* 0x000fc40000000000 */
[----:B------:R-:W-:Y:S04]  /*4b940*/  STL.64 [R1+0x2c0], R16 ;  /* 0x0002c01001007387 */ /* 0x000fe80000100a00 */
[----:B------:R0:W-:Y:S04]  /*4b950*/  STL.64 [R1+0x2c8], R18 ;  /* 0x0002c81201007387 */ /* 0x0001e80000100a00 */
[----:B0-----:R-:W2:Y:S04]  /*4b960*/  LDL.LU.64 R18, [R1+0x5500] ;  /* 0x0055000001127983 */ /* 0x001ea80000300a00 */
[----:B------:R-:W2:Y:S02]  /*4b970*/  LDL.LU.64 R16, [R1+0x54f8] ;  /* 0x0054f80001107983 */ /* 0x000ea40000300a00 */
[----:B--2---:R-:W-:-:S15]  /*4b980*/  HMMA.16816.F32 R4, R16, R10, R4 ;  /* 0x0000000a1004723c */ /* 0x004fde0000001804 */
[----:B------:R-:W-:-:S08]  /*4b990*/  NOP ;  /* 0x0000000000007918 */ /* 0x000fd00000000000 */
        /* <DEDUP_REMOVED lines=49> */
[----:B------:R-:W2:Y:S01]  /*4bcb0*/  LDL.LU.64 R16, [R1+0x5458] ;  /* 0x0054580001107983 */ /* 0x000ea20000300a00 */
[----:B------:R-:W-:-:S02]  /*4bcc0*/  IMAD.MOV.U32 R3, RZ, RZ, R10 ;  /* 0x000000ffff037224 */ /* 0x000fc400078e000a */
        /* <DEDUP_REMOVED lines=8> */
[----:B------:R-:W3:Y:S02]  /*4bd50*/  LDL.LU.64 R8, [R1+0x5438] ;  /* 0x0054380001087983 */ /* 0x000ee40000300a00 */
[----:B---3--:R-:W-:Y:S02]  /*4bd60*/  HMMA.16816.F32 R12, R16, R14, R8 ;  /* 0x0000000e100c723c */ /* 0x008fe40000001808 */
[----:B------:R-:W3:Y:S04]  /*4bd70*/  LDL.LU.64 R10, [R1+0x5430] ;  /* 0x00543000010a7983 */ /* 0x000ee80000300a00 */
[----:B------:R-:W3:-:S15]  /*4bd80*/  LDL.LU.64 R8, [R1+0x5428] ;  /* 0x0054280001087983 */ /* 0x000ede0000300a00 */
[----:B------:R-:W-:-:S02]  /*4bd90*/  NOP ;  /* 0x0000000000007918 */ /* 0x000fc40000000000 */
[----:B------:R-:W-:Y:S04]  /*4bda0*/  STL.64 [R1+0x4e0], R12 ;  /* 0x0004e00c01007387 */ /* 0x000fe80000100a00 */
[----:B------:R2:W-:Y:S02]  /*4bdb0*/  STL.64 [R1+0x4e8], R14 ;  /* 0x0004e80e01007387 */ /* 0x0005e40000100a00 */
[----:B--2---:R-:W-:-:S15]  /*4bdc0*/  HMMA.16816.F32 R12, R16, R22, R4 ;  /* 0x00000016100c723c */ /* 0x004fde0000001804 */
[----:B------:R-:W-:-:S08]  /*4bdd0*/  NOP ;  /* 0x0000000000007918 */ /* 0x000fd00000000000 */
[----:B------:R0:W-:Y:S04]  /*4bde0*/  STL.64 [R1+0x4d0], R12 ;  /* 0x0004d00c01007387 */ /* 0x0001e80000100a00 */
[----:B------:R1:W-:Y:S04]  /*4bdf0*/  STL.64 [R1+0x4d8], R14 ;  /* 0x0004d80e01007387 */ /* 0x0003e80000100a00 */
[----:B0-----:R-:W2:Y:S01]  /*4be00*/  LDL.LU R12, [R1+0x70] ;  /* 0x00007000010c7983 */ /* 0x001ea20000300800 */
[----:B---3--:R-:W-:Y:S03]  /*4be10*/  HMMA.16816.F32 R4, R16, R26, R8 ;  /* 0x0000001a1004723c */ /* 0x008fe60000001808 */
[----:B------:R-:W0:-:S15]  /*4be20*/  LDSM.16.MT88.4 R8, [R0+UR4+0x4300] ;  /* 0x004300040008783b */ /* 0x000e1e0008004200 */
[----:B------:R-:W-:-:S05]  /*4be30*/  NOP ;  /* 0x0000000000007918 */ /* 0x000fca0000000000 */
[----:B------:R3:W-:Y:S04]  /*4be40*/  STL.64 [R1+0x4c0], R4 ;  /* 0x0004c00401007387 */ /* 0x0007e80000100a00 */
[----:B------:R4:W-:Y:S04]  /*4be50*/  STL.64 [R1+0x4c8], R6 ;  /* 0x0004c80601007387 */ /* 0x0009e80000100a00 */
[----:B------:R-:W2:Y:S04]  /*4be60*/  LDL.LU R13, [R1+0x74] ;  /* 0x00007400010d7983 */ /* 0x000ea80000300800 */
[----:B-1----:R-:W2:Y:S04]  /*4be70*/  LDL.LU R14, [R1+0x78] ;  /* 0x00007800010e7983 */ /* 0x002ea80000300800 */
[----:B------:R-:W2:Y:S04]  /*4be80*/  LDL.LU R15, [R1+0x7c] ;  /* 0x00007c00010f7983 */ /* 0x000ea80000300800 */
[----:B---3--:R-:W3:Y:S04]  /*4be90*/  LDL.LU R4, [R1+0x80] ;  /* 0x0000800001047983 */ /* 0x008ee80000300800 */
[----:B------:R-:W3:Y:S04]  /*4bea0*/  LDL.LU R5, [R1+0x84] ;  /* 0x0000840001057983 */ /* 0x000ee80000300800 */
[----:B----4-:R-:W4:Y:S04]  /*4beb0*/  LDL.LU R6, [R1+0x88] ;  /* 0x0000880001067983 */ /* 0x010f280000300800 */
[----:B------:R-:W4:Y:S04]  /*4bec0*/  LDL.LU R7, [R1+0x8c] ;  /* 0x00008c0001077983 */ /* 0x000f280000300800 */
[----:B----4-:R-:W-:Y:S04]  /*4bed0*/  STL.64 [R1+0x53e8], R6 ;  /* 0x0053e80601007387 */ /* 0x010fe80000100a00 */
[----:B---3--:R1:W-:Y:S04]  /*4bee0*/  STL.64 [R1+0x53e0], R4 ;  /* 0x0053e00401007387 */ /* 0x0083e80000100a00 */
[----:B-1----:R-:W3:Y:S04]  /*4bef0*/  LDL.LU R4, [R1+0x110] ;  /* 0x0001100001047983 */ /* 0x002ee80000300800 */
[----:B------:R-:W3:Y:S04]  /*4bf00*/  LDL.LU R5, [R1+0x114] ;  /* 0x0001140001057983 */ /* 0x000ee80000300800 */
[----:B------:R-:W4:Y:S04]  /*4bf10*/  LDL.LU R6, [R1+0x118] ;  /* 0x0001180001067983 */ /* 0x000f280000300800 */
[----:B------:R-:W4:Y:S04]  /*4bf20*/  LDL.LU R7, [R1+0x11c] ;  /* 0x00011c0001077983 */ /* 0x000f280000300800 */
[----:B----4-:R1:W-:Y:S04]  /*4bf30*/  STL.64 [R1+0x53f8], R6 ;  /* 0x0053f80601007387 */ /* 0x0103e80000100a00 */
[----:B---3--:R3:W-:Y:S04]  /*4bf40*/  STL.64 [R1+0x53f0], R4 ;  /* 0x0053f00401007387 */ /* 0x0087e80000100a00 */
[----:B-1----:R-:W4:Y:S04]  /*4bf50*/  LDL.64 R6, [R1+0x8] ;  /* 0x0000080001067983 */ /* 0x002f280000100a00 */
[----:B----4-:R1:W-:Y:S04]  /*4bf60*/  STL.64 [R1+0x5410], R6 ;  /* 0x0054100601007387 */ /* 0x0103e80000100a00 */
[----:B---3--:R-:W3:Y:S04]  /*4bf70*/  LDL.LU R4, [R1+0x130] ;  /* 0x0001300001047983 */ /* 0x008ee80000300800 */
[----:B------:R-:W3:Y:S04]  /*4bf80*/  LDL.LU R5, [R1+0x134] ;  /* 0x0001340001057983 */ /* 0x000ee80000300800 */
[----:B-1----:R-:W3:Y:S04]  /*4bf90*/  LDL.LU R6, [R1+0x138] ;  /* 0x0001380001067983 */ /* 0x002ee80000300800 */
[----:B------:R-:W3:Y:S04]  /*4bfa0*/  LDL.LU R7, [R1+0x13c] ;  /* 0x00013c0001077983 */ /* 0x000ee80000300800 */
[----:B--2---:R-:W-:Y:S04]  /*4bfb0*/  STL.64 [R1+0x53a8], R14 ;  /* 0x0053a80e01007387 */ /* 0x004fe80000100a00 */
[----:B------:R1:W-:Y:S04]  /*4bfc0*/  STL.64 [R1+0x53a0], R12 ;  /* 0x0053a00c01007387 */ /* 0x0003e80000100a00 */
[----:B-1----:R-:W2:Y:S04]  /*4bfd0*/  LDL.LU R12, [R1+0xc0] ;  /* 0x0000c000010c7983 */ /* 0x002ea80000300800 */
[----:B------:R-:W2:Y:S04]  /*4bfe0*/  LDL.LU R13, [R1+0xc4] ;  /* 0x0000c400010d7983 */ /* 0x000ea80000300800 */
[----:B------:R-:W4:Y:S04]  /*4bff0*/  LDL.LU R14, [R1+0xc8] ;  /* 0x0000c800010e7983 */ /* 0x000f280000300800 */
[----:B------:R-:W4:Y:S04]  /*4c000*/  LDL.LU R15, [R1+0xcc] ;  /* 0x0000cc00010f7983 */ /* 0x000f280000300800 */
[----:B----4-:R-:W-:Y:S04]  /*4c010*/  STL.64 [R1+0x53b8], R14 ;  /* 0x0053b80e01007387 */ /* 0x010fe80000100a00 */
[----:B--2---:R1:W-:Y:S04]  /*4c020*/  STL.64 [R1+0x53b0], R12 ;  /* 0x0053b00c01007387 */ /* 0x0043e80000100a00 */
        /* <DEDUP_REMOVED lines=9> */
[----:B------:R-:W4:Y:S01]  /*4c0c0*/  LDL.LU R15, [R1+0xec] ;  /* 0x0000ec00010f7983 */ /* 0x000f220000300800 */
[----:B0-----:R-:W-:-:S02]  /*4c0d0*/  IMAD.MOV.U32 R29, RZ, RZ, R10 ;  /* 0x000000ffff1d7224 */ /* 0x001fc400078e000a */
[----:B------:R-:W-:Y:S02]  /*4c0e0*/  IMAD.MOV.U32 R21, RZ, RZ, R11 ;  /* 0x000000ffff157224 */ /* 0x000fe400078e000b */
[----:B------:R-:W-:Y:S02]  /*4c0f0*/  IMAD.MOV.U32 R24, RZ, RZ, R8 ;  /* 0x000000ffff187224 */ /* 0x000fe400078e0008 */
[----:B------:R-:W-:Y:S01]  /*4c100*/  IMAD.MOV.U32 R25, RZ, RZ, R9 ;  /* 0x000000ffff197224 */ /* 0x000fe200078e0009 */
[----:B----4-:R-:W-:Y:S04]  /*4c110*/  STL.64 [R1+0x5408], R14 ;  /* 0x0054080e01007387 */ /* 0x010fe80000100a00 */
[----:B--2---:R0:W-:Y:S04]  /*4c120*/  STL.64 [R1+0x5400], R12 ;  /* 0x0054000c01007387 */ /* 0x0041e80000100a00 */
[----:B0-----:R-:W2:Y:S04]  /*4c130*/  LDL.LU R12, [R1+0x120] ;  /* 0x00012000010c7983 */ /* 0x001ea80000300800 */
[----:B------:R-:W2:Y:S04]  /*4c140*/  LDL.LU R13, [R1+0x124] ;  /* 0x00012400010d7983 */ /* 0x000ea80000300800 */
[----:B------:R-:W2:Y:S04]  /*4c150*/  LDL.LU R14, [R1+0x128] ;  /* 0x00012800010e7983 */ /* 0x000ea80000300800 */
[----:B------:R-:W2:Y:S04]  /*4c160*/  LDL.LU R15, [R1+0x12c] ;  /* 0x00012c00010f7983 */ /* 0x000ea80000300800 */
[----:B------:R-:W3:Y:S04]  /*4c170*/  LDL.LU.64 R10, [R1+0x5420] ;  /* 0x00542000010a7983 */ /* 0x000ee80000300a00 */
[----:B------:R-:W3:Y:S01]  /*4c180*/  LDL.LU.64 R8, [R1+0x5418] ;  /* 0x0054180001087983 */ /* 0x000ee20000300a00 */
[----:B------:R-:W-:-:S02]  /*4c190*/  IMAD.MOV.U32 R18, RZ, RZ, R3 ;  /* 0x000000ffff127224 */ /* 0x000fc400078e0003 */
[----:B------:R-:W-:Y:S01]  /*4c1a0*/  IMAD.MOV.U32 R19, RZ, RZ, R2 ;  /* 0x000000ffff137224 */ /* 0x000fe200078e0002 */
[----:B------:R-:W-:Y:S04]  /*4c1b0*/  STL [R1+0x5380], R25 ;  /* 0x0053801901007387 */ /* 0x000fe80000100800 */
[----:B------:R-:W-:Y:S02]  /*4c1c0*/  STL [R1+0x537c], R29 ;  /* 0x00537c1d01007387 */ /* 0x000fe40000100800 */
[----:B---3--:R-:W-:-:S15]  /*4c1d0*/  HMMA.16816.F32 R4, R8, R18, R4 ;  /* 0x000000120804723c */ /* 0x008fde0000001804 */
[----:B------:R-:W-:-:S08]  /*4c1e0*/  NOP ;  /* 0x0000000000007918 */ /* 0x000fd00000000000 */
[----:B------:R-:W-:Y:S04]  /*4c1f0*/  STL.64 [R1+0x5b0], R4 ;  /* 0x0005b00401007387 */ /* 0x000fe80000100a00 */
[----:B------:R0:W-:Y:S04]  /*4c200*/  STL.64 [R1+0x5b8], R6 ;  /* 0x0005b80601007387 */ /* 0x0001e80000100a00 */
[----:B0-----:R-:W2:Y:S02]  /*4c210*/  LDL.LU.64 R6, [R1+0x5410] ;  /* 0x0054100001067983 */ /* 0x001ea40000300a00 */
[----:B--2---:R-:W-:Y:S06]  /*4c220*/  HMMA.16816.F32 R12, R8, R6, R12 ;  /* 0x00000006080c723c */ /* 0x004fec000000180c */
[----:B------:R-:W-:-:S02]  /*4c230*/  IMAD.MOV.U32 R3, RZ, RZ, R6 ;  /* 0x000000ffff037224 */ /* 0x000fc400078e0006 */
[----:B------:R-:W-:-:S15]  /*4c240*/  IMAD.MOV.U32 R2, RZ, RZ, R7 ;  /* 0x000000ffff027224 */ /* 0x000fde00078e0007 */
[----:B------:R-:W-:Y:S04]  /*4c250*/  STL.64 [R1+0x5a0], R12 ;  /* 0x0005a00c01007387 */ /* 0x000fe80000100a00 */
[----:B------:R0:W-:Y:S04]  /*4c260*/  STL.64 [R1+0x5a8], R14 ;  /* 0x0005a80e01007387 */ /* 0x0001e80000100a00 */
[----:B0-----:R-:W2:Y:S04]  /*4c270*/  LDL.LU.64 R14, [R1+0x5408] ;  /* 0x00540800010e7983 */ /* 0x001ea80000300a00 */
[----:B------:R-:W2:Y:S04]  /*4c280*/  LDL.LU.64 R12, [R1+0x5400] ;  /* 0x00540000010c7983 */ /* 0x000ea80000300a00 */
[----:B------:R-:W3:Y:S04]  /*4c290*/  LDL.LU.64 R6, [R1+0x53f8] ;  /* 0x0053f80001067983 */ /* 0x000ee80000300a00 */
[----:B------:R-:W3:Y:S02]  /*4c2a0*/  LDL.LU.64 R4, [R1+0x53f0] ;  /* 0x0053f00001047983 */ /* 0x000ee40000300a00 */
[----:B---3--:R-:W-:-:S15]  /*4c2b0*/  HMMA.16816.F32 R4, R8, R22, R4 ;  /* 0x000000160804723c */ /* 0x008fde0000001804 */
[----:B------:R-:W-:-:S08]  /*4c2c0*/  NOP ;  /* 0x0000000000007918 */ /* 0x000fd00000000000 */
[----:B------:R-:W-:Y:S04]  /*4c2d0*/  STL.64 [R1+0x650], R4 ;  /* 0x0006500401007387 */ /* 0x000fe80000100a00 */
[----:B------:R0:W-:Y:S04]  /*4c2e0*/  STL.64 [R1+0x658], R6 ;  /* 0x0006580601007387 */ /* 0x0001e80000100a00 */
[----:B0-----:R-:W3:Y:S04]  /*4c2f0*/  LDL.LU.64 R6, [R1+0x53e8] ;  /* 0x0053e80001067983 */ /* 0x001ee80000300a00 */
[----:B------:R-:W3:Y:S02]  /*4c300*/  LDL.LU.64 R4, [R1+0x53e0] ;  /* 0x0053e00001047983 */ /* 0x000ee40000300a00 */
[----:B---3--:R-:W-:-:S15]  /*4c310*/  HMMA.16816.F32 R4, R8, R26, R4 ;  /* 0x0000001a0804723c */ /* 0x008fde0000001804 */
[----:B------:R-:W-:-:S08]  /*4c320*/  NOP ;  /* 0x0000000000007918 */ /* 0x000fd00000000000 */
[----:B------:R-:W-:Y:S04]  /*4c330*/  STL.64 [R1+0x590], R4 ;  /* 0x0005900401007387 */ /* 0x000fe80000100a00 */
[----:B------:R-:W-:Y:S04]  /*4c340*/  STL.64 [R1+0x598], R6 ;  /* 0x0005980601007387 */ /* 0x000fe80000100a00 */
[----:B------:R-:W0:Y:S04]  /*4c350*/  LDSM.16.MT88.4 R4, [R0+UR4+0x4380] ;  /* 0x004380040004783b */ /* 0x000e280008004200 */
[----:B0-----:R0:W-:Y:S01]  /*4c360*/  STL [R1+0x28], R6 ;  /* 0x0000280601007387 */ /* 0x0011e20000100800 */
[----:B------:R-:W-:-:S02]  /*4c370*/  IMAD.MOV.U32 R20, RZ, RZ, R7 ;  /* 0x000000ffff147224 */ /* 0x000fc400078e0007 */
[----:B------:R-:W-:Y:S02]  /*4c380*/  IMAD.MOV.U32 R25, RZ, RZ, R4 ;  /* 0x000000ffff197224 */ /* 0x000fe400078e0004 */
[----:B------:R-:W-:Y:S01]  /*4c390*/  IMAD.MOV.U32 R29, RZ, RZ, R5 ;  /* 0x000000ffff1d7224 */ /* 0x000fe200078e0005 */
[----:B0-----:R-:W2:Y:S04]  /*4c3a0*/  LDL.LU.64 R6, [R1+0x53d8] ;  /* 0x0053d80001067983 */ /* 0x001ea80000300a00 */
[----:B------:R-:W2:Y:S01]  /*4c3b0*/  LDL.LU.64 R4, [R1+0x53d0] ;  /* 0x0053d00001047983 */ /* 0x000ea20000300a00 */
[----:B------:R-:W-:-:S03]  /*4c3c0*/  IMAD.MOV.U32 R11, RZ, RZ, R2 ;  /* 0x000000ffff0b7224 */ /* 0x000fc600078e0002 */
[----:B------:R-:W-:Y:S01]  /*4c3d0*/  STL [R1+0x52c8], R0 ;  /* 0x0052c80001007387 */ /* 0x000fe20000100800 */
[----:B--2---:R-:W-:-:S15]  /*4c3e0*/  HMMA.16816.F32 R12, R4, R18, R12 ;  /* 0x00000012040c723c */ /* 0x004fde000000180c */
[----:B------:R-:W-:-:S08]  /*4c3f0*/  NOP ;  /* 0x0000000000007918 */ /* 0x000fd00000000000 */
[----:B------:R-:W-:Y:S01]  /*4c400*/  STL.64 [R1+0x560], R12 ;  /* 0x0005600c01007387 */ /* 0x000fe20000100a00 */
[----:B------:R-:W-:-:S03]  /*4c410*/  IMAD.MOV.U32 R2, RZ, RZ, R15 ;  /* 0x000000ffff027224 */ /* 0x000fc600078e000f */
[----:B------:R0:W-:Y:S04]  /*4c420*/  STL [R1+0x568], R14 ;  /* 0x0005680e01007387 */ /* 0x0001e80000100800 */
[----:B0-----:R-:W2:Y:S04]  /*4c430*/  LDL.LU.64 R14, [R1+0x53c8] ;  /* 0x0053c800010e7983 */ /* 0x001ea80000300a00 */
[----:B------:R-:W2:Y:S01]  /*4c440*/  LDL.LU.64 R12, [R1+0x53c0] ;  /* 0x0053c000010c7983 */ /* 0x000ea20000300a00 */
[----:B------:R-:W-:-:S03]  /*4c450*/  IMAD.MOV.U32 R10, RZ, RZ, R3 ;  /* 0x000000ffff0a7224 */ /* 0x000fc600078e0003 */
[----:B------:R-:W-:Y:S04]  /*4c460*/  STL [R1+0x5198], R2 ;  /* 0x0051980201007387 */ /* 0x000fe80000100800 */
[----:B--2---:R-:W-:-:S15]  /*4c470*/  HMMA.16816.F32 R12, R4, R10, R12 ;  /* 0x0000000a040c723c */ /* 0x004fde000000180c */
[----:B------:R-:W-:-:S08]  /*4c480*/  NOP ;  /* 0x0000000000007918 */ /* 0x000fd00000000000 */
[----:B------:R-:W-:Y:S04]  /*4c490*/  STL.64 [R1+0x550], R12 ;  /* 0x0005500c01007387 */ /* 0x000fe80000100a00 */
[----:B------:R0:W-:Y:S04]  /*4c4a0*/  STL.64 [R1+0x558], R14 ;  /* 0x0005580e01007387 */ /* 0x0001e80000100a00 */
[----:B0-----:R-:W2:Y:S04]  /*4c4b0*/  LDL.LU.64 R14, [R1+0x53b8] ;  /* 0x0053b800010e7983 */ /* 0x001ea80000300a00 */
[----:B------:R-:W2:Y:S04]  /*4c4c0*/  LDL.LU.64 R12, [R1+0x53b0] ;  /* 0x0053b000010c7983 */ /* 0x000ea80000300a00 */
[----:B------:R0:W-:Y:S04]  /*4c4d0*/  STL.64 [R1+0x5388], R10 ;  /* 0x0053880a01007387 */ /* 0x0001e80000100a00 */
[----:B------:R-:W3:Y:S04]  /*4c4e0*/  LDL.LU R8, [R1+0x60] ;  /* 0x0000600001087983 */ /* 0x000ee80000300800 */
[----:B------:R-:W3:Y:S04]  /*4c4f0*/  LDL.LU R9, [R1+0x64] ;  /* 0x0000640001097983 */ /* 0x000ee80000300800 */
[----:B0-----:R-:W3:Y:S04]  /*4c500*/  LDL.LU R10, [R1+0x68] ;  /* 0x00006800010a7983 */ /* 0x001ee80000300800 */
[----:B------:R-:W3:Y:S01]  /*4c510*/  LDL.LU R11, [R1+0x6c] ;  /* 0x00006c00010b7983 */ /* 0x000ee20000300800 */
[----:B--2---:R-:W-:-:S15]  /*4c520*/  HMMA.16816.F32 R12, R4, R22, R12 ;  /* 0x00000016040c723c */ /* 0x004fde000000180c */
[----:B------:R-:W-:-:S08]  /*4c530*/  NOP ;  /* 0x0000000000007918 */ /* 0x000fd00000000000 */
[----:B------:R-:W-:Y:S04]  /*4c540*/  STL.64 [R1+0x640], R12 ;  /* 0x0006400c01007387 */ /* 0x000fe80000100a00 */
[----:B------:R0:W-:Y:S04]  /*4c550*/  STL.64 [R1+0x648], R14 ;  /* 0x0006480e01007387 */ /* 0x0001e80000100a00 */
[----:B0-----:R-:W2:Y:S04]  /*4c560*/  LDL.LU.64 R14, [R1+0x53a8] ;  /* 0x0053a800010e7983 */ /* 0x001ea80000300a00 */
[----:B------:R-:W2:Y:S02]  /*4c570*/  LDL.LU.64 R12, [R1+0x53a0] ;  /* 0x0053a000010c7983 */ /* 0x000ea40000300a00 */
[----:B--2---:R-:W-:Y:S02]  /*4c580*/  HMMA.16816.F32 R4, R4, R26, R12 ;  /* 0x0000001a0404723c */ /* 0x004fe4000000180c */
[----:B------:R-:W3:Y:S04]  /*4c590*/  LDL.LU.64 R14, [R1+0x5398] ;  /* 0x00539800010e7983 */ /* 0x000ee80000300a00 */
[----:B------:R-:W3:-:S15]  /*4c5a0*/  LDL.LU.64 R12, [R1+0x5390] ;  /* 0x00539000010c7983 */ /* 0x000ede0000300a00 */
[----:B------:R-:W-:-:S02]  /*4c5b0*/  NOP ;  /* 0x0000000000007918 */ /* 0x000fc40000000000 */
[----:B------:R0:W-:Y:S04]  /*4c5c0*/  STL.64 [R1+0x2a0], R4 ;  /* 0x0002a00401007387 */ /* 0x0001e80000100a00 */
[----:B------:R1:W-:Y:S04]  /*4c5d0*/  STL.64 [R1+0x2a8], R6 ;  /* 0x0002a80601007387 */ /* 0x0003e80000100a00 */
[----:B0-----:R-:W2:Y:S04]  /*4c5e0*/  LDL.LU R4, [R1+0x330] ;  /* 0x0003300001047983 */ /* 0x001ea80000300800 */
[----:B------:R-:W2:Y:S04]  /*4c5f0*/  LDL.LU R5, [R1+0x334] ;  /* 0x0003340001057983 */ /* 0x000ea80000300800 */
[----:B-1----:R-:W2:Y:S04]  /*4c600*/  LDL.LU R6, [R1+0x338] ;  /* 0x0003380001067983 */ /* 0x002ea80000300800 */
[----:B------:R-:W2:Y:S01]  /*4c610*/  LDL.LU R7, [R1+0x33c] ;  /* 0x00033c0001077983 */ /* 0x000ea20000300800 */
[----:B------:R-:W0:Y:S01]  /*4c620*/  S2R R3, SR_TID.X ;  /* 0x0000000000037919 */ /* 0x000e220000002100 */
[----:B---3--:R-:W-:Y:S02]  /*4c630*/  HMMA.16816.F32 R16, R12, R18, R8 ;  /* 0x000000120c10723c */ /* 0x008fe40000001808 */
[----:B------:R-:W2:-:S15]  /*4c640*/  LDL.LU.64 R10, [R1+0x5388] ;  /* 0x00538800010a7983 */ /* 0x000e9e0000300a00 */
[----:B------:R-:W-:-:S06]  /*4c650*/  NOP ;  /* 0x0000000000007918 */ /* 0x000fcc0000000000 */
[----:B------:R0:W-:Y:S02]  /*4c660*/  STL.64 [R1+0x290], R16 ;  /* 0x0002901001007387 */ /* 0x0001e40000100a00 */
[C---:B0-----:R-:W-:Y:S01]  /*4c670*/  IMAD.SHL.U32 R16, R3.reuse, 0x2, RZ ;  /* 0x0000000203107824 */ /* 0x041fe200078e00ff */
[----:B------:R-:W-:-:S05]  /*4c680*/  LOP3.LUT R3, R3, 0x7, RZ, 0xc0, !PT ;  /* 0x0000000703037812 */ /* 0x000fca00078ec0ff */
[----:B------:R-:W-:Y:S01]  /*4c690*/  IMAD R3, R3, 0x110, RZ ;  /* 0x0000011003037824 */ /* 0x000fe200078e02ff */
[----:B------:R-:W-:Y:S04]  /*4c6a0*/  STL.64 [R1+0x298], R18 ;  /* 0x0002981201007387 */ /* 0x000fe80000100a00 */
[----:B------:R-:W-:Y:S02]  /*4c6b0*/  LOP3.LUT R3, R3, 0x30, R16, 0x78, !PT ;  /* 0x0000003003037812 */ /* 0x000fe400078e7810 */
[----:B------:R-:W0:Y:S02]  /*4c6c0*/  LDSM.16.MT88.4 R16, [R28+UR4+0x8000] ;  /* 0x008000041c10783b */ /* 0x000e240008004200 */
[----:B------:R-:W-:Y:S02]  /*4c6d0*/  LOP3.LUT R3, R3, 0x40, RZ, 0x3c, !PT ;  /* 0x0000004003037812 */ /* 0x000fe400078e3cff */
[----:B0-----:R0:W-:Y:S04]  /*4c6e0*/  STL.64 [R1+0x40], R16 ;  /* 0x0000401001007387 */ /* 0x0011e80000100a00 */
[----:B------:R1:W-:Y:S01]  /*4c6f0*/  STL [R1+0x48], R18 ;  /* 0x0000481201007387 */ /* 0x0003e20000100800 */
[----:B------:R-:W-:-:S02]  /*4c700*/  IMAD.MOV.U32 R0, RZ, RZ, R19 ;  /* 0x000000ffff007224 */ /* 0x000fc400078e0013 */
[----:B------:R-:W-:Y:S02]  /*4c710*/  IMAD.MOV.U32 R9, RZ, RZ, R13 ;  /* 0x000000ffff097224 */ /* 0x000fe400078e000d */
[----:B------:R-:W-:Y:S02]  /*4c720*/  IMAD.MOV.U32 R8, RZ, RZ, R14 ;  /* 0x000000ffff087224 */ /* 0x000fe400078e000e */
[----:B------:R-:W-:Y:S01]  /*4c730*/  IMAD.MOV.U32 R2, RZ, RZ, R15 ;  /* 0x000000ffff027224 */ /* 0x000fe200078e000f */
[----:B--2---:R-:W-:-:S15]  /*4c740*/  HMMA.16816.F32 R4, R12, R10, R4 ;  /* 0x0000000a0c04723c */ /* 0x004fde0000001804 */
[----:B------:R-:W-:-:S08]  /*4c750*/  NOP ;  /* 0x0000000000007918 */ /* 0x000fd00000000000 */
[----:B------:R-:W-:Y:S04]  /*4c760*/  STL.64 [R1+0x280], R4 ;  /* 0x0002800401007387 */ /* 0x000fe80000100a00 */
[----:B------:R-:W-:Y:S04]  /*4c770*/  STL.64 [R1+0x288], R6 ;  /* 0x0002880601007387 */ /* 0x000fe80000100a00 */
[----:B------:R-:W2:Y:S01]  /*4c780*/  LDSM.16.M88.4 R4, [R3+UR4+0x20000] ;  /* 0x020000040304783b */ /* 0x000ea20008000200 */
[----:B------:R-:W-:-:S03]  /*4c790*/  IMAD.MOV.U32 R10, RZ, RZ, R12 ;  /* 0x000000ffff0a7224 */ /* 0x000fc600078e000c */
[----:B0-----:R-:W3:Y:S04]  /*4c7a0*/  LDL.LU R16, [R1+0x3c0] ;  /* 0x0003c00001107983 */ /* 0x001ee80000300800 */
[----:B------:R-:W3:Y:S04]  /*4c7b0*/  LDL.LU R17, [R1+0x3c4] ;  /* 0x0003c40001117983 */ /* 0x000ee80000300800 */
[----:B-1----:R-:W3:Y:S04]  /*4c7c0*/  LDL.LU R18, [R1+0x3c8] ;  /* 0x0003c80001127983 */ /* 0x002ee80000300800 */
[----:B------:R-:W3:Y:S04]  /*4c7d0*/  LDL.LU R19, [R1+0x3cc] ;  /* 0x0003cc0001137983 */ /* 0x000ee80000300800 */
[----:B------:R-:W-:Y:S04]  /*4c7e0*/  LDSM.16.M88.4 R12, [R3+UR4+0x21000] ;  /* 0x02100004030c783b */ /* 0x000fe80008000200 */
[----:B--2---:R0:W-:Y:S04]  /*4c7f0*/  STL [R1+0x4e3c], R6 ;  /* 0x004e3c0601007387 */ /* 0x0041e80000100800 */
[----:B------:R-:W-:Y:S04]  /*4c800*/  STL [R1+0x4e38], R7 ;  /* 0x004e380701007387 */ /* 0x000fe80000100800 */
[----:B------:R1:W-:Y:S01]  /*4c810*/  STL.64 [R1+0x52c0], R4 ;  /* 0x0052c00401007387 */ /* 0x0003e20000100a00 */
[----:B0-----:R-:W-:-:S02]  /*4c820*/  IMAD.MOV.U32 R6, RZ, RZ, R8 ;  /* 0x000000ffff067224 */ /* 0x001fc400078e0008 */
[----:B-1----:R-:W-:Y:S02]  /*4c830*/  IMAD.MOV.U32 R4, RZ, RZ, R10 ;  /* 0x000000ffff047224 */ /* 0x002fe400078e000a */
[----:B------:R-:W-:Y:S02]  /*4c840*/  IMAD.MOV.U32 R5, RZ, RZ, R9 ;  /* 0x000000ffff057224 */ /* 0x000fe400078e0009 */
[----:B------:R-:W0:Y:S04]  /*4c850*/  LDSM.16.M88.4 R8, [R3+UR4+0x20800] ;  /* 0x020800040308783b */ /* 0x000e280008000200 */
[----:B0-----:R-:W-:Y:S04]  /*4c860*/  STL [R1+0x519c], R10 ;  /* 0x00519c0a01007387 */ /* 0x001fe80000100800 */
[----:B------:R-:W-:Y:S04]  /*4c870*/  STL [R1+0x4f80], R11 ;  /* 0x004f800b01007387 */ /* 0x000fe80000100800 */
[----:B------:R0:W-:Y:S04]  /*4c880*/  STL.64 [R1+0x5338], R8 ;  /* 0x0053380801007387 */ /* 0x0001e80000100a00 */
[----:B0-----:R-:W2:Y:S04]  /*4c890*/  LDL.LU R8, [R1+0x3d0] ;  /* 0x0003d00001087983 */ /* 0x001ea80000300800 */
[----:B------:R-:W2:Y:S04]  /*4c8a0*/  LDL.LU R9, [R1+0x3d4] ;  /* 0x0003d40001097983 */ /* 0x000ea80000300800 */
[----:B------:R-:W2:Y:S04]  /*4c8b0*/  LDL.LU R10, [R1+0x3d8] ;  /* 0x0003d800010a7983 */ /* 0x000ea80000300800 */
[----:B------:R-:W2:Y:S04]  /*4c8c0*/  LDL.LU R11, [R1+0x3dc] ;  /* 0x0003dc00010b7983 */ /* 0x000ea80000300800 */
[----:B------:R-:W-:Y:S04]  /*4c8d0*/  STL [R1+0x4e64], R14 ;  /* 0x004e640e01007387 */ /* 0x000fe80000100800 */
[----:B------:R-:W-:Y:S04]  /*4c8e0*/  STL [R1+0x4e60], R15 ;  /* 0x004e600f01007387 */ /* 0x000fe80000100800 */
[----:B------:R0:W-:Y:S02]  /*4c8f0*/  STL.64 [R1+0x52d0], R12 ;  /* 0x0052d00c01007387 */ /* 0x0001e40000100a00 */
[----:B0-----:R-:W-:-:S02]  /*4c900*/  IMAD.MOV.U32 R12, RZ, RZ, R25 ;  /* 0x000000ffff0c7224 */ /* 0x001fc400078e0019 */
[----:B------:R-:W4:Y:S01]  /*4c910*/  LDL.LU R25, [R1+0x5380] ;  /* 0x0053800001197983 */ /* 0x000f220000300800 */
[----:B------:R-:W-:-:S03]  /*4c920*/  IMAD.MOV.U32 R13, RZ, RZ, R29 ;  /* 0x000000ffff0d7224 */ /* 0x000fc600078e001d */
[----:B------:R-:W2:Y:S04]  /*4c930*/  LDL.LU R29, [R1+0x537c] ;  /* 0x00537c00011d7983 */ /* 0x000ea80000300800 */
[----:B------:R-:W4:Y:S01]  /*4c940*/  LDL.LU R14, [R1+0x28] ;  /* 0x00002800010e7983 */ /* 0x000f220000300800 */
[----:B------:R-:W-:-:S03]  /*4c950*/  IMAD.MOV.U32 R15, RZ, RZ, R20 ;  /* 0x000000ffff0f7224 */ /* 0x000fc600078e0014 */
[----:B------:R-:W2:Y:S01]  /*4c960*/  LDL.LU R20, [R1+0x5378] ;  /* 0x0053780001147983 */ /* 0x000ea20000300800 */
[----:B------:R-:W-:-:S07]  /*4c970*/  IMAD.MOV.U32 R7, RZ, RZ, R2 ;  /* 0x000000ffff077224 */ /* 0x000fce00078e0002 */
[----:B---3--:R-:W-:Y:S01]  /*4c980*/  HMMA.16816.F32 R16, R4, R22, R16 ;  /* 0x000000160410723c */ /* 0x008fe20000001810 */
[----:B----4-:R-:W-:Y:S04]  /*4c990*/  STL.64 [R1+0x5330], R14 ;  /* 0x0053300e01007387 */ /* 0x010fe80000100a00 */
[----:B------:R0:W-:Y:S02]  /*4c9a0*/  STL.64 [R1+0x5328], R12 ;  /* 0x0053280c01007387 */ /* 0x0001e40000100a00 */
[----:B0-----:R-:W-:Y:S02]  /*4c9b0*/  IMAD.MOV.U32 R12, RZ, RZ, R24 ;  /* 0x000000ffff0c7224 */ /* 0x001fe400078e0018 */
[----:B------:R-:W3:Y:S01]  /*4c9c0*/  LDL.LU R24, [R1+0x5374] ;  /* 0x0053740001187983 */ /* 0x000ee20000300800 */
[----:B------:R-:W-:-:S03]  /*4c9d0*/  IMAD.MOV.U32 R13, RZ, RZ, R25 ;  /* 0x000000ffff0d7224 */ /* 0x000fc600078e0019 */
[----:B------:R-:W3:Y:S04]  /*4c9e0*/  LDL.LU R25, [R1+0x5370] ;  /* 0x0053700001197983 */ /* 0x000ee80000300800 */
[----:B------:R0:W-:Y:S04]  /*4c9f0*/  STL.64 [R1+0x5360], R22 ;  /* 0x0053601601007387 */ /* 0x0001e80000100a00 */
[----:B--2---:R-:W-:Y:S04]  /*4ca00*/  STL [R1+0x5358], R20 ;  /* 0x0053581401007387 */ /* 0x004fe80000100800 */
[----:B------:R-:W-:Y:S04]  /*4ca10*/  STL.64 [R1+0x270], R16 ;  /* 0x0002701001007387 */ /* 0x000fe80000100a00 */
[----:B------:R-:W-:Y:S04]  /*4ca20*/  STL.64 [R1+0x278], R18 ;  /* 0x0002781201007387 */ /* 0x000fe80000100a00 */
[----:B------:R-:W1:Y:S04]  /*4ca30*/  LDSM.16.M88.4 R16, [R3+UR4+0x21800] ;  /* 0x021800040310783b */ /* 0x000e680008000200 */
[----:B0-----:R-:W2:Y:S04]  /*4ca40*/  LDL.LU.64 R22, [R1+0x18] ;  /* 0x0000180001167983 */ /* 0x001ea80000300a00 */
[----:B-1----:R-:W-:Y:S04]  /*4ca50*/  STL [R1+0x4ebc], R18 ;  /* 0x004ebc1201007387 */ /* 0x002fe80000100800 */
[----:B------:R0:W-:Y:S04]  /*4ca60*/  STL [R1+0x4eb8], R19 ;  /* 0x004eb81301007387 */ /* 0x0001e80000100800 */
[----:B------:R1:W-:Y:S04]  /*4ca70*/  STL.64 [R1+0x5320], R16 ;  /* 0x0053201001007387 */ /* 0x0003e80000100a00 */
[----:B0-----:R-:W4:Y:S01]  /*4ca80*/  LDL.LU.64 R18, [R1+0x8] ;  /* 0x0000080001127983 */ /* 0x001f220000300a00 */
[----:B------:R-:W-:Y:S03]  /*4ca90*/  HMMA.16816.F32 R4, R4, R26, R8 ;  /* 0x0000001a0404723c */ /* 0x000fe60000001808 */
[----:B------:R-:W0:Y:S04]  /*4caa0*/  LDSM.16.MT88.4 R8, [R28+UR4+0x8080] ;  /* 0x008080041c08783b */ /* 0x000e280008004200 */
[----:B----4-:R4:W-:Y:S04]  /*4cab0*/  STL.64 [R1+0x5368], R18 ;  /* 0x0053681201007387 */ /* 0x0109e80000100a00 */
[----:B-1----:R-:W2:Y:S04]  /*4cac0*/  LDL.LU R16, [R1+0x3e0] ;  /* 0x0003e00001107983 */ /* 0x002ea80000300800 */
[----:B------:R-:W2:Y:S04]  /*4cad0*/  LDL.LU R17, [R1+0x3e4] ;  /* 0x0003e40001117983 */ /* 0x000ea80000300800 */
[----:B----4-:R-:W2:Y:S04]  /*4cae0*/  LDL.LU R18, [R1+0x3e8] ;  /* 0x0003e80001127983 */ /* 0x010ea80000300800 */
[----:B------:R-:W2:Y:S01]  /*4caf0*/  LDL.LU R19, [R1+0x3ec] ;  /* 0x0003ec0001137983 */ /* 0x000ea20000300800 */
[----:B------:R-:W-:-:S02]  /*4cb00*/  IMAD.MOV.U32 R14, RZ, RZ, R29 ;  /* 0x000000ffff0e7224 */ /* 0x000fc400078e001d */
[----:B------:R-:W-:Y:S01]  /*4cb10*/  IMAD.MOV.U32 R15, RZ, RZ, R21 ;  /* 0x000000ffff0f7224 */ /* 0x000fe200078e0015 */
[----:B------:R-:W-:Y:S04]  /*4cb20*/  STL.64 [R1+0x5348], R26 ;  /* 0x0053481a01007387 */ /* 0x000fe80000100a00 */
[----:B---3--:R1:W-:Y:S04]  /*4cb30*/  STL.64 [R1+0x5340], R24 ;  /* 0x0053401801007387 */ /* 0x0083e80000100a00 */
[----:B------:R0:W-:Y:S04]  /*4cb40*/  STL.64 [R1+0x240], R4 ;  /* 0x0002400401007387 */ /* 0x0001e80000100a00 */
[----:B------:R3:W-:Y:S04]  /*4cb50*/  STL.64 [R1+0x248], R6 ;  /* 0x0002480601007387 */ /* 0x0007e80000100a00 */
[----:B-1----:R-:W4:Y:S04]  /*4cb60*/  LDL.LU R24, [R1+0x410] ;  /* 0x0004100001187983 */ /* 0x002f280000300800 */
[----:B------:R-:W4:Y:S01]  /*4cb70*/  LDL.LU R25, [R1+0x414] ;  /* 0x0004140001197983 */ /* 0x000f220000300800 */
[----:B0-----:R-:W-:-:S03]  /*4cb80*/  IMAD.MOV.U32 R5, RZ, RZ, R10 ;  /* 0x000000ffff057224 */ /* 0x001fc600078e000a */
[----:B------:R-:W4:Y:S01]  /*4cb90*/  LDL.LU R26, [R1+0x418] ;  /* 0x00041800011a7983 */ /* 0x000f220000300800 */
[----:B---3--:R-:W-:Y:S02]  /*4cba0*/  IMAD.MOV.U32 R7, RZ, RZ, R8 ;  /* 0x000000ffff077224 */ /* 0x008fe400078e0008 */
[----:B------:R-:W-:Y:S01]  /*4cbb0*/  IMAD.MOV.U32 R6, RZ, RZ, R9 ;  /* 0x000000ffff067224 */ /* 0x000fe200078e0009 */
[----:B------:R-:W4:Y:S01]  /*4cbc0*/  LDL.LU R27, [R1+0x41c] ;  /* 0x00041c00011b7983 */ /* 0x000f220000300800 */
[----:B------:R-:W-:-:S03]  /*4cbd0*/  IMAD.MOV.U32 R4, RZ, RZ, R11 ;  /* 0x000000ffff047224 */ /* 0x000fc600078e000b */
[----:B------:R-:W3:Y:S04]  /*4cbe0*/  LDL.LU R8, [R1+0x400] ;  /* 0x0004000001087983 */ /* 0x000ee80000300800 */
[----:B------:R-:W3:Y:S04]  /*4cbf0*/  LDL.LU R9, [R1+0x404] ;  /* 0x0004040001097983 */ /* 0x000ee80000300800 */
[----:B------:R-:W3:Y:S04]  /*4cc00*/  LDL.LU R10, [R1+0x408] ;  /* 0x00040800010a7983 */ /* 0x000ee80000300800 */
[----:B------:R-:W3:Y:S04]  /*4cc10*/  LDL.LU R11, [R1+0x40c] ;  /* 0x00040c00010b7983 */ /* 0x000ee80000300800 */
[----:B------:R-:W-:Y:S04]  /*4cc20*/  STL.64 [R1+0x52e0], R6 ;  /* 0x0052e00601007387 */ /* 0x000fe80000100a00 */
[----:B------:R0:W-:Y:S04]  /*4cc30*/  STL.64 [R1+0x52d8], R4 ;  /* 0x0052d80401007387 */ /* 0x0001e80000100a00 */
[----:B0-----:R-:W4:Y:S04]  /*4cc40*/  LDL.LU R4, [R1+0x3f0] ;  /* 0x0003f00001047983 */ /* 0x001f280000300800 */
[----:B------:R-:W4:Y:S04]  /*4cc50*/  LDL.LU R5, [R1+0x3f4] ;  /* 0x0003f40001057983 */ /* 0x000f280000300800 */
[----:B------:R-:W4:Y:S04]  /*4cc60*/  LDL.LU R6, [R1+0x3f8] ;  /* 0x0003f80001067983 */ /* 0x000f280000300800 */
[----:B------:R-:W4:Y:S01]  /*4cc70*/  LDL.LU R7, [R1+0x3fc] ;  /* 0x0003fc0001077983 */ /* 0x000f220000300800 */
[----:B--2---:R-:W-:-:S15]  /*4cc80*/  HMMA.16816.F32 R16, R12, R22, R16 ;  /* 0x000000160c10723c */ /* 0x004fde0000001810 */
[----:B------:R-:W-:-:S08]  /*4cc90*/  NOP ;  /* 0x0000000000007918 */ /* 0x000fd00000000000 */
[----:B------:R-:W-:Y:S04]  /*4cca0*/  STL.64 [R1+0x230], R16 ;  /* 0x0002301001007387 */ /* 0x000fe80000100a00 */
[----:B------:R0:W-:Y:S04]  /*4ccb0*/  STL.64 [R1+0x238], R18 ;  /* 0x0002381201007387 */ /* 0x0001e80000100a00 */
[----:B0-----:R-:W4:Y:S01]  /*4ccc0*/  LDL.LU.64 R18, [R1+0x5368] ;  /* 0x0053680001127983 */ /* 0x001f220000300a00 */
[----:B------:R-:W-:Y:S02]  /*4ccd0*/  IMAD.MOV.U32 R29, RZ, RZ, R22 ;  /* 0x000000ffff1d7224 */ /* 0x000fe400078e0016 */
[----:B------:R-:W-:-:S02]  /*4cce0*/  IMAD.MOV.U32 R2, RZ, RZ, R23 ;  /* 0x000000ffff027224 */ /* 0x000fc400078e0017 */
[----:B------:R-:W2:Y:S04]  /*4ccf0*/  LDL.LU.64 R22, [R1+0x5360] ;  /* 0x0053600001167983 */ /* 0x000ea80000300a00 */
[----:B------:R-:W3:Y:S01]  /*4cd00*/  LDL.LU R20, [R1+0x5358] ;  /* 0x0053580001147983 */ /* 0x000ee20000300800 */
[----:B----4-:R-:W-:-:S15]  /*4cd10*/  HMMA.16816.F32 R4, R12, R18, R4 ;  /* 0x000000120c04723c */ /* 0x010fde0000001804 */
[----:B------:R-:W-:-:S08]  /*4cd20*/  NOP ;  /* 0x0000000000007918 */ /* 0x000fd00000000000 */
[----:B------:R0:W-:Y:S04]  /*4cd30*/  STL.64 [R1+0x260], R4 ;  /* 0x0002600401007387 */ /* 0x0001e80000100a00 */
[----:B------:R1:W-:Y:S04]  /*4cd40*/  STL.64 [R1+0x268], R6 ;  /* 0x0002680601007387 */ /* 0x0003e80000100a00 */
[----:B0-----:R-:W4:Y:S04]  /*4cd50*/  LDL.LU R4, [R1+0x480] ;  /* 0x0004800001047983 */ /* 0x001f280000300800 */
[----:B------:R-:W4:Y:S04]  /*4cd60*/  LDL.LU R5, [R1+0x484] ;  /* 0x0004840001057983 */ /* 0x000f280000300800 */
[----:B-1----:R-:W2:Y:S04]  /*4cd70*/  LDL.LU R6, [R1+0x488] ;  /* 0x0004880001067983 */ /* 0x002ea80000300800 */
[----:B------:R-:W2:Y:S01]  /*4cd80*/  LDL.LU R7, [R1+0x48c] ;  /* 0x00048c0001077983 */ /* 0x000ea20000300800 */
[----:B------:R-:W-:-:S03]  /*4cd90*/  IMAD.MOV.U32 R21, RZ, RZ, R18 ;  /* 0x000000ffff157224 */ /* 0x000fc600078e0012 */
[----:B------:R-:W3:Y:S01]  /*4cda0*/  LDL.LU R16, [R1+0x420] ;  /* 0x0004200001107983 */ /* 0x000ee20000300800 */
[----:B------:R-:W-:-:S03]  /*4cdb0*/  IMAD.MOV.U32 R3, RZ, RZ, R19 ;  /* 0x000000ffff037224 */ /* 0x000fc600078e0013 */
[----:B------:R-:W3:Y:S04]  /*4cdc0*/  LDL.LU R17, [R1+0x424] ;  /* 0x0004240001117983 */ /* 0x000ee80000300800 */
[----:B------:R-:W3:Y:S04]  /*4cdd0*/  LDL.LU R18, [R1+0x428] ;  /* 0x0004280001127983 */ /* 0x000ee80000300800 */
[----:B------:R-:W3:Y:S04]  /*4cde0*/  LDL.LU R19, [R1+0x42c] ;  /* 0x00042c0001137983 */ /* 0x000ee80000300800 */
[----:B--2---:R-:W-:Y:S04]  /*4cdf0*/  STL.64 [R1+0x52f0], R6 ;  /* 0x0052f00601007387 */ /* 0x004fe80000100a00 */
[----:B----4-:R0:W-:Y:S04]  /*4ce00*/  STL.64 [R1+0x52e8], R4 ;  /* 0x0052e80401007387 */ /* 0x0101e80000100a00 */
[----:B0-----:R-:W2:Y:S04]  /*4ce10*/  LDL.LU R4, [R1+0x440] ;  /* 0x0004400001047983 */ /* 0x001ea80000300800 */
[----:B------:R-:W2:Y:S04]  /*4ce20*/  LDL.LU R5, [R1+0x444] ;  /* 0x0004440001057983 */ /* 0x000ea80000300800 */
[----:B------:R-:W4:Y:S04]  /*4ce30*/  LDL.LU R6, [R1+0x448] ;  /* 0x0004480001067983 */ /* 0x000f280000300800 */
[----:B------:R-:W4:Y:S01]  /*4ce40*/  LDL.LU R7, [R1+0x44c] ;  /* 0x00044c0001077983 */ /* 0x000f220000300800 */
[----:B------:R-:W-:Y:S03]  /*4ce50*/  HMMA.16816.F32 R24, R12, R22, R24 ;  /* 0x000000160c18723c */ /* 0x000fe60000001818 */
[----:B----4-:R0:W-:Y:S04]  /*4ce60*/  STL.64 [R1+0x5300], R6 ;  /* 0x0053000601007387 */ /* 0x0101e80000100a00 */
[----:B--2---:R-:W-:Y:S01]  /*4ce70*/  STL.64 [R1+0x52f8], R4 ;  /* 0x0052f80401007387 */ /* 0x004fe20000100a00 */
[----:B0-----:R-:W-:-:S02]  /*4ce80*/  IMAD.MOV.U32 R6, RZ, RZ, R21 ;  /* 0x000000ffff067224 */ /* 0x001fc400078e0015 */
[----:B------:R-:W-:Y:S01]  /*4ce90*/  IMAD.MOV.U32 R7, RZ, RZ, R3 ;  /* 0x000000ffff077224 */ /* 0x000fe200078e0003 */
[----:B------:R-:W3:Y:S04]  /*4cea0*/  LDL.LU R21, [R1+0x5354] ;  /* 0x0053540001157983 */ /* 0x000ee80000300800 */
[----:B------:R-:W2:Y:S04]  /*4ceb0*/  LDL.LU R3, [R1+0x5350] ;  /* 0x0053500001037983 */ /* 0x000ea80000300800 */
[----:B------:R-:W-:Y:S04]  /*4cec0*/  STL.64 [R1+0x5318], R6 ;  /* 0x0053180601007387 */ /* 0x000fe80000100a00 */
[----:B------:R-:W-:Y:S04]  /*4ced0*/  STL.64 [R1+0x250], R24 ;  /* 0x0002501801007387 */ /* 0x000fe80000100a00 */
[----:B------:R0:W-:Y:S04]  /*4cee0*/  STL.64 [R1+0x258], R26 ;  /* 0x0002581a01007387 */ /* 0x0001e80000100a00 */
[----:B0-----:R-:W4:Y:S04]  /*4cef0*/  LDL.LU.64 R26, [R1+0x5348] ;  /* 0x00534800011a7983 */ /* 0x001f280000300a00 */
[----:B------:R-:W2:Y:S04]  /*4cf00*/  LDL.LU.64 R24, [R1+0x5340] ;  /* 0x0053400001187983 */ /* 0x000ea80000300a00 */
[----:B------:R-:W-:Y:S01]  /*4cf10*/  STL.64 [R1+0x5310], R22 ;  /* 0x0053101601007387 */ /* 0x000fe20000100a00 */
[----:B------:R-:W-:-:S02]  /*4cf20*/  IMAD.MOV.U32 R7, RZ, RZ, R2 ;  /* 0x000000ffff077224 */ /* 0x000fc400078e0002 */
[----:B------:R-:W-:Y:S01]  /*4cf30*/  IMAD.MOV.U32 R6, RZ, RZ, R29 ;  /* 0x000000ffff067224 */ /* 0x000fe200078e001d */
[----:B---3--:R0:W-:Y:S04]  /*4cf40*/  STL.64 [R1+0x5308], R20 ;  /* 0x0053081401007387 */ /* 0x0081e80000100a00 */
[----:B0-----:R-:W3:Y:S04]  /*4cf50*/  LDL.LU R20, [R1+0x430] ;  /* 0x0004300001147983 */ /* 0x001ee80000300800 */
[----:B------:R-:W3:Y:S04]  /*4cf60*/  LDL.LU R21, [R1+0x434] ;  /* 0x0004340001157983 */ /* 0x000ee80000300800 */
[----:B------:R-:W3:Y:S04]  /*4cf70*/  LDL.LU R22, [R1+0x438] ;  /* 0x0004380001167983 */ /* 0x000ee80000300800 */
[----:B------:R-:W3:Y:S01]  /*4cf80*/  LDL.LU R23, [R1+0x43c] ;  /* 0x00043c0001177983 */ /* 0x000ee20000300800 */
[----:B----4-:R-:W-:Y:S03]  /*4cf90*/  HMMA.16816.F32 R12, R12, R26, R8 ;  /* 0x0000001a0c0c723c */ /* 0x010fe60000001808 */
[----:B------:R-:W4:-:S15]  /*4cfa0*/  LDL.LU.64 R8, [R1+0x5338] ;  /* 0x0053380001087983 */ /* 0x000f1e0000300a00 */
[----:B------:R-:W-:-:S05]  /*4cfb0*/  NOP ;  /* 0x0000000000007918 */ /* 0x000fca0000000000 */
[----:B------:R-:W-:Y:S04]  /*4cfc0*/  STL.64 [R1+0x220], R12 ;  /* 0x0002200c01007387 */ /* 0x000fe80000100a00 */
[----:B------:R-:W-:Y:S04]  /*4cfd0*/  STL.64 [R1+0x228], R14 ;  /* 0x0002280e01007387 */ /* 0x000fe80000100a00 */
[----:B------:R-:W0:Y:S02]  /*4cfe0*/  LDSM.16.MT88.4 R12, [R28+UR4+0x8100] ;  /* 0x008100041c0c783b */ /* 0x000e240008004200 */
[----:B0-----:R-:W-:-:S02]  /*4cff0*/  IMAD.MOV.U32 R10, RZ, RZ, R14 ;  /* 0x000000ffff0a7224 */ /* 0x001fc400078e000e */
[----:B------:R-:W-:Y:S02]  /*4d000*/  IMAD.MOV.U32 R2, RZ, RZ, R15 ;  /* 0x000000ffff027224 */ /* 0x000fe400078e000f */
[----:B------:R-:W-:Y:S01]  /*4d010*/  IMAD.MOV.U32 R29, RZ, RZ, R12 ;  /* 0x000000ffff1d7224 */ /* 0x000fe200078e000c */
[----:B------:R-:W2:Y:S01]  /*4d020*/  LDL.LU.64 R14, [R1+0x5330] ;  /* 0x00533000010e7983 */ /* 0x000ea20000300a00 */
[----:B------:R-:W-:-:S03]  /*4d030*/  IMAD.MOV.U32 R11, RZ, RZ, R13 ;  /* 0x000000ffff0b7224 */ /* 0x000fc600078e000d */
[----:B------:R-:W2:Y:S04]  /*4d040*/  LDL.LU.64 R12, [R1+0x5328] ;  /* 0x00532800010c7983 */ /* 0x000ea80000300a00 */
[----:B------:R-:W-:Y:S04]  /*4d050*/  STL.64 [R1+0x52b8], R10 ;  /* 0x0052b80a01007387 */ /* 0x000fe80000100a00 */
[----:B----4-:R0:W-:Y:S04]  /*4d060*/  STL.64 [R1+0x52b0], R8 ;  /* 0x0052b00801007387 */ /* 0x0101e80000100a00 */
[----:B0-----:R-:W4:Y:S04]  /*4d070*/  LDL.LU R8, [R1+0x540] ;  /* 0x0005400001087983 */ /* 0x001f280000300800 */
[----:B------:R-:W4:Y:S04]  /*4d080*/  LDL.LU R9, [R1+0x544] ;  /* 0x0005440001097983 */ /* 0x000f280000300800 */
[----:B------:R-:W4:Y:S04]  /*4d090*/  LDL.LU R10, [R1+0x548] ;  /* 0x00054800010a7983 */ /* 0x000f280000300800 */
[----:B------:R-:W4:Y:S01]  /*4d0a0*/  LDL.LU R11, [R1+0x54c] ;  /* 0x00054c00010b7983 */ /* 0x000f220000300800 */
[----:B--2---:R-:W-:Y:S03]  /*4d0b0*/  HMMA.16816.F32 R4, R12, R6, R16 ;  /* 0x000000060c04723c */ /* 0x004fe60000001810 */
[----:B------:R-:W2:-:S15]  /*4d0c0*/  LDL.LU.64 R16, [R1+0x5320] ;  /* 0x0053200001107983 */ /* 0x000e9e0000300a00 */
[----:B------:R-:W-:-:S05]  /*4d0d0*/  NOP ;  /* 0x0000000000007918 */ /* 0x000fca0000000000 */
[----:B------:R-:W-:Y:S01]  /*4d0e0*/  STL.64 [R1+0x210], R4 ;  /* 0x0002100401007387 */ /* 0x000fe20000100a00 */
[----:B------:R-:W-:Y:S02]  /*4d0f0*/  IMAD.MOV.U32 R18, RZ, RZ, R6 ;  /* 0x000000ffff127224 */ /* 0x000fe400078e0006 */
[----:B------:R-:W-:Y:S02]  /*4d100*/  IMAD.MOV.U32 R19, RZ, RZ, R7 ;  /* 0x000000ffff137224 */ /* 0x000fe400078e0007 */
[----:B------:R-:W3:Y:S04]  /*4d110*/  LDL.LU.64 R6, [R1+0x5318] ;  /* 0x0053180001067983 */ /* 0x000ee80000300a00 */
[----:B------:R-:W-:Y:S04]  /*4d120*/  STL.64 [R1+0x52a0], R18 ;  /* 0x0052a01201007387 */ /* 0x000fe80000100a00 */
[----:B--2---:R0:W-:Y:S04]  /*4d130*/  STL.64 [R1+0x5298], R16 ;  /* 0x0052981001007387 */ /* 0x0041e80000100a00 */
[----:B0-----:R-:W2:Y:S04]  /*4d140*/  LDL.LU R16, [R1+0x520] ;  /* 0x0005200001107983 */ /* 0x001ea80000300800 */
[----:B------:R-:W2:Y:S04]  /*4d150*/  LDL.LU R17, [R1+0x524] ;  /* 0x0005240001117983 */ /* 0x000ea80000300800 */
[----:B------:R-:W2:Y:S04]  /*4d160*/  LDL.LU R18, [R1+0x528] ;  /* 0x0005280001127983 */ /* 0x000ea80000300800 */
[----:B------:R-:W2:Y:S01]  /*4d170*/  LDL.LU R19, [R1+0x52c] ;  /* 0x00052c0001137983 */ /* 0x000ea20000300800 */
[----:B---3--:R-:W-:Y:S03]  /*4d180*/  HMMA.16816.F32 R4, R12, R6, R20 ;  /* 0x000000060c04723c */ /* 0x008fe60000001814 */
[----:B------:R-:W3:Y:S04]  /*4d190*/  LDL.LU.64 R22, [R1+0x5310] ;  /* 0x0053100001167983 */ /* 0x000ee80000300a00 */
[----:B------:R-:W4:-:S15]  /*4d1a0*/  LDL.LU.64 R20, [R1+0x5308] ;  /* 0x0053080001147983 */ /* 0x000f1e0000300a00 */
[----:B------:R-:W-:-:S01]  /*4d1b0*/  NOP ;  /* 0x0000000000007918 */ /* 0x000fc20000000000 */
[----:B------:R-:W-:Y:S04]  /*4d1c0*/  STL.64 [R1+0x200], R4 ;  /* 0x0002000401007387 */ /* 0x000fe80000100a00 */
[----:B------:R0:W-:Y:S04]  /*4d1d0*/  STL.64 [R1+0x208], R6 ;  /* 0x0002080601007387 */ /* 0x0001e80000100a00 */
[----:B0-----:R-:W3:Y:S04]  /*4d1e0*/  LDL.LU.64 R6, [R1+0x5300] ;  /* 0x0053000001067983 */ /* 0x001ee80000300a00 */
[----:B------:R-:W3:Y:S04]  /*4d1f0*/  LDL.LU.64 R4, [R1+0x52f8] ;  /* 0x0052f80001047983 */ /* 0x000ee80000300a00 */
[----:B----4-:R0:W-:Y:S04]  /*4d200*/  STL.64 [R1+0x51f8], R20 ;  /* 0x0051f81401007387 */ /* 0x0101e80000100a00 */
[----:B0-----:R-:W4:Y:S01]  /*4d210*/  LDL.LU R20, [R1+0x530] ;  /* 0x0005300001147983 */ /* 0x001f220000300800 */
[----:B---3--:R-:W-:-:S15]  /*4d220*/  HMMA.16816.F32 R4, R12, R22, R4 ;  /* 0x000000160c04723c */ /* 0x008fde0000001804 */
[----:B------:R-:W-:-:S08]  /*4d230*/  NOP ;  /* 0x0000000000007918 */ /* 0x000fd00000000000 */
[----:B------:R-:W-:Y:S04]  /*4d240*/  STL.64 [R1+0x1c0], R4 ;  /* 0x0001c00401007387 */ /* 0x000fe80000100a00 */
[----:B------:R-:W-:Y:S04]  /*4d250*/  STL.64 [R1+0x1c8], R6 ;  /* 0x0001c80601007387 */ /* 0x000fe80000100a00 */
[----:B------:R-:W0:Y:S04]  /*4d260*/  LDSM.16.MT88.4 R4, [R28+UR4+0x8180] ;  /* 0x008180041c04783b */ /* 0x000e280008004200 */
[----:B------:R-:W4:Y:S04]  /*4d270*/  LDL.LU R21, [R1+0x534] ;  /* 0x0005340001157983 */ /* 0x000f280000300800 */
[----:B------:R-:W4:Y:S04]  /*4d280*/  LDL.LU R22, [R1+0x538] ;  /* 0x0005380001167983 */ /* 0x000f280000300800 */
[----:B0-----:R-:W-:Y:S04]  /*4d290*/  STL.64 [R1+0x30], R4 ;  /* 0x0000300401007387 */ /* 0x001fe80000100a00 */
[----:B------:R0:W-:Y:S04]  /*4d2a0*/  STL.64 [R1+0x38], R6 ;  /* 0x0000380601007387 */ /* 0x0001e80000100a00 */
[----:B0-----:R-:W3:Y:S04]  /*4d2b0*/  LDL.LU.64 R6, [R1+0x52f0] ;  /* 0x0052f00001067983 */ /* 0x001ee80000300a00 */
[----:B------:R-:W3:Y:S02]  /*4d2c0*/  LDL.LU.64 R4, [R1+0x52e8] ;  /* 0x0052e80001047983 */ /* 0x000ee40000300a00 */
[----:B---3--:R-:W-:Y:S02]  /*4d2d0*/  HMMA.16816.F32 R12, R12, R26, R4 ;  /* 0x0000001a0c0c723c */ /* 0x008fe40000001804 */
[----:B------:R-:W3:Y:S04]  /*4d2e0*/  LDL.LU.64 R6, [R1+0x52e0] ;  /* 0x0052e00001067983 */ /* 0x000ee80000300a00 */
[----:B------:R-:W2:-:S15]  /*4d2f0*/  LDL.LU.64 R4, [R1+0x52d8] ;  /* 0x0052d80001047983 */ /* 0x000e9e0000300a00 */
[----:B------:R-:W-:-:S02]  /*4d300*/  NOP ;  /* 0x0000000000007918 */ /* 0x000fc40000000000 */
[----:B------:R0:W-:Y:S04]  /*4d310*/  STL.64 [R1+0xd0], R12 ;  /* 0x0000d00c01007387 */ /* 0x0001e80000100a00 */
[----:B------:R-:W-:Y:S04]  /*4d320*/  STL [R1+0xd8], R14 ;  /* 0x0000d80e01007387 */ /* 0x000fe80000100800 */
[----:B0-----:R-:W4:Y:S04]  /*4d330*/  LDL.LU.64 R12, [R1+0x52d0] ;  /* 0x0052d000010c7983 */ /* 0x001f280000300a00 */
[----:B------:R3:W-:Y:S01]  /*4d340*/  STL.64 [R1+0x5240], R24 ;  /* 0x0052401801007387 */ /* 0x0007e20000100a00 */
[----:B------:R-:W-:-:S02]  /*4d350*/  IMAD.MOV.U32 R23, RZ, RZ, R3 ;  /* 0x000000ffff177224 */ /* 0x000fc400078e0003 */
[----:B------:R-:W-:Y:S02]  /*4d360*/  IMAD.MOV.U32 R3, RZ, RZ, R15 ;  /* 0x000000ffff037224 */ /* 0x000fe400078e000f */
[----:B---3--:R-:W-:Y:S02]  /*4d370*/  IMAD.MOV.U32 R24, RZ, RZ, R7 ;  /* 0x000000ffff187224 */ /* 0x008fe400078e0007 */
[----:B------:R-:W-:Y:S02]  /*4d380*/  IMAD.MOV.U32 R25, RZ, RZ, R6 ;  /* 0x000000ffff197224 */ /* 0x000fe400078e0006 */
[----:B--2---:R-:W-:Y:S02]  /*4d390*/  IMAD.MOV.U32 R26, RZ, RZ, R5 ;  /* 0x000000ffff1a7224 */ /* 0x004fe400078e0005 */
[----:B------:R-:W-:Y:S02]  /*4d3a0*/  IMAD.MOV.U32 R27, RZ, RZ, R4 ;  /* 0x000000ffff1b7224 */ /* 0x000fe400078e0004 */
[----:B------:R-:W0:Y:S04]  /*4d3b0*/  LDSM.16.MT88.4 R4, [R28+UR4+0x8200] ;  /* 0x008200041c04783b */ /* 0x000e280008004200 */
[----:B------:R1:W-:Y:S04]  /*4d3c0*/  STL.64 [R1+0x5280], R26 ;  /* 0x0052801a01007387 */ /* 0x0003e80000100a00 */
[----:B------:R2:W-:Y:S01]  /*4d3d0*/  STL.64 [R1+0x5278], R24 ;  /* 0x0052781801007387 */ /* 0x0005e20000100a00 */
[----:B-1----:R-:W-:-:S03]  /*4d3e0*/  IMAD.MOV.U32 R27, RZ, RZ, R0 ;  /* 0x000000ffff1b7224 */ /* 0x002fc600078e0000 */
[----:B--2---:R-:W2:Y:S04]  /*4d3f0*/  LDL.LU R24, [R1+0x40] ;  /* 0x0000400001187983 */ /* 0x004ea80000300800 */
[----:B------:R-:W2:Y:S04]  /*4d400*/  LDL.LU R25, [R1+0x44] ;  /* 0x0000440001197983 */ /* 0x000ea80000300800 */
[----:B------:R-:W2:Y:S04]  /*4d410*/  LDL.LU R26, [R1+0x48] ;  /* 0x00004800011a7983 */ /* 0x000ea80000300800 */
[----:B------:R-:W3:Y:S04]  /*4d420*/  LDL.LU R0, [R1+0x52c8] ;  /* 0x0052c80001007983 */ /* 0x000ee80000300800 */
[----:B------:R-:W-:Y:S04]  /*4d430*/  STL [R1+0x4e8c], R3 ;  /* 0x004e8c0301007387 */ /* 0x000fe80000100800 */
[----:B0-----:R0:W-:Y:S04]  /*4d440*/  STL.64 [R1+0x20], R4 ;  /* 0x0000200401007387 */ /* 0x0011e80000100a00 */
[----:B------:R-:W-:Y:S04]  /*4d450*/  STL.64 [R1+0x28], R6 ;  /* 0x0000280601007387 */ /* 0x000fe80000100a00 */
[----:B0-----:R-:W2:Y:S02]  /*4d460*/  LDL.LU.64 R4, [R1+0x52c0] ;  /* 0x0052c00001047983 */ /* 0x001ea40000300a00 */
[----:B--2---:R-:W-:-:S15]  /*4d470*/  HMMA.16816.F32 R8, R24, R4, R8 ;  /* 0x000000041808723c */ /* 0x004fde0000001808 */
[----:B------:R-:W-:-:S08]  /*4d480*/  NOP ;  /* 0x0000000000007918 */ /* 0x000fd00000000000 */
[----:B------:R0:W-:Y:S01]  /*4d490*/  STL.64 [R1+0xc8], R10 ;  /* 0x0000c80a01007387 */ /* 0x0001e20000100a00 */
[----:B------:R-:W-:Y:S02]  /*4d4a0*/  IMAD.MOV.U32 R14, RZ, RZ, R8 ;  /* 0x000000ffff0e7224 */ /* 0x000fe400078e0008 */
[----:B------:R-:W-:Y:S01]  /*4d4b0*/  IMAD.MOV.U32 R15, RZ, RZ, R9 ;  /* 0x000000ffff0f7224 */ /* 0x000fe200078e0009 */
[----:B0-----:R-:W2:Y:S04]  /*4d4c0*/  LDL.LU.64 R10, [R1+0x52b8] ;  /* 0x0052b800010a7983 */ /* 0x001ea80000300a00 */
[----:B------:R-:W3:Y:S01]  /*4d4d0*/  LDL.LU.64 R8, [R1+0x52b0] ;  /* 0x0052b00001087983 */ /* 0x000ee20000300a00 */
[C---:B----4-:R-:W-:Y:S06]  /*4d4e0*/  HMMA.16816.F32 R16, R24.reuse, R12, R16 ;  /* 0x0000000c1810723c */ /* 0x050fec0000001810 */
[----:B---3--:R-:W-:-:S15]  /*4d4f0*/  HMMA.16816.F32 R20, R24, R8, R20 ;  /* 0x000000081814723c */ /* 0x008fde0000001814 */
[----:B------:R-:W-:-:S08]  /*4d500*/  NOP ;  /* 0x0000000000007918 */ /* 0x000fd00000000000 */
[----:B------:R-:W-:Y:S04]  /*4d510*/  STL.64 [R1+0xb0], R20 ;  /* 0x0000b01401007387 */ /* 0x000fe80000100a00 */
[----:B------:R-:W-:Y:S04]  /*4d520*/  STL.64 [R1+0xb8], R22 ;  /* 0x0000b81601007387 */ /* 0x000fe80000100a00 */
[----:B------:R-:W-:Y:S04]  /*4d530*/  STL [R1+0xa0], R16 ;  /* 0x0000a01001007387 */ /* 0x000fe80000100800 */
[----:B------:R-:W-:Y:S04]  /*4d540*/  STL [R1+0xac], R19 ;  /* 0x0000ac1301007387 */ /* 0x000fe80000100800 */
[----:B------:R-:W-:Y:S04]  /*4d550*/  STL.64 [R1+0x5260], R14 ;  /* 0x0052600e01007387 */ /* 0x000fe80000100a00 */
[----:B------:R0:W-:Y:S04]  /*4d560*/  STL.64 [R1+0x5258], R12 ;  /* 0x0052580c01007387 */ /* 0x0001e80000100a00 */
[----:B0-----:R-:W3:Y:S04]  /*4d570*/  LDL.LU R12, [R1+0x620] ;  /* 0x00062000010c7983 */ /* 0x001ee80000300800 */
[----:B------:R-:W3:Y:S04]  /*4d580*/  LDL.LU R13, [R1+0x624] ;  /* 0x00062400010d7983 */ /* 0x000ee80000300800 */
[----:B------:R-:W4:Y:S04]  /*4d590*/  LDL.LU R14, [R1+0x628] ;  /* 0x00062800010e7983 */ /* 0x000f280000300800 */
[----:B------:R-:W4:Y:S01]  /*4d5a0*/  LDL.LU R15, [R1+0x62c] ;  /* 0x00062c00010f7983 */ /* 0x000f220000300800 */
[----:B------:R-:W-:-:S02]  /*4d5b0*/  IMAD.MOV.U32 R6, RZ, RZ, R17 ;  /* 0x000000ffff067224 */ /* 0x000fc400078e0011 */
[----:B------:R-:W-:Y:S02]  /*4d5c0*/  IMAD.MOV.U32 R7, RZ, RZ, R18 ;  /* 0x000000ffff077224 */ /* 0x000fe400078e0012 */
[----:B------:R-:W0:Y:S04]  /*4d5d0*/  LDSM.16.MT88.4 R16, [R28+UR4+0x8280] ;  /* 0x008280041c10783b */ /* 0x000e280008004200 */
[----:B----4-:R-:W-:Y:S04]  /*4d5e0*/  STL.64 [R1+0x5270], R14 ;  /* 0x0052700e01007387 */ /* 0x010fe80000100a00 */
[----:B---3--:R1:W-:Y:S04]  /*4d5f0*/  STL.64 [R1+0x5268], R12 ;  /* 0x0052680c01007387 */ /* 0x0083e80000100a00 */
[----:B-1----:R-:W3:Y:S04]  /*4d600*/  LDL.LU R12, [R1+0x630] ;  /* 0x00063000010c7983 */ /* 0x002ee80000300800 */
[----:B------:R-:W3:Y:S04]  /*4d610*/  LDL.LU R13, [R1+0x634] ;  /* 0x00063400010d7983 */ /* 0x000ee80000300800 */
[----:B------:R-:W4:Y:S04]  /*4d620*/  LDL.LU R14, [R1+0x638] ;  /* 0x00063800010e7983 */ /* 0x000f280000300800 */
[----:B------:R-:W4:Y:S01]  /*4d630*/  LDL.LU R15, [R1+0x63c] ;  /* 0x00063c00010f7983 */ /* 0x000f220000300800 */
[----:B--2---:R-:W-:-:S02]  /*4d640*/  IMAD.MOV.U32 R22, RZ, RZ, R10 ;  /* 0x000000ffff167224 */ /* 0x004fc400078e000a */
[----:B------:R-:W-:Y:S02]  /*4d650*/  IMAD.MOV.U32 R23, RZ, RZ, R2 ;  /* 0x000000ffff177224 */ /* 0x000fe400078e0002 */
[----:B------:R-:W-:Y:S02]  /*4d660*/  IMAD.MOV.U32 R20, RZ, RZ, R29 ;  /* 0x000000ffff147224 */ /* 0x000fe400078e001d */
[----:B------:R-:W-:Y:S02]  /*4d670*/  IMAD.MOV.U32 R21, RZ, RZ, R11 ;  /* 0x000000ffff157224 */ /* 0x000fe400078e000b */
[----:B0-----:R-:W-:Y:S02]  /*4d680*/  IMAD.MOV.U32 R10, RZ, RZ, R18 ;  /* 0x000000ffff0a7224 */ /* 0x001fe400078e0012 */
[----:B------:R-:W-:Y:S01]  /*4d690*/  IMAD.MOV.U32 R2, RZ, RZ, R19 ;  /* 0x000000ffff027224 */ /* 0x000fe200078e0013 */
[----:B----4-:R-:W-:Y:S04]  /*4d6a0*/  STL.64 [R1+0x5290], R14 ;  /* 0x0052900e01007387 */ /* 0x010fe80000100a00 */
[----:B---3--:R0:W-:Y:S04]  /*4d6b0*/  STL.64 [R1+0x5288], R12 ;  /* 0x0052880c01007387 */ /* 0x0081e80000100a00 */
[----:B0-----:R-:W2:Y:S04]  /*4d6c0*/  LDL.LU R12, [R1+0x510] ;  /* 0x00051000010c7983 */ /* 0x001ea80000300800 */
[----:B------:R-:W2:Y:S04]  /*4d6d0*/  LDL.LU R13, [R1+0x514] ;  /* 0x00051400010d7983 */ /* 0x000ea80000300800 */
[----:B------:R-:W2:Y:S04]  /*4d6e0*/  LDL.LU R14, [R1+0x518] ;  /* 0x00051800010e7983 */ /* 0x000ea80000300800 */
[----:B------:R-:W2:Y:S04]  /*4d6f0*/  LDL.LU R15, [R1+0x51c] ;  /* 0x00051c00010f7983 */ /* 0x000ea80000300800 */
[----:B------:R-:W3:Y:S04]  /*4d700*/  LDL.LU R29, [R1+0x52a8] ;  /* 0x0052a800011d7983 */ /* 0x000ee80000300800 */
[----:B------:R-:W-:Y:S04]  /*4d710*/  STL.64 [R1+0x5250], R22 ;  /* 0x0052501601007387 */ /* 0x000fe80000100a00 */
[----:B------:R0:W-:Y:S04]  /*4d720*/  STL.64 [R1+0x5248], R20 ;  /* 0x0052481401007387 */ /* 0x0001e80000100a00 */
[----:B0-----:R-:W4:Y:S04]  /*4d730*/  LDL.LU R20, [R1+0x500] ;  /* 0x0005000001147983 */ /* 0x001f280000300800 */
[----:B------:R-:W4:Y:S04]  /*4d740*/  LDL.LU R21, [R1+0x504] ;  /* 0x0005040001157983 */ /* 0x000f280000300800 */
[----:B------:R-:W4:Y:S04]  /*4d750*/  LDL.LU R22, [R1+0x508] ;  /* 0x0005080001167983 */ /* 0x000f280000300800 */
[----:B------:R-:W4:Y:S04]  /*4d760*/  LDL.LU R23, [R1+0x50c] ;  /* 0x00050c0001177983 */ /* 0x000f280000300800 */
[----:B------:R-:W-:Y:S04]  /*4d770*/  STL [R1+0x4e90], R7 ;  /* 0x004e900701007387 */ /* 0x000fe80000100800 */
[----:B------:R-:W-:Y:S04]  /*4d780*/  STL [R1+0x4e88], R6 ;  /* 0x004e880601007387 */ /* 0x000fe80000100800 */
[----:B------:R0:W-:Y:S04]  /*4d790*/  STL.64 [R1+0x10], R16 ;  /* 0x0000101001007387 */ /* 0x0001e80000100a00 */
[----:B------:R-:W3:Y:S04]  /*4d7a0*/  LDL.LU.64 R18, [R1+0x52a0] ;  /* 0x0052a00001127983 */ /* 0x000ee80000300a00 */
[----:B0-----:R-:W2:Y:S04]  /*4d7b0*/  LDL.LU.64 R16, [R1+0x5298] ;  /* 0x0052980001107983 */ /* 0x001ea80000300a00 */
[----:B------:R-:W-:Y:S04]  /*4d7c0*/  STL [R1+0x51a4], R2 ;  /* 0x0051a40201007387 */ /* 0x000fe80000100800 */
[----:B------:R-:W-:Y:S01]  /*4d7d0*/  STL [R1+0x51a0], R10 ;  /* 0x0051a00a01007387 */ /* 0x000fe20000100800 */
[----:B--2---:R-:W-:Y:S03]  /*4d7e0*/  HMMA.16816.F32 R24, R24, R16, R12 ;  /* 0x000000101818723c */ /* 0x004fe6000000180c */
[----:B------:R-:W2:Y:S04]  /*4d7f0*/  LDL.LU.64 R14, [R1+0x5290] ;  /* 0x00529000010e7983 */ /* 0x000ea80000300a00 */
[----:B------:R-:W2:-:S15]  /*4d800*/  LDL.LU.64 R12, [R1+0x5288] ;  /* 0x00528800010c7983 */ /* 0x000e9e0000300a00 */
[----:B------:R-:W-:-:S01]  /*4d810*/  NOP ;  /* 0x0000000000007918 */ /* 0x000fc20000000000 */
[----:B------:R-:W-:Y:S04]  /*4d820*/  STL.64 [R1+0x70], R24 ;  /* 0x0000701801007387 */ /* 0x000fe80000100a00 */
[----:B------:R-:W-:Y:S04]  /*4d830*/  STL.64 [R1+0x78], R26 ;  /* 0x0000781a01007387 */ /* 0x000fe80000100a00 */
[----:B------:R-:W0:Y:S02]  /*4d840*/  LDSM.16.MT88.4 R24, [R28+UR4+0x8300] ;  /* 0x008300041c18783b */ /* 0x000e240008004200 */
[----:B0-----:R-:W-:-:S02]  /*4d850*/  IMAD.MOV.U32 R2, RZ, RZ, R26 ;  /* 0x000000ffff027224 */ /* 0x001fc400078e001a */
[----:B------:R0:W-:Y:S01]  /*4d860*/  STL.64 [R1], R24 ;  /* 0x0000001801007387 */ /* 0x0001e20000100a00 */
[----:B------:R-:W-:-:S03]  /*4d870*/  IMAD.MOV.U32 R10, RZ, RZ, R27 ;  /* 0x000000ffff0a7224 */ /* 0x000fc600078e001b */
[----:B------:R-:W2:Y:S04]  /*4d880*/  LDL.LU.64 R26, [R1+0x5280] ;  /* 0x00528000011a7983 */ /* 0x000ea80000300a00 */
[----:B0-----:R-:W2:Y:S02]  /*4d890*/  LDL.LU.64 R24, [R1+0x5278] ;  /* 0x0052780001187983 */ /* 0x001ea40000300a00 */
        /* <DEDUP_REMOVED lines=11> */
[----:B------:R-:W4:Y:S04]  /*4d950*/  LDL.LU.64 R12, [R1+0x5258] ;  /* 0x00525800010c7983 */ /* 0x000f280000300a00 */
[----:B------:R-:W-:Y:S04]  /*4d960*/  STL [R1+0x5238], R10 ;  /* 0x0052380a01007387 */ /* 0x000fe80000100800 */
[----:B------:R0:W-:Y:S04]  /*4d970*/  STL.64 [R1+0x5230], R8 ;  /* 0x0052300801007387 */ /* 0x0001e80000100a00 */
[----:B0-----:R-:W4:Y:S04]  /*4d980*/  LDL.LU R8, [R1+0x610] ;  /* 0x0006100001087983 */ /* 0x001f280000300800 */
[----:B------:R-:W4:Y:S04]  /*4d990*/  LDL.LU R9, [R1+0x614] ;  /* 0x0006140001097983 */ /* 0x000f280000300800 */
[----:B------:R-:W4:Y:S04]  /*4d9a0*/  LDL.LU R10, [R1+0x618] ;  /* 0x00061800010a7983 */ /* 0x000f280000300800 */
[----:B------:R-:W4:Y:S02]  /*4d9b0*/  LDL.LU R11, [R1+0x61c] ;  /* 0x00061c00010b7983 */ /* 0x000f240000300800 */
[C---:B----4-:R-:W-:Y:S06]  /*4d9c0*/  HMMA.16816.F32 R8, R24.reuse, R12, R8 ;  /* 0x0000000c1808723c */ /* 0x050fec0000001808 */
[----:B------:R-:W-:-:S15]  /*4d9d0*/  HMMA.16816.F32 R24, R24, R16, R20 ;  /* 0x000000101818723c */ /* 0x000fde0000001814 */
[----:B------:R-:W-:-:S02]  /*4d9e0*/  NOP ;  /* 0x0000000000007918 */ /* 0x000fc40000000000 */
[----:B------:R0:W-:Y:S04]  /*4d9f0*/  STL.64 [R1+0x130], R8 ;  /* 0x0001300801007387 */ /* 0x0001e80000100a00 */
[----:B------:R1:W-:Y:S04]  /*4da00*/  STL.64 [R1+0x138], R10 ;  /* 0x0001380a01007387 */ /* 0x0003e80000100a00 */
[----:B0-----:R-:W4:Y:S04]  /*4da10*/  LDL.LU R8, [R1+0x600] ;  /* 0x0006000001087983 */ /* 0x001f280000300800 */
[----:B------:R-:W4:Y:S04]  /*4da20*/  LDL.LU R9, [R1+0x604] ;  /* 0x0006040001097983 */ /* 0x000f280000300800 */
[----:B-1----:R-:W4:Y:S04]  /*4da30*/  LDL.LU R10, [R1+0x608] ;  /* 0x00060800010a7983 */ /* 0x002f280000300800 */
[----:B------:R-:W4:Y:S04]  /*4da40*/  LDL.LU R11, [R1+0x60c] ;  /* 0x00060c00010b7983 */ /* 0x000f280000300800 */
[----:B--2---:R-:W-:Y:S04]  /*4da50*/  STL.64 [R1+0x5228], R14 ;  /* 0x0052280e01007387 */ /* 0x004fe80000100a00 */
[----:B------:R0:W-:Y:S04]  /*4da60*/  STL.64 [R1+0x5220], R12 ;  /* 0x0052200c01007387 */ /* 0x0001e80000100a00 */
[----:B0-----:R-:W2:Y:S04]  /*4da70*/  LDL.LU R12, [R1+0x5f0] ;  /* 0x0005f000010c7983 */ /* 0x001ea80000300800 */
[----:B------:R-:W2:Y:S04]  /*4da80*/  LDL.LU R13, [R1+0x5f4] ;  /* 0x0005f400010d7983 */ /* 0x000ea80000300800 */
[----:B------:R-:W2:Y:S04]  /*4da90*/  LDL.LU R14, [R1+0x5f8] ;  /* 0x0005f800010e7983 */ /* 0x000ea80000300800 */
[----:B------:R-:W2:Y:S04]  /*4daa0*/  LDL.LU R15, [R1+0x5fc] ;  /* 0x0005fc00010f7983 */ /* 0x000ea80000300800 */
[----:B------:R-:W4:Y:S04]  /*4dab0*/  LDL.LU.64 R22, [R1+0x5250] ;  /* 0x0052500001167983 */ /* 0x000f280000300a00 */
[----:B------:R-:W4:Y:S04]  /*4dac0*/  LDL.LU.64 R20, [R1+0x5248] ;  /* 0x0052480001147983 */ /* 0x000f280000300a00 */
[----:B------:R0:W-:Y:S04]  /*4dad0*/  STL.64 [R1+0x80], R24 ;  /* 0x0000801801007387 */ /* 0x0001e80000100a00 */
[----:B------:R-:W-:Y:S04]  /*4dae0*/  STL.64 [R1+0x88], R26 ;  /* 0x0000881a01007387 */ /* 0x000fe80000100a00 */
[----:B0-----:R-:W2:Y:S04]  /*4daf0*/  LDL.LU.64 R24, [R1+0x5240] ;  /* 0x0052400001187983 */ /* 0x001ea80000300a00 */
[----:B---3--:R-:W-:Y:S04]  /*4db00*/  STL.64 [R1+0x5218], R18 ;  /* 0x0052181201007387 */ /* 0x008fe80000100a00 */
[----:B------:R0:W-:Y:S04]  /*4db10*/  STL.64 [R1+0x5210], R16 ;  /* 0x0052101001007387 */ /* 0x0001e80000100a00 */
[----:B0-----:R-:W3:Y:S04]  /*4db20*/  LDL.LU R16, [R1+0x1b0] ;  /* 0x0001b00001107983 */ /* 0x001ee80000300800 */
[----:B------:R-:W3:Y:S01]  /*4db30*/  LDL.LU R17, [R1+0x1b4] ;  /* 0x0001b40001117983 */ /* 0x000ee20000300800 */
[----:B--2---:R-:W-:-:S02]  /*4db40*/  IMAD.MOV.U32 R18, RZ, RZ, R25 ;  /* 0x000000ffff127224 */ /* 0x004fc400078e0019 */
[----:B------:R-:W-:Y:S02]  /*4db50*/  IMAD.MOV.U32 R19, RZ, RZ, R24 ;  /* 0x000000ffff137224 */ /* 0x000fe400078e0018 */
[----:B------:R-:W0:Y:S04]  /*4db60*/  LDSM.16.MT88.4 R24, [R28+UR4+0x8380] ;  /* 0x008380041c18783b */ /* 0x000e280008004200 */
[----:B0-----:R-:W-:Y:S04]  /*4db70*/  STL.64 [R1+0x50c0], R26 ;  /* 0x0050c01a01007387 */ /* 0x001fe80000100a00 */
[----:B------:R0:W-:Y:S04]  /*4db80*/  STL.64 [R1+0x50b8], R24 ;  /* 0x0050b81801007387 */ /* 0x0001e80000100a00 */
[----:B0-----:R-:W2:Y:S04]  /*4db90*/  LDL.LU.64 R24, [R1+0x20] ;  /* 0x0000200001187983 */ /* 0x001ea80000300a00 */
[----:B------:R-:W4:Y:S04]  /*4dba0*/  LDL.LU.64 R26, [R1+0x28] ;  /* 0x00002800011a7983 */ /* 0x000f280000300a00 */
[----:B----4-:R-:W-:Y:S04]  /*4dbb0*/  STL.64 [R1+0x51b0], R26 ;  /* 0x0051b01a01007387 */ /* 0x010fe80000100a00 */
[----:B--2---:R0:W-:Y:S04]  /*4dbc0*/  STL.64 [R1+0x51a8], R24 ;  /* 0x0051a81801007387 */ /* 0x0041e80000100a00 */
[----:B0-----:R-:W2:Y:S04]  /*4dbd0*/  LDL.LU R24, [R1+0x1f0] ;  /* 0x0001f00001187983 */ /* 0x001ea80000300800 */
[----:B------:R-:W2:Y:S04]  /*4dbe0*/  LDL.LU R25, [R1+0x1f4] ;  /* 0x0001f40001197983 */ /* 0x000ea80000300800 */
[----:B------:R-:W4:Y:S04]  /*4dbf0*/  LDL.LU R26, [R1+0x1f8] ;  /* 0x0001f800011a7983 */ /* 0x000f280000300800 */
[----:B------:R-:W4:Y:S01]  /*4dc00*/  LDL.LU R27, [R1+0x1fc] ;  /* 0x0001fc00011b7983 */ /* 0x000f220000300800 */
[C---:B------:R-:W-:Y:S03]  /*4dc10*/  HMMA.16816.F32 R8, R20.reuse, R4, R8 ;  /* 0x000000041408723c */ /* 0x040fe60000001808 */
[----:B----4-:R-:W-:Y:S04]  /*4dc20*/  STL.64 [R1+0x51c0], R26 ;  /* 0x0051c01a01007387 */ /* 0x010fe80000100a00 */
[----:B--2---:R0:W-:Y:S04]  /*4dc30*/  STL.64 [R1+0x51b8], R24 ;  /* 0x0051b81801007387 */ /* 0x0041e80000100a00 */
[----:B0-----:R-:W2:Y:S04]  /*4dc40*/  LDL.LU.64 R24, [R1+0x30] ;  /* 0x0000300001187983 */ /* 0x001ea80000300a00 */
[----:B------:R-:W4:Y:S04]  /*4dc50*/  LDL.LU.64 R26, [R1+0x38] ;  /* 0x00003800011a7983 */ /* 0x000f280000300a00 */
[----:B----4-:R-:W-:Y:S04]  /*4dc60*/  STL.64 [R1+0x5208], R26 ;  /* 0x0052081a01007387 */ /* 0x010fe80000100a00 */
[----:B--2---:R0:W-:Y:S04]  /*4dc70*/  STL.64 [R1+0x5200], R24 ;  /* 0x0052001801007387 */ /* 0x0041e80000100a00 */
[----:B0-----:R-:W2:Y:S04]  /*4dc80*/  LDL.LU R24, [R1+0x1a0] ;  /* 0x0001a00001187983 */ /* 0x001ea80000300800 */
[----:B------:R-:W2:Y:S04]  /*4dc90*/  LDL.LU R25, [R1+0x1a4] ;  /* 0x0001a40001197983 */ /* 0x000ea80000300800 */
[----:B------:R-:W2:Y:S04]  /*4dca0*/  LDL.LU R26, [R1+0x1a8] ;  /* 0x0001a800011a7983 */ /* 0x000ea80000300800 */
[----:B------:R-:W2:Y:S04]  /*4dcb0*/  LDL.LU R27, [R1+0x1ac] ;  /* 0x0001ac00011b7983 */ /* 0x000ea80000300800 */
[----:B------:R-:W-:Y:S04]  /*4dcc0*/  STL.64 [R1+0x60], R8 ;  /* 0x0000600801007387 */ /* 0x000fe80000100a00 */
[----:B------:R0:W-:Y:S04]  /*4dcd0*/  STL.64 [R1+0x68], R10 ;  /* 0x0000680a01007387 */ /* 0x0001e80000100a00 */
[----:B0-----:R-:W4:Y:S04]  /*4dce0*/  LDL.LU R10, [R1+0x5238] ;  /* 0x00523800010a7983 */ /* 0x001f280000300800 */
[----:B------:R-:W3:Y:S02]  /*4dcf0*/  LDL.LU.64 R8, [R1+0x5230] ;  /* 0x0052300001087983 */ /* 0x000ee40000300a00 */
[----:B---3--:R-:W-:-:S15]  /*4dd00*/  HMMA.16816.F32 R12, R20, R8, R12 ;  /* 0x00000008140c723c */ /* 0x008fde000000180c */
[----:B------:R-:W-:-:S08]  /*4dd10*/  NOP ;  /* 0x0000000000007918 */ /* 0x000fd00000000000 */
[----:B------:R-:W-:Y:S04]  /*4dd20*/  STL.64 [R1+0x120], R12 ;  /* 0x0001200c01007387 */ /* 0x000fe80000100a00 */
[----:B------:R0:W-:Y:S04]  /*4dd30*/  STL.64 [R1+0x128], R14 ;  /* 0x0001280e01007387 */ /* 0x0001e80000100a00 */
[----:B0-----:R-:W3:Y:S04]  /*4dd40*/  LDL.LU.64 R14, [R1+0x5228] ;  /* 0x00522800010e7983 */ /* 0x001ee80000300a00 */
[----:B------:R-:W2:Y:S04]  /*4dd50*/  LDL.LU.64 R12, [R1+0x5220] ;  /* 0x00522000010c7983 */ /* 0x000ea80000300a00 */
[----:B----4-:R-:W-:Y:S04]  /*4dd60*/  STL [R1+0x51f0], R10 ;  /* 0x0051f00a01007387 */ /* 0x010fe80000100800 */
        /* <DEDUP_REMOVED lines=9> */
[----:B0-----:R-:W2:Y:S04]  /*4de00*/  LDL.LU.64 R18, [R1+0x5218] ;  /* 0x0052180001127983 */ /* 0x001ea80000300a00 */
[----:B------:R-:W4:Y:S04]  /*4de10*/  LDL.LU.64 R16, [R1+0x5210] ;  /* 0x0052100001107983 */ /* 0x000f280000300a00 */
[----:B---3--:R-:W-:Y:S04]  /*4de20*/  STL.64 [R1+0x51e0], R14 ;  /* 0x0051e00e01007387 */ /* 0x008fe80000100a00 */
[----:B------:R0:W-:Y:S04]  /*4de30*/  STL.64 [R1+0x51d8], R12 ;  /* 0x0051d80c01007387 */ /* 0x0001e80000100a00 */
[----:B0-----:R-:W3:Y:S04]  /*4de40*/  LDL.LU R12, [R1+0x5d0] ;  /* 0x0005d000010c7983 */ /* 0x001ee80000300800 */
[----:B------:R-:W3:Y:S04]  /*4de50*/  LDL.LU R13, [R1+0x5d4] ;  /* 0x0005d400010d7983 */ /* 0x000ee80000300800 */
[----:B------:R-:W3:Y:S04]  /*4de60*/  LDL.LU R14, [R1+0x5d8] ;  /* 0x0005d800010e7983 */ /* 0x000ee80000300800 */
[----:B------:R-:W3:Y:S01]  /*4de70*/  LDL.LU R15, [R1+0x5dc] ;  /* 0x0005dc00010f7983 */ /* 0x000ee20000300800 */
[----:B----4-:R-:W-:Y:S03]  /*4de80*/  HMMA.16816.F32 R20, R20, R16, R24 ;  /* 0x000000101414723c */ /* 0x010fe60000001818 */
[----:B------:R-:W4:Y:S04]  /*4de90*/  LDL.LU.64 R26, [R1+0x5208] ;  /* 0x00520800011a7983 */ /* 0x000f280000300a00 */
[----:B------:R-:W4:-:S15]  /*4dea0*/  LDL.LU.64 R24, [R1+0x5200] ;  /* 0x0052000001187983 */ /* 0x000f1e0000300a00 */
[----:B------:R-:W-:-:S01]  /*4deb0*/  NOP ;  /* 0x0000000000007918 */ /* 0x000fc20000000000 */
[----:B------:R0:W-:Y:S04]  /*4dec0*/  STL.64 [R1+0x110], R20 ;  /* 0x0001101401007387 */ /* 0x0001e80000100a00 */
[----:B------:R-:W-:Y:S04]  /*4ded0*/  STL.64 [R1+0x118], R22 ;  /* 0x0001181601007387 */ /* 0x000fe80000100a00 */
[----:B0-----:R-:W3:Y:S04]  /*4dee0*/  LDL.LU.64 R20, [R1+0x51f8] ;  /* 0x0051f80001147983 */ /* 0x001ee80000300a00 */
[----:B--2---:R-:W-:Y:S04]  /*4def0*/  STL.64 [R1+0x51d0], R18 ;  /* 0x0051d01201007387 */ /* 0x004fe80000100a00 */
[----:B------:R0:W-:Y:S04]  /*4df00*/  STL.64 [R1+0x51c8], R16 ;  /* 0x0051c81001007387 */ /* 0x0001e80000100a00 */
[----:B0-----:R-:W2:Y:S04]  /*4df10*/  LDL.LU R16, [R1+0x5c0] ;  /* 0x0005c00001107983 */ /* 0x001ea80000300800 */
[----:B------:R-:W2:Y:S01]  /*4df20*/  LDL.LU R17, [R1+0x5c4] ;  /* 0x0005c40001117983 */ /* 0x000ea20000300800 */
[----:B----4-:R-:W-:Y:S01]  /*4df30*/  HMMA.16816.F32 R8, R24, R4, R8 ;  /* 0x000000041808723c */ /* 0x010fe20000001808 */
[----:B---3--:R-:W-:-:S02]  /*4df40*/  IMAD.MOV.U32 R18, RZ, RZ, R21 ;  /* 0x000000ffff127224 */ /* 0x008fc400078e0015 */
[----:B------:R-:W-:Y:S02]  /*4df50*/  IMAD.MOV.U32 R19, RZ, RZ, R20 ;  /* 0x000000ffff137224 */ /* 0x000fe400078e0014 */
[----:B------:R-:W0:Y:S04]  /*4df60*/  LDSM.16.MT88.4 R20, [R0+UR4+0x8000] ;  /* 0x008000040014783b */ /* 0x000e280008004200 */
[----:B0-----:R-:W-:Y:S04]  /*4df70*/  STL.64 [R1+0x5078], R22 ;  /* 0x0050781601007387 */ /* 0x001fe80000100a00 */
[----:B------:R0:W-:Y:S04]  /*4df80*/  STL.64 [R1+0x5070], R20 ;  /* 0x0050701401007387 */ /* 0x0001e80000100a00 */
[----:B0-----:R-:W3:Y:S04]  /*4df90*/  LDL.LU R20, [R1+0x1e0] ;  /* 0x0001e00001147983 */ /* 0x001ee80000300800 */
[----:B------:R-:W3:Y:S04]  /*4dfa0*/  LDL.LU R21, [R1+0x1e4] ;  /* 0x0001e40001157983 */ /* 0x000ee80000300800 */
[----:B------:R-:W3:Y:S04]  /*4dfb0*/  LDL.LU R22, [R1+0x1e8] ;  /* 0x0001e80001167983 */ /* 0x000ee80000300800 */
[----:B------:R-:W-:Y:S04]  /*4dfc0*/  STL.64 [R1+0x100], R8 ;  /* 0x0001000801007387 */ /* 0x000fe80000100a00 */
[----:B------:R0:W-:Y:S04]  /*4dfd0*/  STL [R1+0x108], R10 ;  /* 0x0001080a01007387 */ /* 0x0001e80000100800 */
[----:B0-----:R-:W4:Y:S04]  /*4dfe0*/  LDL.LU R10, [R1+0x51f0] ;  /* 0x0051f000010a7983 */ /* 0x001f280000300800 */
[----:B------:R-:W2:Y:S01]  /*4dff0*/  LDL.LU.64 R8, [R1+0x51e8] ;  /* 0x0051e80001087983 */ /* 0x000ea20000300a00 */
[----:B------:R-:W-:-:S02]  /*4e000*/  IMAD.MOV.U32 R23, RZ, RZ, R29 ;  /* 0x000000ffff177224 */ /* 0x000fc400078e001d */
[----:B------:R-:W-:-:S05]  /*4e010*/  IMAD.MOV.U32 R29, RZ, RZ, R11 ;  /* 0x000000ffff1d7224 */ /* 0x000fca00078e000b */
[----:B------:R-:W-:Y:S01]  /*4e020*/  STL [R1+0x4e08], R29 ;  /* 0x004e081d01007387 */ /* 0x000fe20000100800 */
[----:B--2---:R-:W-:-:S15]  /*4e030*/  HMMA.16816.F32 R12, R24, R8, R12 ;  /* 0x00000008180c723c */ /* 0x004fde000000180c */
[----:B------:R-:W-:-:S08]  /*4e040*/  NOP ;  /* 0x0000000000007918 */ /* 0x000fd00000000000 */
[----:B------:R-:W-:Y:S04]  /*4e050*/  STL.64 [R1+0xf0], R12 ;  /* 0x0000f00c01007387 */ /* 0x000fe80000100a00 */
[----:B------:R0:W-:Y:S04]  /*4e060*/  STL.64 [R1+0xf8], R14 ;  /* 0x0000f80e01007387 */ /* 0x0001e80000100a00 */
[----:B0-----:R-:W2:Y:S04]  /*4e070*/  LDL.LU.64 R14, [R1+0x51e0] ;  /* 0x0051e000010e7983 */ /* 0x001ea80000300a00 */
[----:B------:R-:W3:Y:S01]  /*4e080*/  LDL.LU.64 R12, [R1+0x51d8] ;  /* 0x0051d800010c7983 */ /* 0x000ee20000300a00 */
[----:B------:R-:W-:-:S02]  /*4e090*/  IMAD.MOV.U32 R6, RZ, RZ, R26 ;  /* 0x000000ffff067224 */ /* 0x000fc400078e001a */
[----:B------:R-:W-:Y:S02]  /*4e0a0*/  IMAD.MOV.U32 R3, RZ, RZ, R27 ;  /* 0x000000ffff037224 */ /* 0x000fe400078e001b */
[----:B------:R-:W-:Y:S02]  /*4e0b0*/  IMAD.MOV.U32 R11, RZ, RZ, R24 ;  /* 0x000000ffff0b7224 */ /* 0x000fe400078e0018 */
[----:B------:R-:W-:Y:S01]  /*4e0c0*/  IMAD.MOV.U32 R7, RZ, RZ, R25 ;  /* 0x000000ffff077224 */ /* 0x000fe200078e0019 */
[----:B---3--:R-:W-:-:S15]  /*4e0d0*/  HMMA.16816.F32 R16, R24, R12, R16 ;  /* 0x0000000c1810723c */ /* 0x008fde0000001810 */
[----:B------:R-:W-:-:S08]  /*4e0e0*/  NOP ;  /* 0x0000000000007918 */ /* 0x000fd00000000000 */
[----:B------:R-:W-:Y:S04]  /*4e0f0*/  STL.64 [R1+0x1a0], R16 ;  /* 0x0001a01001007387 */ /* 0x000fe80000100a00 */
[----:B------:R0:W-:Y:S04]  /*4e100*/  STL.64 [R1+0x1a8], R18 ;  /* 0x0001a81201007387 */ /* 0x0001e80000100a00 */
[----:B0-----:R-:W3:Y:S04]  /*4e110*/  LDL.LU.64 R18, [R1+0x51d0] ;  /* 0x0051d00001127983 */ /* 0x001ee80000300a00 */
[----:B------:R-:W4:Y:S04]  /*4e120*/  LDL.LU.64 R16, [R1+0x51c8] ;  /* 0x0051c80001107983 */ /* 0x000f280000300a00 */
[----:B------:R-:W4:Y:S04]  /*4e130*/  LDL.LU.64 R26, [R1+0x51c0] ;  /* 0x0051c000011a7983 */ /* 0x000f280000300a00 */
[----:B------:R-:W4:Y:S04]  /*4e140*/  LDL.LU.64 R24, [R1+0x51b8] ;  /* 0x0051b80001187983 */ /* 0x000f280000300a00 */
[----:B--2---:R0:W-:Y:S04]  /*4e150*/  STL.64 [R1+0x5190], R14 ;  /* 0x0051900e01007387 */ /* 0x0041e80000100a00 */
[----:B------:R1:W-:Y:S01]  /*4e160*/  STL.64 [R1+0x5188], R12 ;  /* 0x0051880c01007387 */ /* 0x0003e20000100a00 */
[----:B0-----:R-:W-:-:S02]  /*4e170*/  IMAD.MOV.U32 R14, RZ, RZ, R6 ;  /* 0x000000ffff0e7224 */ /* 0x001fc400078e0006 */
[----:B------:R-:W-:Y:S02]  /*4e180*/  IMAD.MOV.U32 R15, RZ, RZ, R3 ;  /* 0x000000ffff0f7224 */ /* 0x000fe400078e0003 */
[----:B-1----:R-:W-:Y:S02]  /*4e190*/  IMAD.MOV.U32 R12, RZ, RZ, R11 ;  /* 0x000000ffff0c7224 */ /* 0x002fe400078e000b */
[----:B------:R-:W-:-:S07]  /*4e1a0*/  IMAD.MOV.U32 R13, RZ, RZ, R7 ;  /* 0x000000ffff0d7224 */ /* 0x000fce00078e0007 */
[----:B----4-:R-:W-:Y:S01]  /*4e1b0*/  HMMA.16816.F32 R12, R12, R16, R24 ;  /* 0x000000100c0c723c */ /* 0x010fe20000001818 */
[----:B------:R-:W2:Y:S04]  /*4e1c0*/  LDL.LU.64 R26, [R1+0x51b0] ;  /* 0x0051b000011a7983 */ /* 0x000ea80000300a00 */
[----:B------:R-:W2:Y:S04]  /*4e1d0*/  LDL.LU.64 R24, [R1+0x51a8] ;  /* 0x0051a80001187983 */ /* 0x000ea80000300a00 */
[----:B---3--:R-:W-:Y:S04]  /*4e1e0*/  STL.64 [R1+0x5180], R18 ;  /* 0x0051801201007387 */ /* 0x008fe80000100a00 */
[----:B------:R2:W-:Y:S10]  /*4e1f0*/  STL.64 [R1+0x5178], R16 ;  /* 0x0051781001007387 */ /* 0x0005f40000100a00 */
[----:B------:R-:W-:Y:S04]  /*4e200*/  STL.64 [R1+0x190], R12 ;  /* 0x0001900c01007387 */ /* 0x000fe80000100a00 */
[----:B------:R0:W-:Y:S01]  /*4e210*/  STL.64 [R1+0x198], R14 ;  /* 0x0001980e01007387 */ /* 0x0001e20000100a00 */
[----:B--2---:R-:W-:-:S15]  /*4e220*/  HMMA.16816.F32 R16, R24, R4, R20 ;  /* 0x000000041810723c */ /* 0x004fde0000001814 */
[----:B------:R-:W-:-:S08]  /*4e230*/  NOP ;  /* 0x0000000000007918 */ /* 0x000fd00000000000 */
[----:B------:R-:W-:Y:S04]  /*4e240*/  STL.64 [R1+0x1f0], R16 ;  /* 0x0001f01001007387 */ /* 0x000fe80000100a00 */
[----:B------:R-:W-:Y:S04]  /*4e250*/  STL.64 [R1+0x1f8], R18 ;  /* 0x0001f81201007387 */ /* 0x000fe80000100a00 */
[----:B------:R-:W1:Y:S01]  /*4e260*/  LDSM.16.MT88.4 R16, [R0+UR4+0x8080] ;  /* 0x008080040010783b */ /* 0x000e620008004200 */
[----:B0-----:R-:W-:Y:S02]  /*4e270*/  IMAD.MOV.U32 R14, RZ, RZ, R24 ;  /* 0x000000ffff0e7224 */ /* 0x001fe400078e0018 */
[----:B------:R-:W-:-:S02]  /*4e280*/  IMAD.MOV.U32 R13, RZ, RZ, R25 ;  /* 0x000000ffff0d7224 */ /* 0x000fc400078e0019 */
[----:B-1----:R-:W-:Y:S02]  /*4e290*/  IMAD.MOV.U32 R7, RZ, RZ, R17 ;  /* 0x000000ffff077224 */ /* 0x002fe400078e0011 */
[----:B------:R-:W-:-:S05]  /*4e2a0*/  IMAD.MOV.U32 R6, RZ, RZ, R18 ;  /* 0x000000ffff067224 */ /* 0x000fca00078e0012 */
[----:B------:R-:W-:Y:S04]  /*4e2b0*/  STL.64 [R1+0x5160], R6 ;  /* 0x0051600601007387 */ /* 0x000fe80000100a00 */
[----:B------:R-:W-:Y:S04]  /*4e2c0*/  STL.64 [R1+0x5158], R4 ;  /* 0x0051580401007387 */ /* 0x000fe80000100a00 */
[----:B------:R-:W2:Y:S04]  /*4e2d0*/  LDL.LU R24, [R1] ;  /* 0x0000000001187983 */ /* 0x000ea80000300800 */
[----:B------:R-:W2:Y:S01]  /*4e2e0*/  LDL.LU R25, [R1+0x4] ;  /* 0x0000040001197983 */ /* 0x000ea20000300800 */
[----:B------:R-:W-:-:S02]  /*4e2f0*/  IMAD.MOV.U32 R12, RZ, RZ, R26 ;  /* 0x000000ffff0c7224 */ /* 0x000fc400078e001a */
[----:B------:R-:W-:Y:S02]  /*4e300*/  IMAD.MOV.U32 R11, RZ, RZ, R27 ;  /* 0x000000ffff0b7224 */ /* 0x000fe400078e001b */
[----:B------:R-:W-:Y:S02]  /*4e310*/  IMAD.MOV.U32 R26, RZ, RZ, R2 ;  /* 0x000000ffff1a7224 */ /* 0x000fe400078e0002 */
[----:B------:R-:W-:Y:S01]  /*4e320*/  IMAD.MOV.U32 R27, RZ, RZ, R10 ;  /* 0x000000ffff1b7224 */ /* 0x000fe200078e000a */
[----:B------:R-:W3:Y:S01]  /*4e330*/  LDL.LU R2, [R1+0x51a4] ;  /* 0x0051a40001027983 */ /* 0x000ee20000300800 */
[----:B------:R-:W-:-:S03]  /*4e340*/  IMAD.MOV.U32 R20, RZ, RZ, R16 ;  /* 0x000000ffff147224 */ /* 0x000fc600078e0010 */
[----:B------:R-:W4:Y:S04]  /*4e350*/  LDL.LU R10, [R1+0x51a0] ;  /* 0x0051a000010a7983 */ /* 0x000f280000300800 */
[----:B------:R-:W-:Y:S04]  /*4e360*/  STL.64 [R1+0x5110], R26 ;  /* 0x0051101a01007387 */ /* 0x000fe80000100a00 */
[----:B--2---:R-:W-:Y:S04]  /*4e370*/  STL.64 [R1+0x5108], R24 ;  /* 0x0051081801007387 */ /* 0x004fe80000100a00 */
[----:B------:R0:W-:Y:S04]  /*4e380*/  STL [R1+0x5080], R20 ;  /* 0x0050801401007387 */ /* 0x0001e80000100800 */
        /* <DEDUP_REMOVED lines=16> */
[----:B------:R-:W2:Y:S04]  /*4e490*/  LDL.LU R24, [R1+0x10] ;  /* 0x0000100001187983 */ /* 0x000ea80000300800 */
[----:B------:R-:W2:Y:S01]  /*4e4a0*/  LDL.LU R25, [R1+0x14] ;  /* 0x0000140001197983 */ /* 0x000ea20000300800 */
[----:B----4-:R-:W-:-:S02]  /*4e4b0*/  IMAD.MOV.U32 R26, RZ, RZ, R10 ;  /* 0x000000ffff1a7224 */ /* 0x010fc400078e000a */
[----:B------:R-:W-:Y:S01]  /*4e4c0*/  IMAD.MOV.U32 R27, RZ, RZ, R2 ;  /* 0x000000ffff1b7224 */ /* 0x000fe200078e0002 */
[----:B------:R-:W4:Y:S04]  /*4e4d0*/  LDL.LU R10, [R1+0x519c] ;  /* 0x00519c00010a7983 */ /* 0x000f280000300800 */
[----:B------:R-:W4:Y:S04]  /*4e4e0*/  LDL.LU R2, [R1+0x5198] ;  /* 0x0051980001027983 */ /* 0x000f280000300800 */
[----:B------:R-:W-:Y:S04]  /*4e4f0*/  STL.64 [R1+0x5170], R26 ;  /* 0x0051701a01007387 */ /* 0x000fe80000100a00 */
[----:B--2---:R-:W-:Y:S04]  /*4e500*/  STL.64 [R1+0x5168], R24 ;  /* 0x0051681801007387 */ /* 0x004fe80000100a00 */
[----:B---3--:R-:W-:Y:S04]  /*4e510*/  STL.64 [R1+0x50b0], R22 ;  /* 0x0050b01601007387 */ /* 0x008fe80000100a00 */
[----:B------:R0:W-:Y:S04]  /*4e520*/  STL.64 [R1+0x50a8], R20 ;  /* 0x0050a81401007387 */ /* 0x0001e80000100a00 */
        /* <DEDUP_REMOVED lines=16> */
[----:B------:R-:W-:-:S03]  /*4e630*/  IMAD.MOV.U32 R3, RZ, RZ, R19 ;  /* 0x000000ffff037224 */ /* 0x000fc600078e0013 */
        /* <DEDUP_REMOVED lines=9> */
[----:B------:R-:W4:Y:S01]  /*4e6d0*/  LDL.LU R27, [R1+0x4bc] ;  /* 0x0004bc00011b7983 */ /* 0x000f220000300800 */
[----:B------:R-:W-:-:S03]  /*4e6e0*/  IMAD.MOV.U32 R6, RZ, RZ, R12 ;  /* 0x000000ffff067224 */ /* 0x000fc600078e000c */
[----:B------:R-:W4:Y:S01]  /*4e6f0*/  LDL.LU R16, [R1+0x570] ;  /* 0x0005700001107983 */ /* 0x000f220000300800 */
[----:B------:R-:W-:-:S03]  /*4e700*/  IMAD.MOV.U32 R5, RZ, RZ, R13 ;  /* 0x000000ffff057224 */ /* 0x000fc600078e000d */
[----:B------:R-:W4:Y:S01]  /*4e710*/  LDL.LU R17, [R1+0x574] ;  /* 0x0005740001117983 */ /* 0x000f220000300800 */
[----:B------:R-:W-:-:S03]  /*4e720*/  IMAD.MOV.U32 R4, RZ, RZ, R14 ;  /* 0x000000ffff047224 */ /* 0x000fc600078e000e */
        /* <DEDUP_REMOVED lines=24> */
[----:B------:R-:W-:-:S07]  /*4e8b0*/  IMAD.MOV.U32 R7, RZ, RZ, R11 ;  /* 0x000000ffff077224 */ /* 0x000fce00078e000b */
[C---:B----4-:R-:W-:Y:S01]  /*4e8c0*/  HMMA.16816.F32 R12, R4.reuse, R8, R12 ;  /* 0x00000008040c723c */ /* 0x050fe2000000180c */
        /* <DEDUP_REMOVED lines=26> */
[----:B------:R-:W-:Y:S04]  /*4ea70*/  STL.64 [R1+0x180], R4 ;  /* 0x0001800401007387 */ /* 0x000fe80000100a00 */
[----:B------:R0:W-:Y:S04]  /*4ea80*/  STL.64 [R1+0x188], R6 ;  /* 0x0001880601007387 */ /* 0x0001e80000100a00 */
[----:B0-----:R-:W4:Y:S04]  /*4ea90*/  LDL.LU.64 R6, [R1+0x5160] ;  /* 0x0051600001067983 */ /* 0x001f280000300a00 */
        /* <DEDUP_REMOVED lines=67> */
[----:B------:R-:W2:Y:S04]  /*4eed0*/  LDL.LU.64 R20, [R1+0x5098] ;  /* 0x0050980001147983 */ /* 0x000ea80000300a00 */
[----:B------:R-:W-:Y:S04]  /*4eee0*/  STL [R1+0x5068], R10 ;  /* 0x0050680a01007387 */ /* 0x000fe80000100800 */
        /* <DEDUP_REMOVED lines=10> */
[----:B------:R-:W2:Y:S04]  /*4ef90*/  LDL.LU.64 R20, [R1+0x5088] ;  /* 0x0050880001147983 */ /* 0x000ea80000300a00 */
[----:B---3--:R-:W-:Y:S04]  /*4efa0*/  STL.64 [R1+0x5058], R14 ;  /* 0x0050580e01007387 */ /* 0x008fe80000100a00 */
[----:B------:R0:W-:Y:S04]  /*4efb0*/  STL.64 [R1+0x5050], R12 ;  /* 0x0050500c01007387 */ /* 0x0001e80000100a00 */
[----:B0-----:R-:W3:Y:S04]  /*4efc0*/  LDL.LU R12, [R1+0x390] ;  /* 0x00039000010c7983 */ /* 0x001ee80000300800 */
[----:B------:R-:W3:Y:S04]  /*4efd0*/  LDL.LU R13, [R1+0x394] ;  /* 0x00039400010d7983 */ /* 0x000ee80000300800 */
[----:B------:R-:W3:Y:S04]  /*4efe0*/  LDL.LU R14, [R1+0x398] ;  /* 0x00039800010e7983 */ /* 0x000ee80000300800 */
[----:B------:R-:W3:Y:S01]  /*4eff0*/  LDL.LU R15, [R1+0x39c] ;  /* 0x00039c00010f7983 */ /* 0x000ee20000300800 */
[----:B--2---:R-:W-:Y:S03]  /*4f000*/  HMMA.16816.F32 R24, R24, R16, R20 ;  /* 0x000000101818723c */ /* 0x004fe60000001814 */
[----:B------:R-:W2:Y:S04]  /*4f010*/  LDL.LU R20, [R1+0x5080] ;  /* 0x0050800001147983 */ /* 0x000ea80000300800 */
[----:B----4-:R-:W-:Y:S04]  /*4f020*/  STL.64 [R1+0x5048], R18 ;  /* 0x0050481201007387 */ /* 0x010fe80000100a00 */
[----:B------:R0:W-:-:S12]  /*4f030*/  STL.64 [R1+0x5040], R16 ;  /* 0x0050401001007387 */ /* 0x0001d80000100a00 */
[----:B------:R1:W-:Y:S04]  /*4f040*/  STL.64 [R1+0x330], R24 ;  /* 0x0003301801007387 */ /* 0x0003e80000100a00 */
[----:B------:R4:W-:Y:S04]  /*4f050*/  STL.64 [R1+0x338], R26 ;  /* 0x0003381a01007387 */ /* 0x0009e80000100a00 */
[----:B0-----:R-:W3:Y:S01]  /*4f060*/  LDL.LU R16, [R1+0x380] ;  /* 0x0003800001107983 */ /* 0x001ee20000300800 */
[----:B-1----:R-:W-:-:S03]  /*4f070*/  IMAD.MOV.U32 R25, RZ, RZ, R7 ;  /* 0x000000ffff197224 */ /* 0x002fc600078e0007 */
[----:B------:R-:W3:Y:S01]  /*4f080*/  LDL.LU R17, [R1+0x384] ;  /* 0x0003840001117983 */ /* 0x000ee20000300800 */
[----:B----4-:R-:W-:-:S03]  /*4f090*/  IMAD.MOV.U32 R26, RZ, RZ, R6 ;  /* 0x000000ffff1a7224 */ /* 0x010fc600078e0006 */
[----:B------:R-:W4:Y:S01]  /*4f0a0*/  LDL.LU R18, [R1+0x388] ;  /* 0x0003880001127983 */ /* 0x000f220000300800 */
[----:B------:R-:W-:-:S03]  /*4f0b0*/  IMAD.MOV.U32 R27, RZ, RZ, R3 ;  /* 0x000000ffff1b7224 */ /* 0x000fc600078e0003 */
[----:B------:R-:W4:Y:S04]  /*4f0c0*/  LDL.LU R19, [R1+0x38c] ;  /* 0x00038c0001137983 */ /* 0x000f280000300800 */
[----:B------:R-:W-:Y:S01]  /*4f0d0*/  STL.64 [R1+0x5038], R26 ;  /* 0x0050381a01007387 */ /* 0x000fe20000100a00 */
[----:B--2---:R-:W-:-:S03]  /*4f0e0*/  IMAD.MOV.U32 R24, RZ, RZ, R20 ;  /* 0x000000ffff187224 */ /* 0x004fc600078e0014 */
[----:B------:R-:W0:Y:S04]  /*4f0f0*/  LDSM.16.MT88.4 R20, [R0+UR4+0x8180] ;  /* 0x008180040014783b */ /* 0x000e280008004200 */
[----:B------:R1:W-:Y:S04]  /*4f100*/  STL.64 [R1+0x5030], R24 ;  /* 0x0050301801007387 */ /* 0x0003e80000100a00 */
[----:B-1----:R-:W2:Y:S04]  /*4f110*/  LDL.LU R24, [R1+0x2d0] ;  /* 0x0002d00001187983 */ /* 0x002ea80000300800 */
[----:B------:R-:W2:Y:S04]  /*4f120*/  LDL.LU R25, [R1+0x2d4] ;  /* 0x0002d40001197983 */ /* 0x000ea80000300800 */
[----:B------:R-:W2:Y:S04]  /*4f130*/  LDL.LU R26, [R1+0x2d8] ;  /* 0x0002d800011a7983 */ /* 0x000ea80000300800 */
[----:B------:R-:W2:Y:S04]  /*4f140*/  LDL.LU R27, [R1+0x2dc] ;  /* 0x0002dc00011b7983 */ /* 0x000ea80000300800 */
[----:B0-----:R-:W-:Y:S04]  /*4f150*/  STL.64 [R1+0x30], R20 ;  /* 0x0000301401007387 */ /* 0x001fe80000100a00 */
[----:B------:R0:W-:Y:S04]  /*4f160*/  STL.64 [R1+0x38], R22 ;  /* 0x0000381601007387 */ /* 0x0001e80000100a00 */
[----:B0-----:R-:W3:Y:S04]  /*4f170*/  LDL.LU.64 R22, [R1+0x5078] ;  /* 0x0050780001167983 */ /* 0x001ee80000300a00 */
[----:B------:R-:W3:Y:S02]  /*4f180*/  LDL.LU.64 R20, [R1+0x5070] ;  /* 0x0050700001147983 */ /* 0x000ee40000300a00 */
[----:B---3--:R-:W-:-:S15]  /*4f190*/  HMMA.16816.F32 R8, R20, R4, R8 ;  /* 0x000000041408723c */ /* 0x008fde0000001808 */
[----:B------:R-:W-:-:S08]  /*4f1a0*/  NOP ;  /* 0x0000000000007918 */ /* 0x000fd00000000000 */
[----:B------:R-:W-:Y:S04]  /*4f1b0*/  STL.64 [R1+0x360], R8 ;  /* 0x0003600801007387 */ /* 0x000fe80000100a00 */
[----:B------:R0:W-:Y:S04]  /*4f1c0*/  STL.64 [R1+0x368], R10 ;  /* 0x0003680a01007387 */ /* 0x0001e80000100a00 */
[----:B0-----:R-:W3:Y:S04]  /*4f1d0*/  LDL.LU R10, [R1+0x5068] ;  /* 0x00506800010a7983 */ /* 0x001ee80000300800 */
[----:B------:R-:W4:Y:S02]  /*4f1e0*/  LDL.LU.64 R8, [R1+0x5060] ;  /* 0x0050600001087983 */ /* 0x000f240000300a00 */
[----:B----4-:R-:W-:-:S15]  /*4f1f0*/  HMMA.16816.F32 R12, R20, R8, R12 ;  /* 0x00000008140c723c */ /* 0x010fde000000180c */
[----:B------:R-:W-:-:S08]  /*4f200*/  NOP ;  /* 0x0000000000007918 */ /* 0x000fd00000000000 */
[----:B------:R-:W-:Y:S04]  /*4f210*/  STL.64 [R1+0x370], R12 ;  /* 0x0003700c01007387 */ /* 0x000fe80000100a00 */
[----:B------:R0:W-:Y:S04]  /*4f220*/  STL.64 [R1+0x378], R14 ;  /* 0x0003780e01007387 */ /* 0x0001e80000100a00 */
[----:B0-----:R-:W4:Y:S04]  /*4f230*/  LDL.LU.64 R14, [R1+0x5058] ;  /* 0x00505800010e7983 */ /* 0x001f280000300a00 */
[----:B------:R-:W2:Y:S04]  /*4f240*/  LDL.LU.64 R12, [R1+0x5050] ;  /* 0x00505000010c7983 */ /* 0x000ea80000300a00 */
[----:B---3--:R-:W-:Y:S04]  /*4f250*/  STL [R1+0x5028], R10 ;  /* 0x0050280a01007387 */ /* 0x008fe80000100800 */
[----:B------:R0:W-:Y:S04]  /*4f260*/  STL.64 [R1+0x5020], R8 ;  /* 0x0050200801007387 */ /* 0x0001e80000100a00 */
[----:B0-----:R-:W3:Y:S04]  /*4f270*/  LDL.LU R8, [R1+0x3a0] ;  /* 0x0003a00001087983 */ /* 0x001ee80000300800 */
[----:B------:R-:W3:Y:S04]  /*4f280*/  LDL.LU R9, [R1+0x3a4] ;  /* 0x0003a40001097983 */ /* 0x000ee80000300800 */
[----:B------:R-:W3:Y:S04]  /*4f290*/  LDL.LU R10, [R1+0x3a8] ;  /* 0x0003a800010a7983 */ /* 0x000ee80000300800 */
[----:B------:R-:W3:Y:S01]  /*4f2a0*/  LDL.LU R11, [R1+0x3ac] ;  /* 0x0003ac00010b7983 */ /* 0x000ee20000300800 */
[----:B--2---:R-:W-:-:S15]  /*4f2b0*/  HMMA.16816.F32 R16, R20, R12, R16 ;  /* 0x0000000c1410723c */ /* 0x004fde0000001810 */
[----:B------:R-:W-:-:S08]  /*4f2c0*/  NOP ;  /* 0x0000000000007918 */ /* 0x000fd00000000000 */
[----:B------:R-:W-:Y:S04]  /*4f2d0*/  STL.64 [R1+0x390], R16 ;  /* 0x0003901001007387 */ /* 0x000fe80000100a00 */
[----:B------:R0:W-:Y:S04]  /*4f2e0*/  STL.64 [R1+0x398], R18 ;  /* 0x0003981201007387 */ /* 0x0001e80000100a00 */
[----:B0-----:R-:W2:Y:S04]  /*4f2f0*/  LDL.LU.64 R18, [R1+0x5048] ;  /* 0x0050480001127983 */ /* 0x001ea80000300a00 */
[----:B------:R-:W3:Y:S04]  /*4f300*/  LDL.LU.64 R16, [R1+0x5040] ;  /* 0x0050400001107983 */ /* 0x000ee80000300a00 */
[----:B----4-:R-:W-:Y:S04]  /*4f310*/  STL.64 [R1+0x5018], R14 ;  /* 0x0050180e01007387 */ /* 0x010fe80000100a00 */
[----:B------:R0:W-:Y:S04]  /*4f320*/  STL.64 [R1+0x5010], R12 ;  /* 0x0050100c01007387 */ /* 0x0001e80000100a00 */
[----:B0-----:R-:W4:Y:S04]  /*4f330*/  LDL.LU R12, [R1+0x460] ;  /* 0x00046000010c7983 */ /* 0x001f280000300800 */
[----:B------:R-:W4:Y:S04]  /*4f340*/  LDL.LU R13, [R1+0x464] ;  /* 0x00046400010d7983 */ /* 0x000f280000300800 */
[----:B------:R-:W4:Y:S04]  /*4f350*/  LDL.LU R14, [R1+0x468] ;  /* 0x00046800010e7983 */ /* 0x000f280000300800 */
[----:B------:R-:W4:Y:S01]  /*4f360*/  LDL.LU R15, [R1+0x46c] ;  /* 0x00046c00010f7983 */ /* 0x000f220000300800 */
[----:B---3--:R-:W-:Y:S03]  /*4f370*/  HMMA.16816.F32 R20, R20, R16, R24 ;  /* 0x000000101414723c */ /* 0x008fe60000001818 */
[----:B--2---:R-:W-:Y:S04]  /*4f380*/  STL.64 [R1+0x5008], R18 ;  /* 0x0050081201007387 */ /* 0x004fe80000100a00 */
[----:B------:R0:W-:Y:S04]  /*4f390*/  STL.64 [R1+0x5000], R16 ;  /* 0x0050001001007387 */ /* 0x0001e80000100a00 */
[----:B------:R-:W1:-:S12]  /*4f3a0*/  LDSM.16.MT88.4 R24, [R0+UR4+0x8200] ;  /* 0x008200040018783b */ /* 0x000e580008004200 */
[----:B------:R2:W-:Y:S04]  /*4f3b0*/  STL.64 [R1+0x380], R20 ;  /* 0x0003801401007387 */ /* 0x0005e80000100a00 */
[----:B------:R3:W-:Y:S04]  /*4f3c0*/  STL.64 [R1+0x388], R22 ;  /* 0x0003881601007387 */ /* 0x0007e80000100a00 */
[----:B0-----:R-:W4:Y:S04]  /*4f3d0*/  LDL.LU R16, [R1+0x450] ;  /* 0x0004500001107983 */ /* 0x001f280000300800 */
[----:B------:R-:W4:Y:S04]  /*4f3e0*/  LDL.LU R17, [R1+0x454] ;  /* 0x0004540001117983 */ /* 0x000f280000300800 */
[----:B------:R-:W4:Y:S04]  /*4f3f0*/  LDL.LU R18, [R1+0x458] ;  /* 0x0004580001127983 */ /* 0x000f280000300800 */
[----:B------:R-:W4:Y:S04]  /*4f400*/  LDL.LU R19, [R1+0x45c] ;  /* 0x00045c0001137983 */ /* 0x000f280000300800 */
[----:B--2---:R-:W2:Y:S04]  /*4f410*/  LDL.LU.64 R20, [R1+0x20] ;  /* 0x0000200001147983 */ /* 0x004ea80000300a00 */
[----:B---3--:R-:W3:Y:S04]  /*4f420*/  LDL.LU.64 R22, [R1+0x28] ;  /* 0x0000280001167983 */ /* 0x008ee80000300a00 */
[----:B---3--:R-:W-:Y:S04]  /*4f430*/  STL.64 [R1+0x4ff8], R22 ;  /* 0x004ff81601007387 */ /* 0x008fe80000100a00 */
[----:B--2---:R0:W-:Y:S04]  /*4f440*/  STL.64 [R1+0x4ff0], R20 ;  /* 0x004ff01401007387 */ /* 0x0041e80000100a00 */
[----:B0-----:R-:W2:Y:S04]  /*4f450*/  LDL.LU R20, [R1+0x3b0] ;  /* 0x0003b00001147983 */ /* 0x001ea80000300800 */
[----:B------:R-:W2:Y:S04]  /*4f460*/  LDL.LU R21, [R1+0x3b4] ;  /* 0x0003b40001157983 */ /* 0x000ea80000300800 */
[----:B------:R-:W2:Y:S04]  /*4f470*/  LDL.LU R22, [R1+0x3b8] ;  /* 0x0003b80001167983 */ /* 0x000ea80000300800 */
[----:B------:R-:W2:Y:S04]  /*4f480*/  LDL.LU R23, [R1+0x3bc] ;  /* 0x0003bc0001177983 */ /* 0x000ea80000300800 */
[----:B-1----:R-:W-:Y:S04]  /*4f490*/  STL.64 [R1+0x10], R24 ;  /* 0x0000101801007387 */ /* 0x002fe80000100a00 */
        /* <DEDUP_REMOVED lines=24> */
[----:B------:R-:W-:Y:S04]  /*4f620*/  STL.64 [R1+0x3e8], R18 ;  /* 0x0003e81201007387 */ /* 0x000fe80000100a00 */
[----:B------:R-:W0:Y:S04]  /*4f630*/  LDSM.16.MT88.4 R16, [R0+UR4+0x8280] ;  /* 0x008280040010783b */ /* 0x000e280008004200 */
[----:B0-----:R-:W-:Y:S04]  /*4f640*/  STL.64 [R1], R16 ;  /* 0x0000001001007387 */ /* 0x001fe80000100a00 */
[----:B------:R0:W-:Y:S04]  /*4f650*/  STL.64 [R1+0x8], R18 ;  /* 0x0000081201007387 */ /* 0x0001e80000100a00 */
[----:B0-----:R-:W2:Y:S04]  /*4f660*/  LDL.LU.64 R18, [R1+0x5008] ;  /* 0x0050080001127983 */ /* 0x001ea80000300a00 */
[----:B------:R-:W4:Y:S02]  /*4f670*/  LDL.LU.64 R16, [R1+0x5000] ;  /* 0x0050000001107983 */ /* 0x000f240000300a00 */
[----:B----4-:R-:W-:Y:S02]  /*4f680*/  HMMA.16816.F32 R24, R24, R16, R20 ;  /* 0x000000101818723c */ /* 0x010fe40000001814 */
[----:B------:R-:W3:Y:S04]  /*4f690*/  LDL.LU.64 R22, [R1+0x4ff8] ;  /* 0x004ff80001167983 */ /* 0x000ee80000300a00 */
[----:B------:R-:W3:-:S15]  /*4f6a0*/  LDL.LU.64 R20, [R1+0x4ff0] ;  /* 0x004ff00001147983 */ /* 0x000ede0000300a00 */
[----:B------:R-:W-:-:S02]  /*4f6b0*/  NOP ;  /* 0x0000000000007918 */ /* 0x000fc40000000000 */
[----:B------:R-:W-:Y:S04]  /*4f6c0*/  STL.64 [R1+0x3d0], R24 ;  /* 0x0003d01801007387 */ /* 0x000fe80000100a00 */
[----:B------:R-:W-:Y:S04]  /*4f6d0*/  STL.64 [R1+0x3d8], R26 ;  /* 0x0003d81a01007387 */ /* 0x000fe80000100a00 */
[----:B------:R-:W0:Y:S04]  /*4f6e0*/  LDSM.16.MT88.4 R24, [R0+UR4+0x8300] ;  /* 0x008300040018783b */ /* 0x000e280008004200 */
[----:B0-----:R-:W-:Y:S04]  /*4f6f0*/  STL.64 [R1+0x4ee8], R26 ;  /* 0x004ee81a01007387 */ /* 0x001fe80000100a00 */
[----:B------:R0:W-:Y:S04]  /*4f700*/  STL.64 [R1+0x4ee0], R24 ;  /* 0x004ee01801007387 */ /* 0x0001e80000100a00 */
[----:B0-----:R-:W4:Y:S04]  /*4f710*/  LDL.LU R24, [R1+0x4d0] ;  /* 0x0004d00001187983 */ /* 0x001f280000300800 */
[----:B------:R-:W4:Y:S04]  /*4f720*/  LDL.LU R25, [R1+0x4d4] ;  /* 0x0004d40001197983 */ /* 0x000f280000300800 */
[----:B------:R-:W4:Y:S04]  /*4f730*/  LDL.LU R26, [R1+0x4d8] ;  /* 0x0004d800011a7983 */ /* 0x000f280000300800 */
[----:B------:R-:W4:Y:S01]  /*4f740*/  LDL.LU R27, [R1+0x4dc] ;  /* 0x0004dc00011b7983 */ /* 0x000f220000300800 */
[----:B---3--:R-:W-:-:S15]  /*4f750*/  HMMA.16816.F32 R8, R20, R4, R8 ;  /* 0x000000041408723c */ /* 0x008fde0000001808 */
[----:B------:R-:W-:-:S08]  /*4f760*/  NOP ;  /* 0x0000000000007918 */ /* 0x000fd00000000000 */
[----:B------:R-:W-:Y:S04]  /*4f770*/  STL.64 [R1+0x400], R8 ;  /* 0x0004000801007387 */ /* 0x000fe80000100a00 */
[----:B------:R0:W-:Y:S04]  /*4f780*/  STL.64 [R1+0x408], R10 ;  /* 0x0004080a01007387 */ /* 0x0001e80000100a00 */
[----:B0-----:R-:W3:Y:S04]  /*4f790*/  LDL.LU R10, [R1+0x4fe8] ;  /* 0x004fe800010a7983 */ /* 0x001ee80000300800 */
[----:B------:R-:W2:Y:S04]  /*4f7a0*/  LDL.LU.64 R8, [R1+0x4fe0] ;  /* 0x004fe00001087983 */ /* 0x000ea80000300a00 */
[----:B------:R0:W-:Y:S04]  /*4f7b0*/  STL.64 [R1+0x4fd8], R4 ;  /* 0x004fd80401007387 */ /* 0x0001e80000100a00 */
[----:B0-----:R-:W4:Y:S04]  /*4f7c0*/  LDL.LU R4, [R1+0x4e0] ;  /* 0x0004e00001047983 */ /* 0x001f280000300800 */
[----:B------:R-:W4:Y:S04]  /*4f7d0*/  LDL.LU R5, [R1+0x4e4] ;  /* 0x0004e40001057983 */ /* 0x000f280000300800 */
[----:B------:R-:W4:Y:S04]  /*4f7e0*/  LDL.LU R6, [R1+0x4e8] ;  /* 0x0004e80001067983 */ /* 0x000f280000300800 */
[----:B------:R-:W4:Y:S04]  /*4f7f0*/  LDL.LU R7, [R1+0x4ec] ;  /* 0x0004ec0001077983 */ /* 0x000f280000300800 */
[----:B---3--:R-:W-:Y:S04]  /*4f800*/  STL [R1+0x4fc0], R10 ;  /* 0x004fc00a01007387 */ /* 0x008fe80000100800 */
[----:B--2---:R-:W-:Y:S01]  /*4f810*/  STL.64 [R1+0x4fb8], R8 ;  /* 0x004fb80801007387 */ /* 0x004fe20000100a00 */
[----:B----4-:R-:W-:-:S15]  /*4f820*/  HMMA.16816.F32 R4, R20, R8, R4 ;  /* 0x000000081404723c */ /* 0x010fde0000001804 */
[----:B------:R-:W-:-:S08]  /*4f830*/  NOP ;  /* 0x0000000000007918 */ /* 0x000fd00000000000 */
[----:B------:R-:W-:Y:S04]  /*4f840*/  STL.64 [R1+0x420], R4 ;  /* 0x0004200401007387 */ /* 0x000fe80000100a00 */
[----:B------:R0:W-:Y:S02]  /*4f850*/  STL.64 [R1+0x428], R6 ;  /* 0x0004280601007387 */ /* 0x0001e40000100a00 */
[----:B0-----:R-:W-:-:S15]  /*4f860*/  HMMA.16816.F32 R4, R20, R12, R24 ;  /* 0x0000000c1404723c */ /* 0x001fde0000001818 */
[----:B------:R-:W-:-:S08]  /*4f870*/  NOP ;  /* 0x0000000000007918 */ /* 0x000fd00000000000 */
[----:B------:R0:W-:Y:S04]  /*4f880*/  STL.64 [R1+0x450], R4 ;  /* 0x0004500401007387 */ /* 0x0001e80000100a00 */
[----:B------:R1:W-:Y:S04]  /*4f890*/  STL.64 [R1+0x458], R6 ;  /* 0x0004580601007387 */ /* 0x0003e80000100a00 */
[----:B0-----:R-:W2:Y:S04]  /*4f8a0*/  LDL.LU R4, [R1+0x4c0] ;  /* 0x0004c00001047983 */ /* 0x001ea80000300800 */
[----:B------:R-:W2:Y:S04]  /*4f8b0*/  LDL.LU R5, [R1+0x4c4] ;  /* 0x0004c40001057983 */ /* 0x000ea80000300800 */
[----:B-1----:R-:W2:Y:S04]  /*4f8c0*/  LDL.LU R6, [R1+0x4c8] ;  /* 0x0004c80001067983 */ /* 0x002ea80000300800 */
[----:B------:R-:W2:Y:S04]  /*4f8d0*/  LDL.LU R7, [R1+0x4cc] ;  /* 0x0004cc0001077983 */ /* 0x000ea80000300800 */
[----:B------:R-:W-:Y:S04]  /*4f8e0*/  STL.64 [R1+0x4fb0], R14 ;  /* 0x004fb00e01007387 */ /* 0x000fe80000100a00 */
[----:B------:R0:W-:Y:S04]  /*4f8f0*/  STL.64 [R1+0x4fa8], R12 ;  /* 0x004fa80c01007387 */ /* 0x0001e80000100a00 */
[----:B------:R-:W3:Y:S04]  /*4f900*/  LDL.LU R24, [R1+0x550] ;  /* 0x0005500001187983 */ /* 0x000ee80000300800 */
[----:B------:R-:W3:Y:S04]  /*4f910*/  LDL.LU R25, [R1+0x554] ;  /* 0x0005540001197983 */ /* 0x000ee80000300800 */
[----:B------:R-:W4:Y:S04]  /*4f920*/  LDL.LU R26, [R1+0x558] ;  /* 0x00055800011a7983 */ /* 0x000f280000300800 */
[----:B------:R-:W4:Y:S04]  /*4f930*/  LDL.LU R27, [R1+0x55c] ;  /* 0x00055c00011b7983 */ /* 0x000f280000300800 */
[----:B0-----:R-:W2:Y:S04]  /*4f940*/  LDL.LU R12, [R1+0x5a0] ;  /* 0x0005a000010c7983 */ /* 0x001ea80000300800 */
[----:B------:R-:W2:Y:S04]  /*4f950*/  LDL.LU R13, [R1+0x5a4] ;  /* 0x0005a400010d7983 */ /* 0x000ea80000300800 */
[----:B------:R-:W3:Y:S04]  /*4f960*/  LDL.LU R14, [R1+0x5a8] ;  /* 0x0005a800010e7983 */ /* 0x000ee80000300800 */
[----:B------:R-:W3:Y:S01]  /*4f970*/  LDL.LU R15, [R1+0x5ac] ;  /* 0x0005ac00010f7983 */ /* 0x000ee20000300800 */
[----:B------:R-:W-:-:S02]  /*4f980*/  IMAD.MOV.U32 R8, RZ, RZ, R22 ;  /* 0x000000ffff087224 */ /* 0x000fc400078e0016 */
[----:B------:R-:W-:Y:S02]  /*4f990*/  IMAD.MOV.U32 R9, RZ, RZ, R21 ;  /* 0x000000ffff097224 */ /* 0x000fe400078e0015 */
[----:B------:R-:W-:Y:S02]  /*4f9a0*/  IMAD.MOV.U32 R10, RZ, RZ, R20 ;  /* 0x000000ffff0a7224 */ /* 0x000fe400078e0014 */
[----:B------:R-:W-:Y:S02]  /*4f9b0*/  IMAD.MOV.U32 R3, RZ, RZ, R23 ;  /* 0x000000ffff037224 */ /* 0x000fe400078e0017 */
[----:B------:R-:W0:Y:S04]  /*4f9c0*/  LDSM.16.MT88.4 R20, [R0+UR4+0x8380] ;  /* 0x008380040014783b */ /* 0x000e280008004200 */
[----:B---3--:R1:W-:Y:S04]  /*4f9d0*/  STL.64 [R1+0x4fd0], R14 ;  /* 0x004fd00e01007387 */ /* 0x0083e80000100a00 */
[----:B--2---:R2:W-:Y:S01]  /*4f9e0*/  STL.64 [R1+0x4fc8], R12 ;  /* 0x004fc80c01007387 */ /* 0x0045e20000100a00 */
[----:B-1----:R-:W-:-:S03]  /*4f9f0*/  IMAD.MOV.U32 R14, RZ, RZ, R8 ;  /* 0x000000ffff0e7224 */ /* 0x002fc600078e0008 */
[----:B------:R-:W3:Y:S01]  /*4fa00*/  LDL.LU R8, [R1+0x5b0] ;  /* 0x0005b00001087983 */ /* 0x000ee20000300800 */
[----:B--2---:R-:W-:Y:S02]  /*4fa10*/  IMAD.MOV.U32 R13, RZ, RZ, R9 ;  /* 0x000000ffff0d7224 */ /* 0x004fe400078e0009 */
[----:B------:R-:W-:Y:S01]  /*4fa20*/  IMAD.MOV.U32 R12, RZ, RZ, R10 ;  /* 0x000000ffff0c7224 */ /* 0x000fe200078e000a */
[----:B------:R-:W3:Y:S04]  /*4fa30*/  LDL.LU R9, [R1+0x5b4] ;  /* 0x0005b40001097983 */ /* 0x000ee80000300800 */
[----:B------:R-:W3:Y:S04]  /*4fa40*/  LDL.LU R10, [R1+0x5b8] ;  /* 0x0005b800010a7983 */ /* 0x000ee80000300800 */
[----:B------:R-:W3:Y:S04]  /*4fa50*/  LDL.LU R11, [R1+0x5bc] ;  /* 0x0005bc00010b7983 */ /* 0x000ee80000300800 */
[----:B----4-:R-:W-:Y:S04]  /*4fa60*/  STL.64 [R1+0x4f78], R26 ;  /* 0x004f781a01007387 */ /* 0x010fe80000100a00 */
[----:B------:R1:W-:Y:S04]  /*4fa70*/  STL.64 [R1+0x4f70], R24 ;  /* 0x004f701801007387 */ /* 0x0003e80000100a00 */
[----:B-1----:R-:W2:Y:S04]  /*4fa80*/  LDL.LU R24, [R1+0x590] ;  /* 0x0005900001187983 */ /* 0x002ea80000300800 */
[----:B------:R-:W2:Y:S04]  /*4fa90*/  LDL.LU R25, [R1+0x594] ;  /* 0x0005940001197983 */ /* 0x000ea80000300800 */
[----:B------:R-:W4:Y:S04]  /*4faa0*/  LDL.LU R26, [R1+0x598] ;  /* 0x00059800011a7983 */ /* 0x000f280000300800 */
[----:B------:R-:W4:Y:S01]  /*4fab0*/  LDL.LU R27, [R1+0x59c] ;  /* 0x00059c00011b7983 */ /* 0x000f220000300800 */
[----:B------:R-:W-:-:S07]  /*4fac0*/  IMAD.MOV.U32 R15, RZ, RZ, R3 ;  /* 0x000000ffff0f7224 */ /* 0x000fce00078e0003 */
[----:B------:R-:W-:Y:S01]  /*4fad0*/  HMMA.16816.F32 R12, R12, R16, R4 ;  /* 0x000000100c0c723c */ /* 0x000fe20000001804 */
[----:B----4-:R-:W-:Y:S04]  /*4fae0*/  STL.64 [R1+0x4f90], R26 ;  /* 0x004f901a01007387 */ /* 0x010fe80000100a00 */
[----:B--2---:R1:W-:Y:S04]  /*4faf0*/  STL.64 [R1+0x4f88], R24 ;  /* 0x004f881801007387 */ /* 0x0043e80000100a00 */
[----:B-1----:R-:W3:Y:S04]  /*4fb00*/  LDL.LU.64 R24, [R1+0x30] ;  /* 0x0000300001187983 */ /* 0x002ee80000300a00 */
[----:B------:R-:W3:Y:S04]  /*4fb10*/  LDL.LU.64 R26, [R1+0x38] ;  /* 0x00003800011a7983 */ /* 0x000ee80000300a00 */
[----:B0-----:R-:W-:Y:S04]  /*4fb20*/  STL [R1+0x4e94], R23 ;  /* 0x004e941701007387 */ /* 0x001fe80000100800 */
[----:B------:R-:W-:Y:S04]  /*4fb30*/  STL [R1+0x4e0c], R0 ;  /* 0x004e0c0001007387 */ /* 0x000fe80000100800 */
[----:B------:R-:W3:Y:S04]  /*4fb40*/  LDL.LU.64 R4, [R1+0x4fd8] ;  /* 0x004fd80001047983 */ /* 0x000ee80000300a00 */
[----:B------:R-:W-:Y:S04]  /*4fb50*/  STL.64 [R1+0x4fa0], R18 ;  /* 0x004fa01201007387 */ /* 0x000fe80000100a00 */
[----:B------:R0:W-:Y:S04]  /*4fb60*/  STL.64 [R1+0x4f98], R16 ;  /* 0x004f981001007387 */ /* 0x0001e80000100a00 */
[----:B------:R-:W-:Y:S04]  /*4fb70*/  STL.64 [R1+0x440], R12 ;  /* 0x0004400c01007387 */ /* 0x000fe80000100a00 */
[----:B------:R-:W-:Y:S04]  /*4fb80*/  STL.64 [R1+0x448], R14 ;  /* 0x0004480e01007387 */ /* 0x000fe80000100a00 */
[----:B------:R-:W1:Y:S04]  /*4fb90*/  LDSM.16.MT88.4 R12, [R28+UR4+0xc000] ;  /* 0x00c000041c0c783b */ /* 0x000e680008004200 */
[----:B0-----:R-:W2:Y:S04]  /*4fba0*/  LDL.LU R16, [R1+0x650] ;  /* 0x0006500001107983 */ /* 0x001ea80000300800 */
[----:B------:R-:W2:Y:S04]  /*4fbb0*/  LDL.LU R17, [R1+0x654] ;  /* 0x0006540001117983 */ /* 0x000ea80000300800 */
[----:B------:R-:W2:Y:S04]  /*4fbc0*/  LDL.LU R18, [R1+0x658] ;  /* 0x0006580001127983 */ /* 0x000ea80000300800 */
[----:B------:R-:W2:Y:S01]  /*4fbd0*/  LDL.LU R19, [R1+0x65c] ;  /* 0x00065c0001137983 */ /* 0x000ea20000300800 */
[----:B-1----:R-:W-:-:S02]  /*4fbe0*/  IMAD.MOV.U32 R23, RZ, RZ, R12 ;  /* 0x000000ffff177224 */ /* 0x002fc400078e000c */
[----:B------:R-:W-:Y:S02]  /*4fbf0*/  IMAD.MOV.U32 R3, RZ, RZ, R14 ;  /* 0x000000ffff037224 */ /* 0x000fe400078e000e */
[----:B------:R-:W-:Y:S02]  /*4fc00*/  IMAD.MOV.U32 R6, RZ, RZ, R15 ;  /* 0x000000ffff067224 */ /* 0x000fe400078e000f */
[----:B------:R-:W-:Y:S01]  /*4fc10*/  IMAD.MOV.U32 R7, RZ, RZ, R13 ;  /* 0x000000ffff077224 */ /* 0x000fe200078e000d */
[----:B------:R-:W4:Y:S04]  /*4fc20*/  LDL.LU.64 R14, [R1+0x4fd0] ;  /* 0x004fd000010e7983 */ /* 0x000f280000300a00 */
[----:B------:R-:W4:Y:S04]  /*4fc30*/  LDL.LU.64 R12, [R1+0x4fc8] ;  /* 0x004fc800010c7983 */ /* 0x000f280000300a00 */
[----:B------:R-:W-:Y:S04]  /*4fc40*/  STL.64 [R1+0x4ea0], R22 ;  /* 0x004ea01601007387 */ /* 0x000fe80000100a00 */
[----:B------:R0:W-:Y:S04]  /*4fc50*/  STL.64 [R1+0x4e98], R20 ;  /* 0x004e981401007387 */ /* 0x0001e80000100a00 */
[----:B0-----:R-:W2:Y:S04]  /*4fc60*/  LDL.LU R20, [R1+0x560] ;  /* 0x0005600001147983 */ /* 0x001ea80000300800 */
[----:B------:R-:W2:Y:S04]  /*4fc70*/  LDL.LU R21, [R1+0x564] ;  /* 0x0005640001157983 */ /* 0x000ea80000300800 */
[----:B------:R-:W2:Y:S01]  /*4fc80*/  LDL.LU R22, [R1+0x568] ;  /* 0x0005680001167983 */ /* 0x000ea20000300800 */
        /* <DEDUP_REMOVED lines=9> */
[----:B------:R-:W-:Y:S04]  /*4fd20*/  STL.64 [R1+0x4a8], R14 ;  /* 0x0004a80e01007387 */ /* 0x000fe80000100a00 */
[----:B------:R-:W0:Y:S02]  /*4fd30*/  LDSM.16.MT88.4 R12, [R28+UR4+0xc080] ;  /* 0x00c080041c0c783b */ /* 0x000e240008004200 */
[----:B0-----:R-:W-:-:S02]  /*4fd40*/  IMAD.MOV.U32 R0, RZ, RZ, R14 ;  /* 0x000000ffff007224 */ /* 0x001fc400078e000e */
[----:B------:R0:W-:Y:S01]  /*4fd50*/  STL.64 [R1+0x40], R12 ;  /* 0x0000400c01007387 */ /* 0x0001e20000100a00 */
[----:B------:R-:W-:-:S03]  /*4fd60*/  IMAD.MOV.U32 R29, RZ, RZ, R15 ;  /* 0x000000ffff1d7224 */ /* 0x000fc600078e000f */
[----:B------:R-:W4:Y:S04]  /*4fd70*/  LDL.LU.64 R14, [R1+0x4fb0] ;  /* 0x004fb000010e7983 */ /* 0x000f280000300a00 */
[----:B0-----:R-:W2:Y:S04]  /*4fd80*/  LDL.LU.64 R12, [R1+0x4fa8] ;  /* 0x004fa800010c7983 */ /* 0x001ea80000300a00 */
[----:B------:R0:W-:Y:S01]  /*4fd90*/  STL [R1+0x4e14], R0 ;  /* 0x004e140001007387 */ /* 0x0001e20000100800 */
[----:B------:R-:W-:-:S03]  /*4fda0*/  IMAD.MOV.U32 R23, RZ, RZ, R2 ;  /* 0x000000ffff177224 */ /* 0x000fc600078e0002 */
[----:B------:R1:W-:Y:S01]  /*4fdb0*/  STL [R1+0x4e10], R29 ;  /* 0x004e101d01007387 */ /* 0x0003e20000100800 */
[----:B------:R-:W-:Y:S02]  /*4fdc0*/  IMAD.MOV.U32 R2, RZ, RZ, R26 ;  /* 0x000000ffff027224 */ /* 0x000fe400078e001a */
[----:B------:R-:W-:Y:S02]  /*4fdd0*/  IMAD.MOV.U32 R11, RZ, RZ, R24 ;  /* 0x000000ffff0b7224 */ /* 0x000fe400078e0018 */
[----:B0-----:R-:W-:Y:S02]  /*4fde0*/  IMAD.MOV.U32 R0, RZ, RZ, R27 ;  /* 0x000000ffff007224 */ /* 0x001fe400078e001b */
[----:B-1----:R-:W-:Y:S01]  /*4fdf0*/  IMAD.MOV.U32 R29, RZ, RZ, R25 ;  /* 0x000000ffff1d7224 */ /* 0x002fe200078e0019 */
[----:B--2---:R-:W-:-:S15]  /*4fe00*/  HMMA.16816.F32 R16, R24, R12, R16 ;  /* 0x0000000c1810723c */ /* 0x004fde0000001810 */
[----:B------:R-:W-:-:S08]  /*4fe10*/  NOP ;  /* 0x0000000000007918 */ /* 0x000fd00000000000 */
[----:B------:R-:W-:Y:S04]  /*4fe20*/  STL.64 [R1+0x4f0], R16 ;  /* 0x0004f01001007387 */ /* 0x000fe80000100a00 */
[----:B------:R0:W-:Y:S04]  /*4fe30*/  STL.64 [R1+0x4f8], R18 ;  /* 0x0004f81201007387 */ /* 0x0001e80000100a00 */
[----:B0-----:R-:W2:Y:S04]  /*4fe40*/  LDL.LU.64 R18, [R1+0x4fa0] ;  /* 0x004fa00001127983 */ /* 0x001ea80000300a00 */
[----:B------:R-:W3:Y:S04]  /*4fe50*/  LDL.LU.64 R16, [R1+0x4f98] ;  /* 0x004f980001107983 */ /* 0x000ee80000300a00 */
[----:B------:R-:W3:Y:S04]  /*4fe60*/  LDL.LU.64 R26, [R1+0x4f90] ;  /* 0x004f9000011a7983 */ /* 0x000ee80000300a00 */
[----:B------:R-:W3:Y:S04]  /*4fe70*/  LDL.LU.64 R24, [R1+0x4f88] ;  /* 0x004f880001187983 */ /* 0x000ee80000300a00 */
[----:B----4-:R0:W-:Y:S04]  /*4fe80*/  STL.64 [R1+0x4f68], R14 ;  /* 0x004f680e01007387 */ /* 0x0101e80000100a00 */
[----:B------:R1:W-:Y:S01]  /*4fe90*/  STL.64 [R1+0x4f60], R12 ;  /* 0x004f600c01007387 */ /* 0x0003e20000100a00 */
[----:B0-----:R-:W-:-:S02]  /*4fea0*/  IMAD.MOV.U32 R14, RZ, RZ, R2 ;  /* 0x000000ffff0e7224 */ /* 0x001fc400078e0002 */
[----:B------:R-:W-:Y:S02]  /*4feb0*/  IMAD.MOV.U32 R15, RZ, RZ, R0 ;  /* 0x000000ffff0f7224 */ /* 0x000fe400078e0000 */
[----:B-1----:R-:W-:Y:S02]  /*4fec0*/  IMAD.MOV.U32 R12, RZ, RZ, R11 ;  /* 0x000000ffff0c7224 */ /* 0x002fe400078e000b */
[----:B------:R-:W-:Y:S01]  /*4fed0*/  IMAD.MOV.U32 R13, RZ, RZ, R29 ;  /* 0x000000ffff0d7224 */ /* 0x000fe200078e001d */
[----:B------:R-:W4:Y:S06]  /*4fee0*/  LDL.LU R11, [R1+0x4f80] ;  /* 0x004f8000010b7983 */ /* 0x000f2c0000300800 */
[----:B---3--:R-:W-:Y:S01]  /*4fef0*/  HMMA.16816.F32 R12, R12, R16, R24 ;  /* 0x000000100c0c723c */ /* 0x008fe20000001818 */
[----:B------:R-:W3:Y:S04]  /*4ff00*/  LDL.LU.64 R26, [R1+0x4f78] ;  /* 0x004f7800011a7983 */ /* 0x000ee80000300a00 */
[----:B------:R-:W3:Y:S04]  /*4ff10*/  LDL.LU.64 R24, [R1+0x4f70] ;  /* 0x004f700001187983 */ /* 0x000ee80000300a00 */
[----:B--2---:R-:W-:Y:S04]  /*4ff20*/  STL.64 [R1+0x4f58], R18 ;  /* 0x004f581201007387 */ /* 0x004fe80000100a00 */
[----:B------:R0:W-:Y:S10]  /*4ff30*/  STL.64 [R1+0x4f50], R16 ;  /* 0x004f501001007387 */ /* 0x0001f40000100a00 */
[----:B------:R-:W-:Y:S04]  /*4ff40*/  STL.64 [R1+0x4e0], R12 ;  /* 0x0004e00c01007387 */ /* 0x000fe80000100a00 */
[----:B------:R1:W-:Y:S04]  /*4ff50*/  STL.64 [R1+0x4e8], R14 ;  /* 0x0004e80e01007387 */ /* 0x0003e80000100a00 */
[----:B0-----:R-:W2:Y:S04]  /*4ff60*/  LDL.LU.64 R16, [R1+0x10] ;  /* 0x0000100001107983 */ /* 0x001ea80000300a00 */
[----:B------:R-:W2:Y:S02]  /*4ff70*/  LDL.LU.64 R18, [R1+0x18] ;  /* 0x0000180001127983 */ /* 0x000ea40000300a00 */
[----:B--2---:R-:W-:Y:S06]  /*4ff80*/  HMMA.16816.F32 R20, R16, R4, R20 ;  /* 0x000000041014723c */ /* 0x004fec0000001814 */
[----:B-1----:R-:W-:-:S02]  /*4ff90*/  IMAD.MOV.U32 R14, RZ, RZ, R16 ;  /* 0x000000ffff0e7224 */ /* 0x002fc400078e0010 */
[----:B------:R-:W-:Y:S02]  /*4ffa0*/  IMAD.MOV.U32 R13, RZ, RZ, R17 ;  /* 0x000000ffff0d7224 */ /* 0x000fe400078e0011 */
[----:B------:R-:W-:Y:S02]  /*4ffb0*/  IMAD.MOV.U32 R12, RZ, RZ, R18 ;  /* 0x000000ffff0c7224 */ /* 0x000fe400078e0012 */
[----:B------:R-:W-:-:S11]  /*4ffc0*/  IMAD.MOV.U32 R0, RZ, RZ, R19 ;  /* 0x000000ffff007224 */ /* 0x000fd600078e0013 */
[----:B------:R-:W-:Y:S04]  /*4ffd0*/  STL.64 [R1+0x560], R20 ;  /* 0x0005601401007387 */ /* 0x000fe80000100a00 */
[----:B------:R-:W-:Y:S04]  /*4ffe0*/  STL [R1+0x568], R22 ;  /* 0x0005681601007387 */ /* 0x000fe80000100800 */
[----:B------:R0:W-:Y:S04]  /*4fff0*/  STL.64 [R1+0x4f38], R6 ;  /* 0x004f380601007387 */ /* 0x0001e80000100a00 */
[----:B------:R1:W-:Y:S01]  /*50000*/  STL.64 [R1+0x4f30], R4 ;  /* 0x004f300401007387 */ /* 0x0003e20000100a00 */
[----:B0-----:R-:W-:-:S02]  /*50010*/  IMAD.MOV.U32 R6, RZ, RZ, R12 ;  /* 0x000000ffff067224 */ /* 0x001fc400078e000c */
[----:B------:R-:W-:Y:S02]  /*50020*/  IMAD.MOV.U32 R7, RZ, RZ, R0 ;  /* 0x000000ffff077224 */ /* 0x000fe400078e0000 */
[----:B-1----:R-:W-:Y:S02]  /*50030*/  IMAD.MOV.U32 R4, RZ, RZ, R14 ;  /* 0x000000ffff047224 */ /* 0x002fe400078e000e */
[----:B------:R-:W-:-:S07]  /*50040*/  IMAD.MOV.U32 R5, RZ, RZ, R13 ;  /* 0x000000ffff057224 */ /* 0x000fce00078e000d */
[----:B---3--:R-:W-:Y:S01]  /*50050*/  HMMA.16816.F32 R12, R4, R8, R24 ;  /* 0x00000008040c723c */ /* 0x008fe20000001818 */
[----:B------:R-:W-:-:S05]  /*50060*/  IMAD.MOV.U32 R2, RZ, RZ, R23 ;  /* 0x000000ffff027224 */ /* 0x000fca00078e0017 */
[----:B------:R-:W-:Y:S04]  /*50070*/  STL [R1+0x4c58], R2 ;  /* 0x004c580201007387 */ /* 0x000fe80000100800 */
[----:B----4-:R-:W-:Y:S04]  /*50080*/  STL.64 [R1+0x4f28], R10 ;  /* 0x004f280a01007387 */ /* 0x010fe80000100a00 */
[----:B------:R-:W-:Y:S09]  /*50090*/  STL.64 [R1+0x4f20], R8 ;  /* 0x004f200801007387 */ /* 0x000ff20000100a00 */
[----:B------:R-:W-:Y:S04]  /*500a0*/  STL.64 [R1+0x5b0], R12 ;  /* 0x0005b00c01007387 */ /* 0x000fe80000100a00 */
[----:B------:R-:W-:Y:S04]  /*500b0*/  STL.64 [R1+0x5b8], R14 ;  /* 0x0005b80e01007387 */ /* 0x000fe80000100a00 */
[----:B------:R-:W2:Y:S04]  /*500c0*/  LDL.LU R24, [R1] ;  /* 0x0000000001187983 */ /* 0x000ea80000300800 */
[----:B------:R-:W2:Y:S04]  /*500d0*/  LDL.LU R25, [R1+0x4] ;  /* 0x0000040001197983 */ /* 0x000ea80000300800 */
[----:B------:R-:W3:Y:S04]  /*500e0*/  LDL.LU R26, [R1+0x8] ;  /* 0x00000800011a7983 */ /* 0x000ee80000300800 */
[----:B------:R-:W3:Y:S04]  /*500f0*/  LDL.LU R27, [R1+0xc] ;  /* 0x00000c00011b7983 */ /* 0x000ee80000300800 */
[----:B------:R-:W0:Y:S04]  /*50100*/  LDSM.16.MT88.4 R12, [R28+UR4+0xc100] ;  /* 0x00c100041c0c783b */ /* 0x000e280008004200 */
[----:B---3--:R-:W-:Y:S04]  /*50110*/  STL.64 [R1+0x4f48], R26 ;  /* 0x004f481a01007387 */ /* 0x008fe80000100a00 */
[----:B--2---:R-:W-:Y:S04]  /*50120*/  STL.64 [R1+0x4f40], R24 ;  /* 0x004f401801007387 */ /* 0x004fe80000100a00 */
[----:B------:R-:W2:Y:S04]  /*50130*/  LDL.LU R20, [R1+0x220] ;  /* 0x0002200001147983 */ /* 0x000ea80000300800 */
[----:B------:R-:W2:Y:S04]  /*50140*/  LDL.LU R21, [R1+0x224] ;  /* 0x0002240001157983 */ /* 0x000ea80000300800 */
[----:B------:R-:W3:Y:S04]  /*50150*/  LDL.LU R22, [R1+0x228] ;  /* 0x0002280001167983 */ /* 0x000ee80000300800 */
[----:B------:R-:W3:Y:S04]  /*50160*/  LDL.LU R23, [R1+0x22c] ;  /* 0x00022c0001177983 */ /* 0x000ee80000300800 */
[----:B---3--:R-:W-:Y:S04]  /*50170*/  STL.64 [R1+0x4eb0], R22 ;  /* 0x004eb01601007387 */ /* 0x008fe80000100a00 */
[----:B--2---:R1:W-:Y:S04]  /*50180*/  STL.64 [R1+0x4ea8], R20 ;  /* 0x004ea81401007387 */ /* 0x0043e80000100a00 */
[----:B-1----:R-:W2:Y:S04]  /*50190*/  LDL.LU R20, [R1+0x250] ;  /* 0x0002500001147983 */ /* 0x002ea80000300800 */
        /* <DEDUP_REMOVED lines=38> */
[----:B------:R-:W3:Y:S01]  /*50400*/  LDL.LU R23, [R1+0x27c] ;  /* 0x00027c0001177983 */ /* 0x000ee20000300800 */
[----:B0-----:R-:W-:-:S02]  /*50410*/  IMAD.MOV.U32 R2, RZ, RZ, R15 ;  /* 0x000000ffff027224 */ /* 0x001fc400078e000f */
[----:B------:R-:W-:Y:S02]  /*50420*/  IMAD.MOV.U32 R0, RZ, RZ, R12 ;  /* 0x000000ffff007224 */ /* 0x000fe400078e000c */
[----:B------:R-:W-:Y:S01]  /*50430*/  IMAD.MOV.U32 R29, RZ, RZ, R13 ;  /* 0x000000ffff1d7224 */ /* 0x000fe200078e000d */
[----:B---3--:R-:W-:Y:S04]  /*50440*/  STL.64 [R1+0x4f18], R22 ;  /* 0x004f181601007387 */ /* 0x008fe80000100a00 */
[----:B--2---:R0:W-:Y:S04]  /*50450*/  STL.64 [R1+0x4f10], R20 ;  /* 0x004f101401007387 */ /* 0x0041e80000100a00 */
[----:B0-----:R-:W2:Y:S04]  /*50460*/  LDL.LU R20, [R1+0x280] ;  /* 0x0002800001147983 */ /* 0x001ea80000300800 */
[----:B------:R-:W2:Y:S04]  /*50470*/  LDL.LU R21, [R1+0x284] ;  /* 0x0002840001157983 */ /* 0x000ea80000300800 */
[----:B------:R-:W2:Y:S04]  /*50480*/  LDL.LU R22, [R1+0x288] ;  /* 0x0002880001167983 */ /* 0x000ea80000300800 */
[----:B------:R-:W2:Y:S04]  /*50490*/  LDL.LU R23, [R1+0x28c] ;  /* 0x00028c0001177983 */ /* 0x000ea80000300800 */
[----:B------:R0:W-:Y:S04]  /*504a0*/  STL [R1+0x58], R14 ;  /* 0x0000580e01007387 */ /* 0x0001e80000100800 */
[----:B0-----:R-:W3:Y:S04]  /*504b0*/  LDL.LU.64 R14, [R1+0x4f68] ;  /* 0x004f6800010e7983 */ /* 0x001ee80000300a00 */
[----:B------:R-:W4:Y:S04]  /*504c0*/  LDL.LU.64 R12, [R1+0x4f60] ;  /* 0x004f6000010c7983 */ /* 0x000f280000300a00 */
[----:B------:R-:W-:Y:S04]  /*504d0*/  STL [R1+0x4e1c], R29 ;  /* 0x004e1c1d01007387 */ /* 0x000fe80000100800 */
[----:B------:R-:W-:Y:S01]  /*504e0*/  STL [R1+0x4e18], R2 ;  /* 0x004e180201007387 */ /* 0x000fe20000100800 */
        /* <DEDUP_REMOVED lines=13> */
[----:B------:R-:W2:Y:S02]  /*505c0*/  LDL.LU.64 R4, [R1+0x4f30] ;  /* 0x004f300001047983 */ /* 0x000ea40000300a00 */
[----:B--2---:R-:W-:-:S15]  /*505d0*/  HMMA.16816.F32 R8, R24, R4, R8 ;  /* 0x000000041808723c */ /* 0x004fde0000001808 */
[----:B------:R-:W-:-:S08]  /*505e0*/  NOP ;  /* 0x0000000000007918 */ /* 0x000fd00000000000 */
[----:B------:R-:W-:Y:S04]  /*505f0*/  STL.64 [R1+0x600], R8 ;  /* 0x0006000801007387 */ /* 0x000fe80000100a00 */
[----:B------:R0:W-:Y:S04]  /*50600*/  STL.64 [R1+0x608], R10 ;  /* 0x0006080a01007387 */ /* 0x0001e80000100a00 */
[----:B0-----:R-:W2:Y:S04]  /*50610*/  LDL.LU.64 R10, [R1+0x4f28] ;  /* 0x004f2800010a7983 */ /* 0x001ea80000300a00 */
[----:B------:R-:W4:Y:S02]  /*50620*/  LDL.LU.64 R8, [R1+0x4f20] ;  /* 0x004f200001087983 */ /* 0x000f240000300a00 */
[----:B----4-:R-:W-:-:S15]  /*50630*/  HMMA.16816.F32 R20, R24, R8, R20 ;  /* 0x000000081814723c */ /* 0x010fde0000001814 */
[----:B------:R-:W-:-:S08]  /*50640*/  NOP ;  /* 0x0000000000007918 */ /* 0x000fd00000000000 */
[----:B------:R-:W-:Y:S04]  /*50650*/  STL.64 [R1+0x5d0], R20 ;  /* 0x0005d01401007387 */ /* 0x000fe80000100a00 */
[----:B------:R0:W-:Y:S04]  /*50660*/  STL.64 [R1+0x5d8], R22 ;  /* 0x0005d81601007387 */ /* 0x0001e80000100a00 */
[----:B0-----:R-:W4:Y:S04]  /*50670*/  LDL.LU.64 R22, [R1+0x4f18] ;  /* 0x004f180001167983 */ /* 0x001f280000300a00 */
[----:B------:R-:W4:Y:S02]  /*50680*/  LDL.LU.64 R20, [R1+0x4f10] ;  /* 0x004f100001147983 */ /* 0x000f240000300a00 */
[----:B----4-:R-:W-:-:S15]  /*50690*/  HMMA.16816.F32 R20, R24, R12, R20 ;  /* 0x0000000c1814723c */ /* 0x010fde0000001814 */
[----:B------:R-:W-:-:S08]  /*506a0*/  NOP ;  /* 0x0000000000007918 */ /* 0x000fd00000000000 */
[----:B------:R-:W-:Y:S04]  /*506b0*/  STL.64 [R1+0x5f0], R20 ;  /* 0x0005f01401007387 */ /* 0x000fe80000100a00 */
[----:B------:R0:W-:Y:S04]  /*506c0*/  STL.64 [R1+0x5f8], R22 ;  /* 0x0005f81601007387 */ /* 0x0001e80000100a00 */
[----:B0-----:R-:W4:Y:S04]  /*506d0*/  LDL.LU.64 R22, [R1+0x4f08] ;  /* 0x004f080001167983 */ /* 0x001f280000300a00 */
[----:B------:R-:W4:Y:S02]  /*506e0*/  LDL.LU.64 R20, [R1+0x4f00] ;  /* 0x004f000001147983 */ /* 0x000f240000300a00 */
[----:B----4-:R-:W-:Y:S02]  /*506f0*/  HMMA.16816.F32 R24, R24, R16, R20 ;  /* 0x000000101818723c */ /* 0x010fe40000001814 */
[----:B------:R-:W4:Y:S04]  /*50700*/  LDL.LU.64 R22, [R1+0x4ef8] ;  /* 0x004ef80001167983 */ /* 0x000f280000300a00 */
[----:B------:R-:W4:-:S15]  /*50710*/  LDL.LU.64 R20, [R1+0x4ef0] ;  /* 0x004ef00001147983 */ /* 0x000f1e0000300a00 */
[----:B------:R-:W-:-:S02]  /*50720*/  NOP ;  /* 0x0000000000007918 */ /* 0x000fc40000000000 */
[----:B------:R-:W-:Y:S04]  /*50730*/  STL.64 [R1+0x5a0], R24 ;  /* 0x0005a01801007387 */ /* 0x000fe80000100a00 */
[----:B------:R0:W-:Y:S04]  /*50740*/  STL.64 [R1+0x5a8], R26 ;  /* 0x0005a81a01007387 */ /* 0x0001e80000100a00 */
[----:B0-----:R-:W4:Y:S04]  /*50750*/  LDL.LU.64 R26, [R1+0x4ee8] ;  /* 0x004ee800011a7983 */ /* 0x001f280000300a00 */
[----:B------:R-:W4:Y:S02]  /*50760*/  LDL.LU.64 R24, [R1+0x4ee0] ;  /* 0x004ee00001187983 */ /* 0x000f240000300a00 */
[----:B----4-:R-:W-:-:S15]  /*50770*/  HMMA.16816.F32 R20, R24, R4, R20 ;  /* 0x000000041814723c */ /* 0x010fde0000001814 */
[----:B------:R-:W-:-:S08]  /*50780*/  NOP ;  /* 0x0000000000007918 */ /* 0x000fd00000000000 */
[----:B------:R-:W-:Y:S04]  /*50790*/  STL.64 [R1+0x5e0], R20 ;  /* 0x0005e01401007387 */ /* 0x000fe80000100a00 */
[----:B------:R-:W-:Y:S04]  /*507a0*/  STL.64 [R1+0x5e8], R22 ;  /* 0x0005e81601007387 */ /* 0x000fe80000100a00 */
[----:B------:R-:W0:Y:S04]  /*507b0*/  LDSM.16.MT88.4 R20, [R28+UR4+0xc180] ;  /* 0x00c180041c14783b */ /* 0x000e280008004200 */
[----:B0-----:R-:W-:Y:S01]  /*507c0*/  STL [R1+0x4], R21 ;  /* 0x0000041501007387 */ /* 0x001fe20000100800 */
[----:B------:R-:W-:-:S02]  /*507d0*/  IMAD.MOV.U32 R2, RZ, RZ, R22 ;  /* 0x000000ffff027224 */ /* 0x000fc400078e0016 */
[----:B------:R-:W-:Y:S01]  /*507e0*/  IMAD.MOV.U32 R29, RZ, RZ, R20 ;  /* 0x000000ffff1d7224 */ /* 0x000fe200078e0014 */
[----:B------:R0:W-:Y:S04]  /*507f0*/  STL [R1+0xc], R23 ;  /* 0x00000c1701007387 */ /* 0x0001e80000100800 */
[----:B0-----:R-:W4:Y:S04]  /*50800*/  LDL.LU.64 R22, [R1+0x4ed8] ;  /* 0x004ed80001167983 */ /* 0x001f280000300a00 */
[----:B------:R-:W4:Y:S02]  /*50810*/  LDL.LU.64 R20, [R1+0x4ed0] ;  /* 0x004ed00001147983 */ /* 0x000f240000300a00 */
[----:B----4-:R-:W-:-:S15]  /*50820*/  HMMA.16816.F32 R20, R24, R8, R20 ;  /* 0x000000081814723c */ /* 0x010fde0000001814 */
[----:B------:R-:W-:-:S08]  /*50830*/  NOP ;  /* 0x0000000000007918 */ /* 0x000fd00000000000 */
[----:B------:R-:W-:Y:S04]  /*50840*/  STL.64 [R1+0x630], R20 ;  /* 0x0006301401007387 */ /* 0x000fe80000100a00 */
[----:B------:R0:W-:Y:S04]  /*50850*/  STL.64 [R1+0x638], R22 ;  /* 0x0006381601007387 */ /* 0x0001e80000100a00 */
[----:B0-----:R-:W4:Y:S04]  /*50860*/  LDL.LU.64 R22, [R1+0x4ec8] ;  /* 0x004ec80001167983 */ /* 0x001f280000300a00 */
[----:B------:R-:W4:Y:S04]  /*50870*/  LDL.LU.64 R20, [R1+0x4ec0] ;  /* 0x004ec00001147983 */ /* 0x000f280000300a00 */
[----:B--2---:R0:W-:Y:S04]  /*50880*/  STL.64 [R1+0x4e80], R10 ;  /* 0x004e800a01007387 */ /* 0x0041e80000100a00 */
[----:B------:R1:W-:Y:S01]  /*50890*/  STL.64 [R1+0x4e78], R8 ;  /* 0x004e780801007387 */ /* 0x0003e20000100a00 */
[----:B0-----:R-:W-:-:S02]  /*508a0*/  IMAD.MOV.U32 R10, RZ, RZ, R18 ;  /* 0x000000ffff0a7224 */ /* 0x001fc400078e0012 */
[----:B------:R-:W-:Y:S01]  /*508b0*/  IMAD.MOV.U32 R11, RZ, RZ, R19 ;  /* 0x000000ffff0b7224 */ /* 0x000fe200078e0013 */
[----:B-1----:R-:W2:Y:S04]  /*508c0*/  LDL.LU R8, [R1+0x210] ;  /* 0x0002100001087983 */ /* 0x002ea80000300800 */
[----:B------:R-:W2:Y:S04]  /*508d0*/  LDL.LU R9, [R1+0x214] ;  /* 0x0002140001097983 */ /* 0x000ea80000300800 */
[----:B------:R-:W2:Y:S04]  /*508e0*/  LDL.LU R18, [R1+0x4ebc] ;  /* 0x004ebc0001127983 */ /* 0x000ea80000300800 */
[----:B------:R-:W2:Y:S01]  /*508f0*/  LDL.LU R19, [R1+0x4eb8] ;  /* 0x004eb80001137983 */ /* 0x000ea20000300800 */
[----:B----4-:R-:W-:-:S15]  /*50900*/  HMMA.16816.F32 R20, R24, R12, R20 ;  /* 0x0000000c1814723c */ /* 0x010fde0000001814 */
[----:B------:R-:W-:-:S08]  /*50910*/  NOP ;  /* 0x0000000000007918 */ /* 0x000fd00000000000 */
[----:B------:R-:W-:Y:S04]  /*50920*/  STL.64 [R1+0x620], R20 ;  /* 0x0006201401007387 */ /* 0x000fe80000100a00 */
[----:B------:R0:W-:Y:S04]  /*50930*/  STL.64 [R1+0x628], R22 ;  /* 0x0006281601007387 */ /* 0x0001e80000100a00 */
[----:B0-----:R-:W4:Y:S04]  /*50940*/  LDL.LU.64 R22, [R1+0x4eb0] ;  /* 0x004eb00001167983 */ /* 0x001f280000300a00 */
        /* <DEDUP_REMOVED lines=9> */
[----:B------:R-:W3:Y:S04]  /*509e0*/  LDL.LU.64 R20, [R1+0x4e98] ;  /* 0x004e980001147983 */ /* 0x000ee80000300a00 */
[----:B--2---:R-:W-:Y:S04]  /*509f0*/  STL.64 [R1+0x4e58], R18 ;  /* 0x004e581201007387 */ /* 0x004fe80000100a00 */
[----:B------:R0:W-:Y:S08]  /*50a00*/  STL.64 [R1+0x4e50], R16 ;  /* 0x004e501001007387 */ /* 0x0001f00000100a00 */
[----:B------:R4:W-:Y:S04]  /*50a10*/  STL.64 [R1+0x590], R24 ;  /* 0x0005901801007387 */ /* 0x0009e80000100a00 */
[----:B------:R1:W-:Y:S04]  /*50a20*/  STL.64 [R1+0x598], R26 ;  /* 0x0005981a01007387 */ /* 0x0003e80000100a00 */
[----:B0-----:R-:W2:Y:S04]  /*50a30*/  LDL.LU R16, [R1+0x1c0] ;  /* 0x0001c00001107983 */ /* 0x001ea80000300800 */
[----:B------:R-:W2:Y:S04]  /*50a40*/  LDL.LU R17, [R1+0x1c4] ;  /* 0x0001c40001117983 */ /* 0x000ea80000300800 */
[----:B------:R-:W2:Y:S04]  /*50a50*/  LDL.LU R18, [R1+0x1c8] ;  /* 0x0001c80001127983 */ /* 0x000ea80000300800 */
[----:B------:R-:W2:Y:S01]  /*50a60*/  LDL.LU R19, [R1+0x1cc] ;  /* 0x0001cc0001137983 */ /* 0x000ea20000300800 */
[----:B----4-:R-:W-:-:S03]  /*50a70*/  IMAD.MOV.U32 R24, RZ, RZ, R23 ;  /* 0x000000ffff187224 */ /* 0x010fc600078e0017 */
[----:B------:R-:W3:Y:S01]  /*50a80*/  LDL.LU R23, [R1+0x4e94] ;  /* 0x004e940001177983 */ /* 0x000ee20000300800 */
[----:B-1----:R-:W-:Y:S02]  /*50a90*/  IMAD.MOV.U32 R26, RZ, RZ, R3 ;  /* 0x000000ffff1a7224 */ /* 0x002fe400078e0003 */
[----:B------:R-:W-:Y:S02]  /*50aa0*/  IMAD.MOV.U32 R27, RZ, RZ, R6 ;  /* 0x000000ffff1b7224 */ /* 0x000fe400078e0006 */
[----:B------:R-:W-:Y:S02]  /*50ab0*/  IMAD.MOV.U32 R25, RZ, RZ, R7 ;  /* 0x000000ffff197224 */ /* 0x000fe400078e0007 */
[----:B------:R-:W4:Y:S04]  /*50ac0*/  LDL.LU R7, [R1+0x4e90] ;  /* 0x004e900001077983 */ /* 0x000f280000300800 */
[----:B------:R-:W2:Y:S04]  /*50ad0*/  LDL.LU R3, [R1+0x4e8c] ;  /* 0x004e8c0001037983 */ /* 0x000ea80000300800 */
[----:B------:R-:W4:Y:S04]  /*50ae0*/  LDL.LU R6, [R1+0x4e88] ;  /* 0x004e880001067983 */ /* 0x000f280000300800 */
[----:B------:R-:W-:Y:S04]  /*50af0*/  STL.64 [R1+0x4e48], R26 ;  /* 0x004e481a01007387 */ /* 0x000fe80000100a00 */
[----:B------:R0:W-:Y:S04]  /*50b00*/  STL.64 [R1+0x4e40], R24 ;  /* 0x004e401801007387 */ /* 0x0001e80000100a00 */
[----:B0-----:R-:W4:Y:S04]  /*50b10*/  LDL.LU R24, [R1+0xd0] ;  /* 0x0000d00001187983 */ /* 0x001f280000300800 */
[----:B------:R-:W4:Y:S04]  /*50b20*/  LDL.LU R25, [R1+0xd4] ;  /* 0x0000d40001197983 */ /* 0x000f280000300800 */
[----:B------:R-:W4:Y:S01]  /*50b30*/  LDL.LU R26, [R1+0xd8] ;  /* 0x0000d800011a7983 */ /* 0x000f220000300800 */
[----:B---3--:R-:W-:-:S15]  /*50b40*/  HMMA.16816.F32 R8, R20, R4, R8 ;  /* 0x000000041408723c */ /* 0x008fde0000001808 */
[----:B------:R-:W-:-:S08]  /*50b50*/  NOP ;  /* 0x0000000000007918 */ /* 0x000fd00000000000 */
[----:B------:R-:W-:Y:S04]  /*50b60*/  STL.64 [R1+0x580], R8 ;  /* 0x0005800801007387 */ /* 0x000fe80000100a00 */
[----:B------:R0:W-:Y:S04]  /*50b70*/  STL.64 [R1+0x588], R10 ;  /* 0x0005880a01007387 */ /* 0x0001e80000100a00 */
[----:B0-----:R-:W3:Y:S04]  /*50b80*/  LDL.LU.64 R10, [R1+0x4e80] ;  /* 0x004e8000010a7983 */ /* 0x001ee80000300a00 */
[----:B------:R-:W4:Y:S01]  /*50b90*/  LDL.LU.64 R8, [R1+0x4e78] ;  /* 0x004e780001087983 */ /* 0x000f220000300a00 */
[----:B--2---:R-:W-:Y:S01]  /*50ba0*/  IMAD.MOV.U32 R27, RZ, RZ, R3 ;  /* 0x000000ffff1b7224 */ /* 0x004fe200078e0003 */
[----:B----4-:R-:W-:-:S15]  /*50bb0*/  HMMA.16816.F32 R12, R20, R8, R12 ;  /* 0x00000008140c723c */ /* 0x010fde000000180c */
[----:B------:R-:W-:-:S08]  /*50bc0*/  NOP ;  /* 0x0000000000007918 */ /* 0x000fd00000000000 */
[----:B------:R-:W-:Y:S01]  /*50bd0*/  STL.64 [R1+0x570], R12 ;  /* 0x0005700c01007387 */ /* 0x000fe20000100a00 */
[----:B------:R-:W-:-:S03]  /*50be0*/  IMAD.MOV.U32 R3, RZ, RZ, R15 ;  /* 0x000000ffff037224 */ /* 0x000fc600078e000f */
[----:B------:R0:W-:Y:S04]  /*50bf0*/  STL [R1+0x578], R14 ;  /* 0x0005780e01007387 */ /* 0x0001e80000100800 */
[----:B0-----:R-:W2:Y:S04]  /*50c00*/  LDL.LU.64 R14, [R1+0x4e70] ;  /* 0x004e7000010e7983 */ /* 0x001ea80000300a00 */
[----:B------:R-:W4:Y:S04]  /*50c10*/  LDL.LU.64 R12, [R1+0x4e68] ;  /* 0x004e6800010c7983 */ /* 0x000f280000300a00 */
[----:B---3--:R0:W-:Y:S01]  /*50c20*/  STL.64 [R1+0x4e30], R10 ;  /* 0x004e300a01007387 */ /* 0x0081e20000100a00 */
[----:B----4-:R-:W-:Y:S01]  /*50c30*/  HMMA.16816.F32 R16, R20, R12, R16 ;  /* 0x0000000c1410723c */ /* 0x010fe20000001810 */
[----:B--2---:R-:W-:-:S02]  /*50c40*/  IMAD.MOV.U32 R8, RZ, RZ, R14 ;  /* 0x000000ffff087224 */ /* 0x004fc400078e000e */
[----:B------:R-:W2:Y:S01]  /*50c50*/  LDL.LU R14, [R1+0x4e64] ;  /* 0x004e6400010e7983 */ /* 0x000ea20000300800 */
[----:B------:R-:W-:-:S03]  /*50c60*/  IMAD.MOV.U32 R9, RZ, RZ, R15 ;  /* 0x000000ffff097224 */ /* 0x000fc600078e000f */
[----:B------:R-:W2:Y:S04]  /*50c70*/  LDL.LU R15, [R1+0x4e60] ;  /* 0x004e6000010f7983 */ /* 0x000ea80000300800 */
[----:B0-----:R-:W3:Y:S04]  /*50c80*/  LDL.LU R10, [R1+0xc8] ;  /* 0x0000c800010a7983 */ /* 0x001ee80000300800 */
[----:B------:R-:W3:Y:S04]  /*50c90*/  LDL.LU R11, [R1+0xcc] ;  /* 0x0000cc00010b7983 */ /* 0x000ee80000300800 */
[----:B------:R-:W-:Y:S04]  /*50ca0*/  STL [R1+0x4b00], R3 ;  /* 0x004b000301007387 */ /* 0x000fe80000100800 */
[----:B------:R-:W-:Y:S04]  /*50cb0*/  STL.64 [R1+0x550], R16 ;  /* 0x0005501001007387 */ /* 0x000fe80000100a00 */
[----:B------:R0:W-:Y:S04]  /*50cc0*/  STL.64 [R1+0x558], R18 ;  /* 0x0005581201007387 */ /* 0x0001e80000100a00 */
[----:B0-----:R-:W4:Y:S04]  /*50cd0*/  LDL.LU.64 R18, [R1+0x4e58] ;  /* 0x004e580001127983 */ /* 0x001f280000300a00 */
[----:B------:R-:W3:Y:S04]  /*50ce0*/  LDL.LU.64 R16, [R1+0x4e50] ;  /* 0x004e500001107983 */ /* 0x000ee80000300a00 */
[----:B--2---:R0:W-:Y:S04]  /*50cf0*/  STL.64 [R1+0x4e28], R14 ;  /* 0x004e280e01007387 */ /* 0x0041e80000100a00 */
[----:B------:R-:W2:Y:S04]  /*50d00*/  LDL.LU R12, [R1+0xb0] ;  /* 0x0000b000010c7983 */ /* 0x000ea80000300800 */
[----:B------:R-:W2:Y:S04]  /*50d10*/  LDL.LU R13, [R1+0xb4] ;  /* 0x0000b400010d7983 */ /* 0x000ea80000300800 */
[----:B0-----:R-:W2:Y:S04]  /*50d20*/  LDL.LU R14, [R1+0xb8] ;  /* 0x0000b800010e7983 */ /* 0x001ea80000300800 */
[----:B------:R-:W2:Y:S01]  /*50d30*/  LDL.LU R15, [R1+0xbc] ;  /* 0x0000bc00010f7983 */ /* 0x000ea20000300800 */
[----:B---3--:R-:W-:Y:S03]  /*50d40*/  HMMA.16816.F32 R20, R20, R16, R24 ;  /* 0x000000101414723c */ /* 0x008fe60000001818 */
[----:B------:R-:W3:Y:S04]  /*50d50*/  LDL.LU.64 R26, [R1+0x4e48] ;  /* 0x004e4800011a7983 */ /* 0x000ee80000300a00 */
[----:B------:R-:W3:Y:S04]  /*50d60*/  LDL.LU.64 R24, [R1+0x4e40] ;  /* 0x004e400001187983 */ /* 0x000ee80000300a00 */
[----:B----4-:R0:W-:Y:S01]  /*50d70*/  STL.64 [R1+0x4e20], R18 ;  /* 0x004e201201007387 */ /* 0x0101e20000100a00 */
[----:B------:R-:W-:-:S03]  /*50d80*/  IMAD.MOV.U32 R17, RZ, RZ, R6 ;  /* 0x000000ffff117224 */ /* 0x000fc600078e0006 */
[----:B------:R-:W4:Y:S01]  /*50d90*/  LDL.LU R16, [R1+0xa0] ;  /* 0x0000a00001107983 */ /* 0x000f220000300800 */
[----:B0-----:R-:W-:-:S07]  /*50da0*/  IMAD.MOV.U32 R18, RZ, RZ, R7 ;  /* 0x000000ffff127224 */ /* 0x001fce00078e0007 */
[----:B------:R0:W-:Y:S04]  /*50db0*/  STL.64 [R1+0x4d0], R20 ;  /* 0x0004d01401007387 */ /* 0x0001e80000100a00 */
[----:B------:R1:W-:Y:S04]  /*50dc0*/  STL.64 [R1+0x4d8], R22 ;  /* 0x0004d81601007387 */ /* 0x0003e80000100a00 */
[----:B------:R-:W3:Y:S04]  /*50dd0*/  LDL.LU R6, [R1+0x4e3c] ;  /* 0x004e3c0001067983 */ /* 0x000ee80000300800 */
[----:B------:R-:W3:Y:S04]  /*50de0*/  LDL.LU R7, [R1+0x4e38] ;  /* 0x004e380001077983 */ /* 0x000ee80000300800 */
[----:B------:R-:W4:Y:S04]  /*50df0*/  LDL.LU R19, [R1+0xac] ;  /* 0x0000ac0001137983 */ /* 0x000f280000300800 */
[----:B0-----:R-:W4:Y:S04]  /*50e00*/  LDL.LU R20, [R1+0x90] ;  /* 0x0000900001147983 */ /* 0x001f280000300800 */
[----:B------:R-:W4:Y:S04]  /*50e10*/  LDL.LU R21, [R1+0x94] ;  /* 0x0000940001157983 */ /* 0x000f280000300800 */
[----:B-1----:R-:W4:Y:S04]  /*50e20*/  LDL.LU R22, [R1+0x98] ;  /* 0x0000980001167983 */ /* 0x002f280000300800 */
[----:B------:R-:W4:Y:S01]  /*50e30*/  LDL.LU R23, [R1+0x9c] ;  /* 0x00009c0001177983 */ /* 0x000f220000300800 */
[----:B---3--:R-:W-:-:S15]  /*50e40*/  HMMA.16816.F32 R8, R24, R6, R8 ;  /* 0x000000061808723c */ /* 0x008fde0000001808 */
[----:B------:R-:W-:-:S08]  /*50e50*/  NOP ;  /* 0x0000000000007918 */ /* 0x000fd00000000000 */
[----:B------:R-:W-:Y:S04]  /*50e60*/  STL.64 [R1+0x540], R8 ;  /* 0x0005400801007387 */ /* 0x000fe80000100a00 */
[----:B------:R0:W-:Y:S04]  /*50e70*/  STL.64 [R1+0x548], R10 ;  /* 0x0005480a01007387 */ /* 0x0001e80000100a00 */
[----:B0-----:R-:W2:Y:S02]  /*50e80*/  LDL.LU.64 R10, [R1+0x4e30] ;  /* 0x004e3000010a7983 */ /* 0x001ea40000300a00 */
[----:B--2---:R-:W-:-:S15]  /*50e90*/  HMMA.16816.F32 R12, R24, R10, R12 ;  /* 0x0000000a180c723c */ /* 0x004fde000000180c */
[----:B------:R-:W-:-:S08]  /*50ea0*/  NOP ;  /* 0x0000000000007918 */ /* 0x000fd00000000000 */
[----:B------:R-:W-:Y:S01]  /*50eb0*/  STL.64 [R1+0x530], R12 ;  /* 0x0005300c01007387 */ /* 0x000fe20000100a00 */
[----:B------:R-:W-:Y:S02]  /*50ec0*/  IMAD.MOV.U32 R9, RZ, RZ, R14 ;  /* 0x000000ffff097224 */ /* 0x000fe400078e000e */
[----:B------:R-:W-:Y:S02]  /*50ed0*/  IMAD.MOV.U32 R8, RZ, RZ, R15 ;  /* 0x000000ffff087224 */ /* 0x000fe400078e000f */
[----:B------:R-:W4:Y:S04]  /*50ee0*/  LDL.LU.64 R14, [R1+0x4e28] ;  /* 0x004e2800010e7983 */ /* 0x000f280000300a00 */
[----:B------:R-:W-:Y:S04]  /*50ef0*/  STL [R1+0x4d10], R9 ;  /* 0x004d100901007387 */ /* 0x000fe80000100800 */
[----:B------:R-:W-:Y:S01]  /*50f00*/  STL [R1+0x4a24], R8 ;  /* 0x004a240801007387 */ /* 0x000fe20000100800 */
[----:B----4-:R-:W-:-:S15]  /*50f10*/  HMMA.16816.F32 R16, R24, R14, R16 ;  /* 0x0000000e1810723c */ /* 0x010fde0000001810 */
[----:B------:R-:W-:-:S08]  /*50f20*/  NOP ;  /* 0x0000000000007918 */ /* 0x000fd00000000000 */
[----:B------:R-:W-:Y:S04]  /*50f30*/  STL.64 [R1+0x520], R16 ;  /* 0x0005201001007387 */ /* 0x000fe80000100a00 */
[----:B------:R0:W-:Y:S04]  /*50f40*/  STL.64 [R1+0x528], R18 ;  /* 0x0005281201007387 */ /* 0x0001e80000100a00 */
[----:B0-----:R-:W2:Y:S04]  /*50f50*/  LDL.LU.64 R18, [R1+0x4e20] ;  /* 0x004e200001127983 */ /* 0x001ea80000300a00 */
[----:B------:R0:W-:Y:S04]  /*50f60*/  STL.64 [R1+0x4e00], R14 ;  /* 0x004e000e01007387 */ /* 0x0001e80000100a00 */
[----:B------:R-:W2:Y:S04]  /*50f70*/  LDL.LU R12, [R1+0x70] ;  /* 0x00007000010c7983 */ /* 0x000ea80000300800 */
[----:B------:R-:W2:Y:S04]  /*50f80*/  LDL.LU R13, [R1+0x74] ;  /* 0x00007400010d7983 */ /* 0x000ea80000300800 */
[----:B0-----:R-:W2:Y:S04]  /*50f90*/  LDL.LU R14, [R1+0x78] ;  /* 0x00007800010e7983 */ /* 0x001ea80000300800 */
[----:B------:R-:W2:Y:S02]  /*50fa0*/  LDL.LU R15, [R1+0x7c] ;  /* 0x00007c00010f7983 */ /* 0x000ea40000300800 */
[----:B--2---:R-:W-:Y:S02]  /*50fb0*/  HMMA.16816.F32 R12, R24, R18, R12 ;  /* 0x00000012180c723c */ /* 0x004fe4000000180c */
[----:B------:R-:W0:Y:S04]  /*50fc0*/  LDSM.16.MT88.4 R24, [R28+UR4+0xc200] ;  /* 0x00c200041c18783b */ /* 0x000e280008004200 */
[----:B------:R-:W-:-:S15]  /*50fd0*/  STL.64 [R1+0x4df8], R18 ;  /* 0x004df81201007387 */ /* 0x000fde0000100a00 */
[----:B------:R-:W-:-:S02]  /*50fe0*/  NOP ;  /* 0x0000000000007918 */ /* 0x000fc40000000000 */
[----:B------:R-:W-:Y:S04]  /*50ff0*/  STL.64 [R1+0x4c0], R12 ;  /* 0x0004c00c01007387 */ /* 0x000fe80000100a00 */
[----:B------:R-:W-:Y:S04]  /*51000*/  STL.64 [R1+0x4c8], R14 ;  /* 0x0004c80e01007387 */ /* 0x000fe80000100a00 */
[----:B0-----:R0:W-:Y:S04]  /*51010*/  STL.64 [R1+0x4d60], R26 ;  /* 0x004d601a01007387 */ /* 0x0011e80000100a00 */
[----:B------:R1:W-:Y:S01]  /*51020*/  STL.64 [R1+0x4d58], R24 ;  /* 0x004d581801007387 */ /* 0x0003e20000100a00 */
[----:B0-----:R-:W-:-:S02]  /*51030*/  IMAD.MOV.U32 R26, RZ, RZ, R2 ;  /* 0x000000ffff1a7224 */ /* 0x001fc400078e0002 */
[----:B-1----:R-:W-:Y:S02]  /*51040*/  IMAD.MOV.U32 R24, RZ, RZ, R29 ;  /* 0x000000ffff187224 */ /* 0x002fe400078e001d */
[----:B------:R-:W2:Y:S04]  /*51050*/  LDL.LU R29, [R1+0x4e1c] ;  /* 0x004e1c00011d7983 */ /* 0x000ea80000300800 */
[----:B------:R-:W3:Y:S04]  /*51060*/  LDL.LU R25, [R1+0x4] ;  /* 0x0000040001197983 */ /* 0x000ee80000300800 */
[----:B------:R-:W4:Y:S04]  /*51070*/  LDL.LU R2, [R1+0x4e18] ;  /* 0x004e180001027983 */ /* 0x000f280000300800 */
[----:B------:R-:W2:Y:S04]  /*51080*/  LDL.LU R27, [R1+0xc] ;  /* 0x00000c00011b7983 */ /* 0x000ea80000300800 */
[----:B--2---:R-:W-:Y:S04]  /*51090*/  STL.64 [R1+0x4d98], R26 ;  /* 0x004d981a01007387 */ /* 0x004fe80000100a00 */
[----:B---3--:R0:W-:Y:S02]  /*510a0*/  STL.64 [R1+0x4d90], R24 ;  /* 0x004d901801007387 */ /* 0x0081e40000100a00 */
[----:B0-----:R-:W-:-:S02]  /*510b0*/  IMAD.MOV.U32 R24, RZ, RZ, R0 ;  /* 0x000000ffff187224 */ /* 0x001fc400078e0000 */
[----:B------:R-:W2:Y:S01]  /*510c0*/  LDL.LU R0, [R1+0x4e14] ;  /* 0x004e140001007983 */ /* 0x000ea20000300800 */
[----:B------:R-:W-:-:S03]  /*510d0*/  IMAD.MOV.U32 R25, RZ, RZ, R29 ;  /* 0x000000ffff197224 */ /* 0x000fc600078e001d */
[----:B------:R-:W3:Y:S04]  /*510e0*/  LDL.LU R29, [R1+0x4e10] ;  /* 0x004e1000011d7983 */ /* 0x000ee80000300800 */
[----:B------:R-:W2:Y:S01]  /*510f0*/  LDL.LU R26, [R1+0x58] ;  /* 0x00005800011a7983 */ /* 0x000ea20000300800 */
[----:B----4-:R-:W-:-:S05]  /*51100*/  IMAD.MOV.U32 R27, RZ, RZ, R2 ;  /* 0x000000ffff1b7224 */ /* 0x010fca00078e0002 */
[----:B--2---:R-:W-:Y:S04]  /*51110*/  STL.64 [R1+0x4de8], R26 ;  /* 0x004de81a01007387 */ /* 0x004fe80000100a00 */
[----:B------:R0:W-:Y:S04]  /*51120*/  STL.64 [R1+0x4de0], R24 ;  /* 0x004de01801007387 */ /* 0x0001e80000100a00 */
[----:B0-----:R-:W2:Y:S04]  /*51130*/  LDL.LU R24, [R1+0x40] ;  /* 0x0000400001187983 */ /* 0x001ea80000300800 */
[----:B------:R-:W2:Y:S01]  /*51140*/  LDL.LU R25, [R1+0x44] ;  /* 0x0000440001197983 */ /* 0x000ea20000300800 */
[----:B------:R-:W-:-:S02]  /*51150*/  IMAD.MOV.U32 R26, RZ, RZ, R0 ;  /* 0x000000ffff1a7224 */ /* 0x000fc400078e0000 */
[----:B---3--:R-:W-:Y:S01]  /*51160*/  IMAD.MOV.U32 R27, RZ, RZ, R29 ;  /* 0x000000ffff1b7224 */ /* 0x008fe200078e001d */
[----:B------:R-:W3:Y:S04]  /*51170*/  LDL.LU R0, [R1+0x4e0c] ;  /* 0x004e0c0001007983 */ /* 0x000ee80000300800 */
[----:B------:R-:W4:Y:S04]  /*51180*/  LDL.LU R29, [R1+0x4e08] ;  /* 0x004e0800011d7983 */ /* 0x000f280000300800 */
[----:B------:R0:W-:Y:S04]  /*51190*/  STL.64 [R1+0x4df0], R6 ;  /* 0x004df00601007387 */ /* 0x0001e80000100a00 */
[----:B------:R-:W3:Y:S01]  /*511a0*/  LDL.LU R4, [R1+0x80] ;  /* 0x0000800001047983 */ /* 0x000ee20000300800 */
[----:B--2---:R-:W-:Y:S03]  /*511b0*/  HMMA.16816.F32 R12, R24, R6, R20 ;  /* 0x00000006180c723c */ /* 0x004fe60000001814 */
[----:B------:R-:W1:-:S15]  /*511c0*/  LDSM.16.MT88.4 R20, [R28+UR4+0xc280] ;  /* 0x00c280041c14783b */ /* 0x000e5e0008004200 */
[----:B------:R-:W-:-:S05]  /*511d0*/  NOP ;  /* 0x0000000000007918 */ /* 0x000fca0000000000 */
[----:B------:R2:W-:Y:S04]  /*511e0*/  STL.64 [R1+0x510], R12 ;  /* 0x0005100c01007387 */ /* 0x0005e80000100a00 */
[----:B------:R4:W-:Y:S04]  /*511f0*/  STL.64 [R1+0x518], R14 ;  /* 0x0005180e01007387 */ /* 0x0009e80000100a00 */
[----:B------:R-:W3:Y:S04]  /*51200*/  LDL.LU R5, [R1+0x84] ;  /* 0x0000840001057983 */ /* 0x000ee80000300800 */
[----:B0-----:R-:W3:Y:S04]  /*51210*/  LDL.LU R6, [R1+0x88] ;  /* 0x0000880001067983 */ /* 0x001ee80000300800 */
[----:B------:R-:W3:Y:S04]  /*51220*/  LDL.LU R7, [R1+0x8c] ;  /* 0x00008c0001077983 */ /* 0x000ee80000300800 */
[----:B------:R-:W3:Y:S04]  /*51230*/  LDL.LU R16, [R1+0x130] ;  /* 0x0001300001107983 */ /* 0x000ee80000300800 */
[----:B------:R-:W3:Y:S04]  /*51240*/  LDL.LU R17, [R1+0x134] ;  /* 0x0001340001117983 */ /* 0x000ee80000300800 */
[----:B------:R-:W3:Y:S04]  /*51250*/  LDL.LU R18, [R1+0x138] ;  /* 0x0001380001127983 */ /* 0x000ee80000300800 */
[----:B------:R-:W3:Y:S04]  /*51260*/  LDL.LU R19, [R1+0x13c] ;  /* 0x00013c0001137983 */ /* 0x000ee80000300800 */
[----:B--2---:R-:W2:Y:S04]  /*51270*/  LDL.LU R12, [R1+0x140] ;  /* 0x00014000010c7983 */ /* 0x004ea80000300800 */
[----:B------:R-:W2:Y:S04]  /*51280*/  LDL.LU R13, [R1+0x144] ;  /* 0x00014400010d7983 */ /* 0x000ea80000300800 */
[----:B----4-:R-:W2:Y:S04]  /*51290*/  LDL.LU R14, [R1+0x148] ;  /* 0x00014800010e7983 */ /* 0x010ea80000300800 */
[----:B------:R-:W2:Y:S04]  /*512a0*/  LDL.LU R15, [R1+0x14c] ;  /* 0x00014c00010f7983 */ /* 0x000ea80000300800 */
[----:B-1----:R-:W-:Y:S04]  /*512b0*/  STL.64 [R1+0x4d20], R22 ;  /* 0x004d201601007387 */ /* 0x002fe80000100a00 */
[----:B------:R0:W-:Y:S04]  /*512c0*/  STL.64 [R1+0x4d18], R20 ;  /* 0x004d181401007387 */ /* 0x0001e80000100a00 */
[----:B0-----:R-:W4:Y:S04]  /*512d0*/  LDL.LU R20, [R1+0xf0] ;  /* 0x0000f00001147983 */ /* 0x001f280000300800 */
[----:B------:R-:W4:Y:S04]  /*512e0*/  LDL.LU R21, [R1+0xf4] ;  /* 0x0000f40001157983 */ /* 0x000f280000300800 */
[----:B------:R-:W3:Y:S04]  /*512f0*/  LDL.LU R22, [R1+0xf8] ;  /* 0x0000f80001167983 */ /* 0x000ee80000300800 */
[----:B------:R-:W3:Y:S04]  /*51300*/  LDL.LU R23, [R1+0xfc] ;  /* 0x0000fc0001177983 */ /* 0x000ee80000300800 */
[----:B---3--:R-:W-:Y:S04]  /*51310*/  STL.64 [R1+0x4da8], R22 ;  /* 0x004da81601007387 */ /* 0x008fe80000100a00 */
[----:B----4-:R0:W-:Y:S04]  /*51320*/  STL.64 [R1+0x4da0], R20 ;  /* 0x004da01401007387 */ /* 0x0101e80000100a00 */
[----:B0-----:R-:W3:Y:S04]  /*51330*/  LDL.LU R20, [R1+0x110] ;  /* 0x0001100001147983 */ /* 0x001ee80000300800 */
[----:B------:R-:W3:Y:S04]  /*51340*/  LDL.LU R21, [R1+0x114] ;  /* 0x0001140001157983 */ /* 0x000ee80000300800 */
[----:B------:R-:W4:Y:S04]  /*51350*/  LDL.LU R22, [R1+0x118] ;  /* 0x0001180001167983 */ /* 0x000f280000300800 */
[----:B------:R-:W4:Y:S04]  /*51360*/  LDL.LU R23, [R1+0x11c] ;  /* 0x00011c0001177983 */ /* 0x000f280000300800 */
[----:B----4-:R-:W-:Y:S04]  /*51370*/  STL.64 [R1+0x4db8], R22 ;  /* 0x004db81601007387 */ /* 0x010fe80000100a00 */
[----:B---3--:R0:W-:Y:S04]  /*51380*/  STL.64 [R1+0x4db0], R20 ;  /* 0x004db01401007387 */ /* 0x0081e80000100a00 */
[----:B0-----:R-:W3:Y:S04]  /*51390*/  LDL.LU R20, [R1+0x1b0] ;  /* 0x0001b00001147983 */ /* 0x001ee80000300800 */
[----:B------:R-:W3:Y:S04]  /*513a0*/  LDL.LU R21, [R1+0x1b4] ;  /* 0x0001b40001157983 */ /* 0x000ee80000300800 */
[----:B------:R-:W4:Y:S04]  /*513b0*/  LDL.LU R22, [R1+0x1b8] ;  /* 0x0001b80001167983 */ /* 0x000f280000300800 */
[----:B------:R-:W4:Y:S01]  /*513c0*/  LDL.LU R23, [R1+0x1bc] ;  /* 0x0001bc0001177983 */ /* 0x000f220000300800 */
[C---:B--2---:R-:W-:Y:S03]  /*513d0*/  HMMA.16816.F32 R12, R24.reuse, R10, R12 ;  /* 0x0000000a180c723c */ /* 0x044fe6000000180c */
[----:B----4-:R-:W-:Y:S04]  /*513e0*/  STL.64 [R1+0x4dc8], R22 ;  /* 0x004dc81601007387 */ /* 0x010fe80000100a00 */
[----:B---3--:R0:W-:Y:S04]  /*513f0*/  STL.64 [R1+0x4dc0], R20 ;  /* 0x004dc01401007387 */ /* 0x0081e80000100a00 */
        /* <DEDUP_REMOVED lines=12> */
[----:B0-----:R-:W3:Y:S02]  /*514c0*/  LDL.LU.64 R14, [R1+0x4e00] ;  /* 0x004e0000010e7983 */ /* 0x001ee40000300a00 */
[----:B---3--:R-:W-:-:S15]  /*514d0*/  HMMA.16816.F32 R16, R24, R14, R16 ;  /* 0x0000000e1810723c */ /* 0x008fde0000001810 */
[----:B------:R-:W-:-:S08]  /*514e0*/  NOP ;  /* 0x0000000000007918 */ /* 0x000fd00000000000 */
[----:B------:R-:W-:Y:S04]  /*514f0*/  STL.64 [R1+0x4b0], R16 ;  /* 0x0004b01001007387 */ /* 0x000fe80000100a00 */
[----:B------:R0:W-:Y:S04]  /*51500*/  STL.64 [R1+0x4b8], R18 ;  /* 0x0004b81201007387 */ /* 0x0001e80000100a00 */
[----:B0-----:R-:W3:Y:S02]  /*51510*/  LDL.LU.64 R18, [R1+0x4df8] ;  /* 0x004df80001127983 */ /* 0x001ee40000300a00 */
[----:B---3--:R-:W-:Y:S02]  /*51520*/  HMMA.16816.F32 R24, R24, R18, R4 ;  /* 0x000000121818723c */ /* 0x008fe40000001804 */
[----:B------:R-:W2:-:S15]  /*51530*/  LDL.LU.64 R6, [R1+0x4df0] ;  /* 0x004df00001067983 */ /* 0x000e9e0000300a00 */
[----:B------:R-:W-:-:S06]  /*51540*/  NOP ;  /* 0x0000000000007918 */ /* 0x000fcc0000000000 */
[----:B------:R0:W-:Y:S01]  /*51550*/  STL.64 [R1+0x480], R24 ;  /* 0x0004801801007387 */ /* 0x0001e20000100a00 */
[----:B------:R-:W-:Y:S02]  /*51560*/  IMAD.MOV.U32 R5, RZ, RZ, R26 ;  /* 0x000000ffff057224 */ /* 0x000fe400078e001a */
[----:B------:R-:W-:Y:S02]  /*51570*/  IMAD.MOV.U32 R4, RZ, RZ, R27 ;  /* 0x000000ffff047224 */ /* 0x000fe400078e001b */
[----:B------:R-:W2:Y:S04]  /*51580*/  LDL.LU.64 R26, [R1+0x4de8] ;  /* 0x004de800011a7983 */ /* 0x000ea80000300a00 */
[----:B0-----:R-:W2:Y:S04]  /*51590*/  LDL.LU.64 R24, [R1+0x4de0] ;  /* 0x004de00001187983 */ /* 0x001ea80000300a00 */
[----:B------:R-:W-:Y:S04]  /*515a0*/  STL [R1+0x4c60], R4 ;  /* 0x004c600401007387 */ /* 0x000fe80000100800 */
[----:B------:R-:W-:Y:S01]  /*515b0*/  STL [R1+0x4c5c], R5 ;  /* 0x004c5c0501007387 */ /* 0x000fe20000100800 */
[----:B--2---:R-:W-:-:S15]  /*515c0*/  HMMA.16816.F32 R20, R24, R6, R20 ;  /* 0x000000061814723c */ /* 0x004fde0000001814 */
[----:B------:R-:W-:-:S08]  /*515d0*/  NOP ;  /* 0x0000000000007918 */ /* 0x000fd00000000000 */
[----:B------:R-:W-:Y:S04]  /*515e0*/  STL.64 [R1+0x470], R20 ;  /* 0x0004701401007387 */ /* 0x000fe80000100a00 */
[----:B------:R-:W-:Y:S04]  /*515f0*/  STL.64 [R1+0x478], R22 ;  /* 0x0004781601007387 */ /* 0x000fe80000100a00 */
[----:B------:R-:W0:Y:S04]  /*51600*/  LDSM.16.MT88.4 R20, [R28+UR4+0xc300] ;  /* 0x00c300041c14783b */ /* 0x000e280008004200 */
[----:B0-----:R-:W-:Y:S01]  /*51610*/  STL [R1+0x44], R21 ;  /* 0x0000441501007387 */ /* 0x001fe20000100800 */
[----:B------:R-:W-:-:S03]  /*51620*/  IMAD.MOV.U32 R9, RZ, RZ, R20 ;  /* 0x000000ffff097224 */ /* 0x000fc600078e0014 */
        /* <DEDUP_REMOVED lines=11> */
[----:B------:R-:W2:Y:S04]  /*516e0*/  LDL.LU.64 R20, [R1+0x4dc0] ;  /* 0x004dc00001147983 */ /* 0x000ea80000300a00 */
[----:B------:R-:W-:Y:S01]  /*516f0*/  STL [R1+0x4c64], R28 ;  /* 0x004c641c01007387 */ /* 0x000fe20000100800 */
[----:B--2---:R-:W-:-:S15]  /*51700*/  HMMA.16816.F32 R20, R24, R14, R20 ;  /* 0x0000000e1814723c */ /* 0x004fde0000001814 */
[----:B------:R-:W-:-:S08]  /*51710*/  NOP ;  /* 0x0000000000007918 */ /* 0x000fd00000000000 */
[----:B------:R0:W-:Y:S01]  /*51720*/  STL.64 [R1+0x430], R20 ;  /* 0x0004301401007387 */ /* 0x0001e20000100a00 */
[----:B------:R-:W-:Y:S02]  /*51730*/  IMAD.MOV.U32 R17, RZ, RZ, R22 ;  /* 0x000000ffff117224 */ /* 0x000fe400078e0016 */
[----:B------:R-:W-:Y:S02]  /*51740*/  IMAD.MOV.U32 R16, RZ, RZ, R23 ;  /* 0x000000ffff107224 */ /* 0x000fe400078e0017 */
[----:B------:R-:W2:Y:S04]  /*51750*/  LDL.LU.64 R22, [R1+0x4db8] ;  /* 0x004db80001167983 */ /* 0x000ea80000300a00 */
[----:B0-----:R-:W2:Y:S04]  /*51760*/  LDL.LU.64 R20, [R1+0x4db0] ;  /* 0x004db00001147983 */ /* 0x001ea80000300a00 */
[----:B------:R0:W-:Y:S04]  /*51770*/  STL.64 [R1+0x4d88], R14 ;  /* 0x004d880e01007387 */ /* 0x0001e80000100a00 */
[----:B------:R-:W3:Y:S04]  /*51780*/  LDL.LU R12, [R1+0x100] ;  /* 0x00010000010c7983 */ /* 0x000ee80000300800 */
[----:B------:R-:W3:Y:S04]  /*51790*/  LDL.LU R13, [R1+0x104] ;  /* 0x00010400010d7983 */ /* 0x000ee80000300800 */
[----:B0-----:R-:W3:Y:S01]  /*517a0*/  LDL.LU R14, [R1+0x108] ;  /* 0x00010800010e7983 */ /* 0x001ee20000300800 */
[----:B------:R-:W-:Y:S01]  /*517b0*/  IMAD.MOV.U32 R15, RZ, RZ, R29 ;  /* 0x000000ffff0f7224 */ /* 0x000fe200078e001d */
[----:B--2---:R-:W-:Y:S02]  /*517c0*/  HMMA.16816.F32 R24, R24, R18, R20 ;  /* 0x000000121818723c */ /* 0x004fe40000001814 */
[----:B------:R-:W2:Y:S04]  /*517d0*/  LDL.LU.64 R22, [R1+0x4da8] ;  /* 0x004da80001167983 */ /* 0x000ea80000300a00 */
[----:B------:R-:W2:-:S15]  /*517e0*/  LDL.LU.64 R20, [R1+0x4da0] ;  /* 0x004da00001147983 */ /* 0x000e9e0000300a00 */
[----:B------:R-:W-:-:S02]  /*517f0*/  NOP ;  /* 0x0000000000007918 */ /* 0x000fc40000000000 */
[----:B------:R-:W-:Y:S01]  /*51800*/  STL.64 [R1+0x410], R24 ;  /* 0x0004101801007387 */ /* 0x000fe20000100a00 */
[----:B------:R-:W-:-:S03]  /*51810*/  IMAD.MOV.U32 R29, RZ, RZ, R27 ;  /* 0x000000ffff1d7224 */ /* 0x000fc600078e001b */
[----:B------:R0:W-:Y:S04]  /*51820*/  STL [R1+0x418], R26 ;  /* 0x0004181a01007387 */ /* 0x0001e80000100800 */
[----:B0-----:R-:W3:Y:S04]  /*51830*/  LDL.LU.64 R26, [R1+0x4d98] ;  /* 0x004d9800011a7983 */ /* 0x001ee80000300a00 */
[----:B------:R-:W3:Y:S04]  /*51840*/  LDL.LU.64 R24, [R1+0x4d90] ;  /* 0x004d900001187983 */ /* 0x000ee80000300a00 */
[----:B------:R-:W-:Y:S04]  /*51850*/  STL.64 [R1+0x4d80], R18 ;  /* 0x004d801201007387 */ /* 0x000fe80000100a00 */
[----:B------:R3:W-:Y:S04]  /*51860*/  STL.64 [R1+0x4d78], R16 ;  /* 0x004d781001007387 */ /* 0x0007e80000100a00 */
[----:B------:R-:W-:Y:S01]  /*51870*/  STL [R1+0x49e0], R29 ;  /* 0x0049e01d01007387 */ /* 0x000fe20000100800 */
[C---:B---3--:R-:W-:Y:S06]  /*51880*/  HMMA.16816.F32 R16, R24.reuse, R6, R12 ;  /* 0x000000061810723c */ /* 0x048fec000000180c */
[----:B--2---:R-:W-:Y:S01]  /*51890*/  HMMA.16816.F32 R12, R24, R10, R20 ;  /* 0x0000000a180c723c */ /* 0x004fe20000001814 */
[----:B------:R-:W2:-:S15]  /*518a0*/  LDL.LU R20, [R1+0x180] ;  /* 0x0001800001147983 */ /* 0x000e9e0000300800 */
[----:B------:R-:W-:-:S01]  /*518b0*/  NOP ;  /* 0x0000000000007918 */ /* 0x000fc20000000000 */
[----:B------:R0:W-:Y:S04]  /*518c0*/  STL.64 [R1+0x3f0], R16 ;  /* 0x0003f01001007387 */ /* 0x0001e80000100a00 */
[----:B------:R1:W-:Y:S04]  /*518d0*/  STL.64 [R1+0x3f8], R18 ;  /* 0x0003f81201007387 */ /* 0x0003e80000100a00 */
[----:B------:R-:W-:Y:S04]  /*518e0*/  STL.64 [R1+0x3b0], R12 ;  /* 0x0003b00c01007387 */ /* 0x000fe80000100a00 */
[----:B------:R-:W-:Y:S04]  /*518f0*/  STL.64 [R1+0x3b8], R14 ;  /* 0x0003b80e01007387 */ /* 0x000fe80000100a00 */
[----:B------:R-:W2:Y:S04]  /*51900*/  LDL.LU R21, [R1+0x184] ;  /* 0x0001840001157983 */ /* 0x000ea80000300800 */
[----:B------:R-:W3:Y:S04]  /*51910*/  LDL.LU R22, [R1+0x188] ;  /* 0x0001880001167983 */ /* 0x000ee80000300800 */
[----:B------:R-:W3:Y:S04]  /*51920*/  LDL.LU R23, [R1+0x18c] ;  /* 0x00018c0001177983 */ /* 0x000ee80000300800 */
[----:B0-----:R-:W4:Y:S04]  /*51930*/  LDL.LU R16, [R1+0x1a0] ;  /* 0x0001a00001107983 */ /* 0x001f280000300800 */
[----:B------:R-:W4:Y:S04]  /*51940*/  LDL.LU R17, [R1+0x1a4] ;  /* 0x0001a40001117983 */ /* 0x000f280000300800 */
[----:B-1----:R-:W4:Y:S04]  /*51950*/  LDL.LU R18, [R1+0x1a8] ;  /* 0x0001a80001127983 */ /* 0x002f280000300800 */
[----:B------:R-:W4:Y:S04]  /*51960*/  LDL.LU R19, [R1+0x1ac] ;  /* 0x0001ac0001137983 */ /* 0x000f280000300800 */
[----:B------:R-:W0:Y:S04]  /*51970*/  LDSM.16.MT88.4 R12, [R0+UR4+0xc000] ;  /* 0x00c00004000c783b */ /* 0x000e280008004200 */
        /* <DEDUP_REMOVED lines=19> */
[----:B------:R-:W-:Y:S01]  /*51ab0*/  IMAD.MOV.U32 R3, RZ, RZ, R15 ;  /* 0x000000ffff037224 */ /* 0x000fe200078e000f */
[----:B---3--:R-:W-:Y:S04]  /*51ac0*/  STL.64 [R1+0x4d70], R22 ;  /* 0x004d701601007387 */ /* 0x008fe80000100a00 */
[----:B--2---:R0:W-:Y:S04]  /*51ad0*/  STL.64 [R1+0x4d68], R20 ;  /* 0x004d681401007387 */ /* 0x0041e80000100a00 */
[----:B0-----:R-:W2:Y:S04]  /*51ae0*/  LDL.LU R20, [R1+0x190] ;  /* 0x0001900001147983 */ /* 0x001ea80000300800 */
[----:B------:R-:W2:Y:S04]  /*51af0*/  LDL.LU R21, [R1+0x194] ;  /* 0x0001940001157983 */ /* 0x000ea80000300800 */
[----:B------:R-:W2:Y:S04]  /*51b00*/  LDL.LU R22, [R1+0x198] ;  /* 0x0001980001167983 */ /* 0x000ea80000300800 */
[----:B------:R-:W2:Y:S04]  /*51b10*/  LDL.LU R23, [R1+0x19c] ;  /* 0x00019c0001177983 */ /* 0x000ea80000300800 */
[----:B------:R-:W4:Y:S01]  /*51b20*/  LDL.LU.64 R14, [R1+0x4d88] ;  /* 0x004d8800010e7983 */ /* 0x000f220000300a00 */
[----:B------:R-:W-:-:S02]  /*51b30*/  IMAD.MOV.U32 R29, RZ, RZ, R13 ;  /* 0x000000ffff1d7224 */ /* 0x000fc400078e000d */
[----:B------:R-:W-:Y:S01]  /*51b40*/  IMAD.MOV.U32 R2, RZ, RZ, R12 ;  /* 0x000000ffff027224 */ /* 0x000fe200078e000c */
[----:B------:R-:W-:Y:S04]  /*51b50*/  STL [R1+0x4c74], R3 ;  /* 0x004c740301007387 */ /* 0x000fe80000100800 */
[----:B------:R-:W-:Y:S04]  /*51b60*/  STL [R1+0x4c70], R8 ;  /* 0x004c700801007387 */ /* 0x000fe80000100800 */
[----:B------:R-:W-:Y:S04]  /*51b70*/  STL [R1+0x4c6c], R29 ;  /* 0x004c6c1d01007387 */ /* 0x000fe80000100800 */
[----:B------:R-:W-:Y:S01]  /*51b80*/  STL [R1+0x4c68], R2 ;  /* 0x004c680201007387 */ /* 0x000fe20000100800 */
[----:B----4-:R-:W-:-:S15]  /*51b90*/  HMMA.16816.F32 R16, R24, R14, R16 ;  /* 0x0000000e1810723c */ /* 0x010fde0000001810 */
[----:B------:R-:W-:-:S08]  /*51ba0*/  NOP ;  /* 0x0000000000007918 */ /* 0x000fd00000000000 */
[----:B------:R-:W-:Y:S04]  /*51bb0*/  STL.64 [R1+0x340], R16 ;  /* 0x0003401001007387 */ /* 0x000fe80000100a00 */
[----:B------:R-:W-:Y:S04]  /*51bc0*/  STL.64 [R1+0x348], R18 ;  /* 0x0003481201007387 */ /* 0x000fe80000100a00 */
[----:B------:R-:W0:Y:S02]  /*51bd0*/  LDSM.16.MT88.4 R16, [R0+UR4+0xc080] ;  /* 0x00c080040010783b */ /* 0x000e240008004200 */
[----:B0-----:R-:W-:-:S02]  /*51be0*/  IMAD.MOV.U32 R4, RZ, RZ, R18 ;  /* 0x000000ffff047224 */ /* 0x001fc400078e0012 */
[----:B------:R-:W-:Y:S02]  /*51bf0*/  IMAD.MOV.U32 R5, RZ, RZ, R19 ;  /* 0x000000ffff057224 */ /* 0x000fe400078e0013 */
[----:B------:R-:W2:Y:S01]  /*51c00*/  LDL.LU.64 R18, [R1+0x4d80] ;  /* 0x004d800001127983 */ /* 0x000ea20000300a00 */
[----:B------:R-:W-:Y:S02]  /*51c10*/  IMAD.MOV.U32 R2, RZ, RZ, R16 ;  /* 0x000000ffff027224 */ /* 0x000fe400078e0010 */
[----:B------:R-:W-:Y:S02]  /*51c20*/  IMAD.MOV.U32 R28, RZ, RZ, R17 ;  /* 0x000000ffff1c7224 */ /* 0x000fe400078e0011 */
[----:B------:R-:W3:Y:S04]  /*51c30*/  LDL.LU.64 R16, [R1+0x4d78] ;  /* 0x004d780001107983 */ /* 0x000ee80000300a00 */
        /* <DEDUP_REMOVED lines=32> */
[----:B------:R0:W-:Y:S04]  /*51e40*/  STL.64 [R1+0x4d08], R14 ;  /* 0x004d080e01007387 */ /* 0x0001e80000100a00 */
[----:B------:R-:W4:Y:S04]  /*51e50*/  LDL.LU R12, [R1+0x160] ;  /* 0x00016000010c7983 */ /* 0x000f280000300800 */
[----:B------:R-:W4:Y:S04]  /*51e60*/  LDL.LU R13, [R1+0x164] ;  /* 0x00016400010d7983 */ /* 0x000f280000300800 */
[----:B0-----:R-:W4:Y:S04]  /*51e70*/  LDL.LU R14, [R1+0x168] ;  /* 0x00016800010e7983 */ /* 0x001f280000300800 */
[----:B------:R-:W4:Y:S01]  /*51e80*/  LDL.LU R15, [R1+0x16c] ;  /* 0x00016c00010f7983 */ /* 0x000f220000300800 */
[----:B--2---:R-:W-:Y:S03]  /*51e90*/  HMMA.16816.F32 R24, R24, R18, R20 ;  /* 0x000000121818723c */ /* 0x004fe60000001814 */
[----:B------:R-:W2:Y:S04]  /*51ea0*/  LDL.LU.64 R22, [R1+0x4d20] ;  /* 0x004d200001167983 */ /* 0x000ea80000300a00 */
[----:B------:R-:W2:-:S15]  /*51eb0*/  LDL.LU.64 R20, [R1+0x4d18] ;  /* 0x004d180001147983 */ /* 0x000e9e0000300a00 */
[----:B------:R-:W-:-:S01]  /*51ec0*/  NOP ;  /* 0x0000000000007918 */ /* 0x000fc20000000000 */
[----:B------:R0:W-:Y:S04]  /*51ed0*/  STL.64 [R1+0x260], R24 ;  /* 0x0002601801007387 */ /* 0x0001e80000100a00 */
[----:B------:R1:W-:Y:S04]  /*51ee0*/  STL.64 [R1+0x268], R26 ;  /* 0x0002681a01007387 */ /* 0x0003e80000100a00 */
[----:B0-----:R-:W2:Y:S04]  /*51ef0*/  LDL.LU R24, [R1+0x170] ;  /* 0x0001700001187983 */ /* 0x001ea80000300800 */
[----:B------:R-:W2:Y:S04]  /*51f00*/  LDL.LU R25, [R1+0x174] ;  /* 0x0001740001197983 */ /* 0x000ea80000300800 */
[----:B-1----:R-:W2:Y:S04]  /*51f10*/  LDL.LU R26, [R1+0x178] ;  /* 0x00017800011a7983 */ /* 0x002ea80000300800 */
[----:B------:R-:W2:Y:S04]  /*51f20*/  LDL.LU R27, [R1+0x17c] ;  /* 0x00017c00011b7983 */ /* 0x000ea80000300800 */
[----:B------:R-:W-:Y:S04]  /*51f30*/  STL.64 [R1+0x4d00], R18 ;  /* 0x004d001201007387 */ /* 0x000fe80000100a00 */
[----:B---3--:R0:W-:Y:S04]  /*51f40*/  STL.64 [R1+0x4cf8], R16 ;  /* 0x004cf81001007387 */ /* 0x0081e80000100a00 */
[----:B0-----:R-:W3:Y:S04]  /*51f50*/  LDL.LU R16, [R1+0x150] ;  /* 0x0001500001107983 */ /* 0x001ee80000300800 */
[----:B------:R-:W3:Y:S04]  /*51f60*/  LDL.LU R17, [R1+0x154] ;  /* 0x0001540001117983 */ /* 0x000ee80000300800 */
[----:B------:R-:W3:Y:S04]  /*51f70*/  LDL.LU R18, [R1+0x158] ;  /* 0x0001580001127983 */ /* 0x000ee80000300800 */
[----:B------:R-:W3:Y:S04]  /*51f80*/  LDL.LU R19, [R1+0x15c] ;  /* 0x00015c0001137983 */ /* 0x000ee80000300800 */
[----:B------:R-:W-:Y:S04]  /*51f90*/  STL.64 [R1+0x4cf0], R6 ;  /* 0x004cf00601007387 */ /* 0x000fe80000100a00 */
[----:B------:R0:W-:Y:S01]  /*51fa0*/  STL.64 [R1+0x4ce8], R4 ;  /* 0x004ce80401007387 */ /* 0x0001e20000100a00 */
[----:B--2---:R-:W-:-:S15]  /*51fb0*/  HMMA.16816.F32 R24, R20, R6, R24 ;  /* 0x000000061418723c */ /* 0x004fde0000001818 */
[----:B------:R-:W-:-:S08]  /*51fc0*/  NOP ;  /* 0x0000000000007918 */ /* 0x000fd00000000000 */
[----:B------:R1:W-:Y:S04]  /*51fd0*/  STL.64 [R1+0x240], R24 ;  /* 0x0002401801007387 */ /* 0x0003e80000100a00 */
[----:B------:R2:W-:Y:S04]  /*51fe0*/  STL.64 [R1+0x248], R26 ;  /* 0x0002481a01007387 */ /* 0x0005e80000100a00 */
[----:B0-----:R-:W3:Y:S04]  /*51ff0*/  LDL.LU R4, [R1+0xe0] ;  /* 0x0000e00001047983 */ /* 0x001ee80000300800 */
[----:B------:R-:W3:Y:S04]  /*52000*/  LDL.LU R5, [R1+0xe4] ;  /* 0x0000e40001057983 */ /* 0x000ee80000300800 */
[----:B------:R-:W3:Y:S04]  /*52010*/  LDL.LU R6, [R1+0xe8] ;  /* 0x0000e80001067983 */ /* 0x000ee80000300800 */
[----:B------:R-:W3:Y:S04]  /*52020*/  LDL.LU R7, [R1+0xec] ;  /* 0x0000ec0001077983 */ /* 0x000ee80000300800 */
[----:B-1----:R-:W3:Y:S04]  /*52030*/  LDL.LU R24, [R1+0x310] ;  /* 0x0003100001187983 */ /* 0x002ee80000300800 */
[----:B------:R-:W3:Y:S04]  /*52040*/  LDL.LU R25, [R1+0x314] ;  /* 0x0003140001197983 */ /* 0x000ee80000300800 */
[----:B--2---:R-:W2:Y:S04]  /*52050*/  LDL.LU R26, [R1+0x318] ;  /* 0x00031800011a7983 */ /* 0x004ea80000300800 */
[----:B------:R-:W2:Y:S01]  /*52060*/  LDL.LU R27, [R1+0x31c] ;  /* 0x00031c00011b7983 */ /* 0x000ea20000300800 */
[----:B----4-:R-:W-:Y:S03]  /*52070*/  HMMA.16816.F32 R12, R20, R10, R12 ;  /* 0x0000000a140c723c */ /* 0x010fe6000000180c */
[----:B--2---:R-:W-:Y:S04]  /*52080*/  STL.64 [R1+0x4ca8], R26 ;  /* 0x004ca81a01007387 */ /* 0x004fe80000100a00 */
[----:B---3--:R0:W-:Y:S02]  /*52090*/  STL.64 [R1+0x4ca0], R24 ;  /* 0x004ca01801007387 */ /* 0x0081e40000100a00 */
[----:B0-----:R-:W-:-:S02]  /*520a0*/  IMAD.MOV.U32 R24, RZ, RZ, R9 ;  /* 0x000000ffff187224 */ /* 0x001fc400078e0009 */
[----:B------:R-:W2:Y:S04]  /*520b0*/  LDL.LU R9, [R1+0x4d10] ;  /* 0x004d100001097983 */ /* 0x000ea80000300800 */
[----:B------:R-:W3:Y:S04]  /*520c0*/  LDL.LU R25, [R1+0x44] ;  /* 0x0000440001197983 */ /* 0x000ee80000300800 */
[----:B------:R-:W3:Y:S04]  /*520d0*/  LDL.LU R26, [R1+0x48] ;  /* 0x00004800011a7983 */ /* 0x000ee80000300800 */
[----:B------:R-:W3:Y:S04]  /*520e0*/  LDL.LU R27, [R1+0x4c] ;  /* 0x00004c00011b7983 */ /* 0x000ee80000300800 */
[----:B------:R-:W-:Y:S04]  /*520f0*/  STL.64 [R1+0x220], R12 ;  /* 0x0002200c01007387 */ /* 0x000fe80000100a00 */
[----:B------:R0:W-:Y:S04]  /*52100*/  STL.64 [R1+0x228], R14 ;  /* 0x0002280e01007387 */ /* 0x0001e80000100a00 */
[----:B0-----:R-:W4:Y:S04]  /*52110*/  LDL.LU.64 R14, [R1+0x4d08] ;  /* 0x004d0800010e7983 */ /* 0x001f280000300a00 */
[----:B------:R-:W-:Y:S04]  /*52120*/  STL.64 [R1+0x4ce0], R10 ;  /* 0x004ce00a01007387 */ /* 0x000fe80000100a00 */
[----:B--2---:R0:W-:Y:S04]  /*52130*/  STL.64 [R1+0x4cd8], R8 ;  /* 0x004cd80801007387 */ /* 0x0041e80000100a00 */
[----:B0-----:R-:W3:Y:S04]  /*52140*/  LDL.LU R8, [R1+0x2b0] ;  /* 0x0002b00001087983 */ /* 0x001ee80000300800 */
[----:B------:R-:W3:Y:S04]  /*52150*/  LDL.LU R9, [R1+0x2b4] ;  /* 0x0002b40001097983 */ /* 0x000ee80000300800 */
[----:B------:R-:W3:Y:S04]  /*52160*/  LDL.LU R10, [R1+0x2b8] ;  /* 0x0002b800010a7983 */ /* 0x000ee80000300800 */
[----:B------:R-:W3:Y:S01]  /*52170*/  LDL.LU R11, [R1+0x2bc] ;  /* 0x0002bc00010b7983 */ /* 0x000ee20000300800 */
[----:B----4-:R-:W-:-:S15]  /*52180*/  HMMA.16816.F32 R16, R20, R14, R16 ;  /* 0x0000000e1410723c */ /* 0x010fde0000001810 */
[----:B------:R-:W-:-:S08]  /*52190*/  NOP ;  /* 0x0000000000007918 */ /* 0x000fd00000000000 */
[----:B------:R-:W-:Y:S04]  /*521a0*/  STL.64 [R1+0x190], R16 ;  /* 0x0001901001007387 */ /* 0x000fe80000100a00 */
[----:B------:R0:W-:Y:S04]  /*521b0*/  STL.64 [R1+0x198], R18 ;  /* 0x0001981201007387 */ /* 0x0001e80000100a00 */
[----:B0-----:R-:W2:Y:S04]  /*521c0*/  LDL.LU.64 R18, [R1+0x4d00] ;  /* 0x004d000001127983 */ /* 0x001ea80000300a00 */
[----:B------:R-:W4:Y:S04]  /*521d0*/  LDL.LU.64 R16, [R1+0x4cf8] ;  /* 0x004cf80001107983 */ /* 0x000f280000300a00 */
[----:B------:R0:W-:Y:S04]  /*521e0*/  STL.64 [R1+0x4cd0], R14 ;  /* 0x004cd00e01007387 */ /* 0x0001e80000100a00 */
[----:B------:R-:W3:Y:S04]  /*521f0*/  LDL.LU R12, [R1+0x2e0] ;  /* 0x0002e000010c7983 */ /* 0x000ee80000300800 */
[----:B------:R-:W3:Y:S04]  /*52200*/  LDL.LU R13, [R1+0x2e4] ;  /* 0x0002e400010d7983 */ /* 0x000ee80000300800 */
[----:B0-----:R-:W3:Y:S04]  /*52210*/  LDL.LU R14, [R1+0x2e8] ;  /* 0x0002e800010e7983 */ /* 0x001ee80000300800 */
[----:B------:R-:W3:Y:S01]  /*52220*/  LDL.LU R15, [R1+0x2ec] ;  /* 0x0002ec00010f7983 */ /* 0x000ee20000300800 */
[----:B--2---:R-:W-:Y:S03]  /*52230*/  HMMA.16816.F32 R20, R20, R18, R4 ;  /* 0x000000121414723c */ /* 0x004fe60000001804 */
[----:B------:R-:W3:Y:S04]  /*52240*/  LDL.LU.64 R6, [R1+0x4cf0] ;  /* 0x004cf00001067983 */ /* 0x000ee80000300a00 */
[----:B------:R-:W2:Y:S04]  /*52250*/  LDL.LU.64 R4, [R1+0x4ce8] ;  /* 0x004ce80001047983 */ /* 0x000ea80000300a00 */
[----:B------:R-:W-:Y:S04]  /*52260*/  STL.64 [R1+0x4cc8], R18 ;  /* 0x004cc81201007387 */ /* 0x000fe80000100a00 */
[----:B----4-:R0:W-:Y:S08]  /*52270*/  STL.64 [R1+0x4cc0], R16 ;  /* 0x004cc01001007387 */ /* 0x0101f00000100a00 */
[----:B------:R-:W-:Y:S04]  /*52280*/  STL.64 [R1+0x80], R20 ;  /* 0x0000801401007387 */ /* 0x000fe80000100a00 */
[----:B------:R-:W-:Y:S04]  /*52290*/  STL.64 [R1+0x88], R22 ;  /* 0x0000881601007387 */ /* 0x000fe80000100a00 */
[----:B------:R-:W1:Y:S04]  /*522a0*/  LDSM.16.MT88.4 R20, [R0+UR4+0xc180] ;  /* 0x00c180040014783b */ /* 0x000e680008004200 */
[----:B0-----:R-:W4:Y:S04]  /*522b0*/  LDL.LU R16, [R1+0x300] ;  /* 0x0003000001107983 */ /* 0x001f280000300800 */
[----:B------:R-:W4:Y:S04]  /*522c0*/  LDL.LU R17, [R1+0x304] ;  /* 0x0003040001117983 */ /* 0x000f280000300800 */
[----:B------:R-:W4:Y:S04]  /*522d0*/  LDL.LU R18, [R1+0x308] ;  /* 0x0003080001127983 */ /* 0x000f280000300800 */
[----:B------:R-:W4:Y:S04]  /*522e0*/  LDL.LU R19, [R1+0x30c] ;  /* 0x00030c0001137983 */ /* 0x000f280000300800 */
[----:B-1----:R-:W-:Y:S04]  /*522f0*/  STL.64 [R1+0x4b78], R22 ;  /* 0x004b781601007387 */ /* 0x002fe80000100a00 */
[----:B------:R0:W-:Y:S04]  /*52300*/  STL.64 [R1+0x4b70], R20 ;  /* 0x004b701401007387 */ /* 0x0001e80000100a00 */
[----:B0-----:R-:W2:Y:S04]  /*52310*/  LDL.LU R20, [R1+0x30] ;  /* 0x0000300001147983 */ /* 0x001ea80000300800 */
[----:B------:R-:W2:Y:S04]  /*52320*/  LDL.LU R21, [R1+0x34] ;  /* 0x0000340001157983 */ /* 0x000ea80000300800 */
[----:B------:R-:W4:Y:S04]  /*52330*/  LDL.LU R22, [R1+0x38] ;  /* 0x0000380001167983 */ /* 0x000f280000300800 */
[----:B------:R-:W4:Y:S01]  /*52340*/  LDL.LU R23, [R1+0x3c] ;  /* 0x00003c0001177983 */ /* 0x000f220000300800 */
[C---:B---3--:R-:W-:Y:S03]  /*52350*/  HMMA.16816.F32 R8, R24.reuse, R6, R8 ;  /* 0x000000061808723c */ /* 0x048fe60000001808 */
        /* <DEDUP_REMOVED lines=9> */
[----:B------:R-:W4:Y:S01]  /*523f0*/  LDL.LU.64 R8, [R1+0x4cd8] ;  /* 0x004cd80001087983 */ /* 0x000f220000300a00 */
[----:B---3--:R-:W-:-:S15]  /*52400*/  HMMA.16816.F32 R12, R24, R10, R12 ;  /* 0x0000000a180c723c */ /* 0x008fde000000180c */
[----:B------:R-:W-:-:S08]  /*52410*/  NOP ;  /* 0x0000000000007918 */ /* 0x000fd00000000000 */
[----:B------:R-:W-:Y:S04]  /*52420*/  STL.64 [R1+0xc0], R12 ;  /* 0x0000c00c01007387 */ /* 0x000fe80000100a00 */
[----:B------:R0:W-:Y:S04]  /*52430*/  STL.64 [R1+0xc8], R14 ;  /* 0x0000c80e01007387 */ /* 0x0001e80000100a00 */
[----:B0-----:R-:W3:Y:S02]  /*52440*/  LDL.LU.64 R14, [R1+0x4cd0] ;  /* 0x004cd000010e7983 */ /* 0x001ee40000300a00 */
[----:B---3--:R-:W-:-:S15]  /*52450*/  HMMA.16816.F32 R16, R24, R14, R16 ;  /* 0x0000000e1810723c */ /* 0x008fde0000001810 */
[----:B------:R-:W-:-:S08]  /*52460*/  NOP ;  /* 0x0000000000007918 */ /* 0x000fd00000000000 */
[----:B------:R-:W-:Y:S04]  /*52470*/  STL.64 [R1+0xb0], R16 ;  /* 0x0000b01001007387 */ /* 0x000fe80000100a00 */
[----:B------:R0:W-:Y:S04]  /*52480*/  STL.64 [R1+0xb8], R18 ;  /* 0x0000b81201007387 */ /* 0x0001e80000100a00 */
[----:B0-----:R-:W2:Y:S04]  /*52490*/  LDL.LU.64 R18, [R1+0x4cc8] ;  /* 0x004cc80001127983 */ /* 0x001ea80000300a00 */
[----:B------:R-:W3:Y:S01]  /*524a0*/  LDL.LU.64 R16, [R1+0x4cc0] ;  /* 0x004cc00001107983 */ /* 0x000ee20000300a00 */
[----:B--2---:R-:W-:Y:S03]  /*524b0*/  HMMA.16816.F32 R24, R24, R18, R20 ;  /* 0x000000121818723c */ /* 0x004fe60000001814 */
[----:B------:R-:W2:Y:S04]  /*524c0*/  LDL.LU.64 R22, [R1+0x4cb8] ;  /* 0x004cb80001167983 */ /* 0x000ea80000300a00 */
[----:B------:R-:W2:-:S15]  /*524d0*/  LDL.LU.64 R20, [R1+0x4cb0] ;  /* 0x004cb00001147983 */ /* 0x000e9e0000300a00 */
[----:B------:R-:W-:-:S01]  /*524e0*/  NOP ;  /* 0x0000000000007918 */ /* 0x000fc20000000000 */
[----:B------:R0:W-:Y:S01]  /*524f0*/  STL.64 [R1+0xa0], R24 ;  /* 0x0000a01801007387 */ /* 0x0001e20000100a00 */
[----:B------:R-:W-:Y:S02]  /*52500*/  IMAD.MOV.U32 R13, RZ, RZ, R26 ;  /* 0x000000ffff0d7224 */ /* 0x000fe400078e001a */
[----:B------:R-:W-:Y:S02]  /*52510*/  IMAD.MOV.U32 R12, RZ, RZ, R27 ;  /* 0x000000ffff0c7224 */ /* 0x000fe400078e001b */
[----:B------:R-:W2:Y:S04]  /*52520*/  LDL.LU.64 R26, [R1+0x4ca8] ;  /* 0x004ca800011a7983 */ /* 0x000ea80000300a00 */
[----:B0-----:R-:W2:Y:S04]  /*52530*/  LDL.LU.64 R24, [R1+0x4ca0] ;  /* 0x004ca00001187983 */ /* 0x001ea80000300a00 */
[----:B------:R-:W-:Y:S04]  /*52540*/  STL.64 [R1+0x4c88], R18 ;  /* 0x004c881201007387 */ /* 0x000fe80000100a00 */
[----:B---3--:R0:W-:Y:S04]  /*52550*/  STL.64 [R1+0x4c80], R16 ;  /* 0x004c801001007387 */ /* 0x0081e80000100a00 */
        /* <DEDUP_REMOVED lines=8> */
[----:B------:R-:W3:Y:S04]  /*525e0*/  LDL.LU R18, [R1+0x328] ;  /* 0x0003280001127983 */ /* 0x000ee80000300800 */
[----:B------:R-:W3:Y:S01]  /*525f0*/  LDL.LU R19, [R1+0x32c] ;  /* 0x00032c0001137983 */ /* 0x000ee20000300800 */
[----:B--2---:R-:W-:Y:S03]  /*52600*/  HMMA.16816.F32 R24, R20, R6, R24 ;  /* 0x000000061418723c */ /* 0x004fe60000001818 */
[----:B------:R-:W-:Y:S04]  /*52610*/  STL [R1+0x4b08], R12 ;  /* 0x004b080c01007387 */ /* 0x000fe80000100800 */
[----:B------:R-:W-:-:S15]  /*52620*/  STL [R1+0x4b04], R13 ;  /* 0x004b040d01007387 */ /* 0x000fde0000100800 */
[----:B------:R-:W-:-:S01]  /*52630*/  NOP ;  /* 0x0000000000007918 */ /* 0x000fc20000000000 */
[----:B------:R-:W-:Y:S04]  /*52640*/  STL.64 [R1+0x180], R24 ;  /* 0x0001801801007387 */ /* 0x000fe80000100a00 */
[----:B------:R-:W-:Y:S04]  /*52650*/  STL.64 [R1+0x188], R26 ;  /* 0x0001881a01007387 */ /* 0x000fe80000100a00 */
[----:B------:R-:W0:Y:S01]  /*52660*/  LDSM.16.MT88.4 R24, [R0+UR4+0xc200] ;  /* 0x00c200040018783b */ /* 0x000e220008004200 */
[----:B---3--:R-:W-:-:S15]  /*52670*/  HMMA.16816.F32 R16, R20, R10, R16 ;  /* 0x0000000a1410723c */ /* 0x008fde0000001810 */
[----:B------:R-:W-:-:S08]  /*52680*/  NOP ;  /* 0x0000000000007918 */ /* 0x000fd00000000000 */
[----:B------:R-:W-:Y:S04]  /*52690*/  STL.64 [R1+0x170], R16 ;  /* 0x0001701001007387 */ /* 0x000fe80000100a00 */
[----:B------:R1:W-:Y:S04]  /*526a0*/  STL.64 [R1+0x178], R18 ;  /* 0x0001781201007387 */ /* 0x0003e80000100a00 */
[----:B-1----:R-:W2:Y:S04]  /*526b0*/  LDL.LU.64 R18, [R1+0x4c98] ;  /* 0x004c980001127983 */ /* 0x002ea80000300a00 */
[----:B------:R-:W2:Y:S04]  /*526c0*/  LDL.LU.64 R16, [R1+0x4c90] ;  /* 0x004c900001107983 */ /* 0x000ea80000300a00 */
[----:B------:R-:W-:Y:S04]  /*526d0*/  STL.64 [R1+0x4c50], R10 ;  /* 0x004c500a01007387 */ /* 0x000fe80000100a00 */
[----:B------:R-:W-:Y:S01]  /*526e0*/  STL [R1+0x4c48], R9 ;  /* 0x004c480901007387 */ /* 0x000fe20000100800 */
[----:B--2---:R-:W-:-:S15]  /*526f0*/  HMMA.16816.F32 R16, R20, R14, R16 ;  /* 0x0000000e1410723c */ /* 0x004fde0000001810 */
[----:B------:R-:W-:-:S08]  /*52700*/  NOP ;  /* 0x0000000000007918 */ /* 0x000fd00000000000 */
[----:B------:R-:W-:Y:S04]  /*52710*/  STL.64 [R1+0x160], R16 ;  /* 0x0001601001007387 */ /* 0x000fe80000100a00 */
[----:B------:R1:W-:Y:S04]  /*52720*/  STL.64 [R1+0x168], R18 ;  /* 0x0001681201007387 */ /* 0x0003e80000100a00 */
[----:B-1----:R-:W2:Y:S04]  /*52730*/  LDL.LU.64 R18, [R1+0x4c88] ;  /* 0x004c880001127983 */ /* 0x002ea80000300a00 */
[----:B------:R-:W3:Y:S04]  /*52740*/  LDL.LU.64 R16, [R1+0x4c80] ;  /* 0x004c800001107983 */ /* 0x000ee80000300a00 */
[----:B------:R1:W-:Y:S04]  /*52750*/  STL.64 [R1+0x4c40], R14 ;  /* 0x004c400e01007387 */ /* 0x0003e80000100a00 */
[----:B------:R-:W4:Y:S04]  /*52760*/  LDL.LU R12, [R1+0x330] ;  /* 0x00033000010c7983 */ /* 0x000f280000300800 */
[----:B------:R-:W4:Y:S04]  /*52770*/  LDL.LU R13, [R1+0x334] ;  /* 0x00033400010d7983 */ /* 0x000f280000300800 */
[----:B-1----:R-:W4:Y:S04]  /*52780*/  LDL.LU R14, [R1+0x338] ;  /* 0x00033800010e7983 */ /* 0x002f280000300800 */
[----:B------:R-:W4:Y:S04]  /*52790*/  LDL.LU R15, [R1+0x33c] ;  /* 0x00033c00010f7983 */ /* 0x000f280000300800 */
[----:B--2---:R-:W-:Y:S01]  /*527a0*/  STL.64 [R1+0x4c38], R18 ;  /* 0x004c381201007387 */ /* 0x004fe20000100a00 */
[----:B----4-:R-:W-:Y:S03]  /*527b0*/  HMMA.16816.F32 R12, R20, R18, R12 ;  /* 0x00000012140c723c */ /* 0x010fe6000000180c */
[----:B---3--:R-:W-:Y:S04]  /*527c0*/  STL.64 [R1+0x4c30], R16 ;  /* 0x004c301001007387 */ /* 0x008fe80000100a00 */
[----:B------:R-:W-:-:S02]  /*527d0*/  IMAD.MOV.U32 R20, RZ, RZ, R2 ;  /* 0x000000ffff147224 */ /* 0x000fc400078e0002 */
[----:B------:R-:W-:Y:S02]  /*527e0*/  IMAD.MOV.U32 R22, RZ, RZ, R8 ;  /* 0x000000ffff167224 */ /* 0x000fe400078e0008 */
[----:B------:R-:W-:Y:S02]  /*527f0*/  IMAD.MOV.U32 R23, RZ, RZ, R29 ;  /* 0x000000ffff177224 */ /* 0x000fe400078e001d */
[----:B------:R-:W-:-:S10]  /*52800*/  IMAD.MOV.U32 R21, RZ, RZ, R3 ;  /* 0x000000ffff157224 */ /* 0x000fd400078e0003 */
[----:B------:R-:W-:Y:S04]  /*52810*/  STL.64 [R1+0x90], R12 ;  /* 0x0000900c01007387 */ /* 0x000fe80000100a00 */
[----:B------:R-:W-:Y:S04]  /*52820*/  STL.64 [R1+0x98], R14 ;  /* 0x0000980e01007387 */ /* 0x000fe80000100a00 */
[----:B------:R-:W2:Y:S04]  /*52830*/  LDL.LU R2, [R1+0x4c78] ;  /* 0x004c780001027983 */ /* 0x000ea80000300800 */
[----:B------:R-:W3:Y:S04]  /*52840*/  LDL.LU R3, [R1+0x4c74] ;  /* 0x004c740001037983 */ /* 0x000ee80000300800 */
[----:B------:R-:W4:Y:S04]  /*52850*/  LDL.LU R8, [R1+0x4c70] ;  /* 0x004c700001087983 */ /* 0x000f280000300800 */
[----:B------:R-:W3:Y:S04]  /*52860*/  LDL.LU R29, [R1+0x4c6c] ;  /* 0x004c6c00011d7983 */ /* 0x000ee80000300800 */
[----:B------:R-:W-:Y:S04]  /*52870*/  STL.64 [R1+0x4bc8], R22 ;  /* 0x004bc81601007387 */ /* 0x000fe80000100a00 */
[----:B------:R-:W-:Y:S04]  /*52880*/  STL.64 [R1+0x4bc0], R20 ;  /* 0x004bc01401007387 */ /* 0x000fe80000100a00 */
[----:B0-----:R-:W-:Y:S04]  /*52890*/  STL.64 [R1+0x60], R24 ;  /* 0x0000601801007387 */ /* 0x001fe80000100a00 */
[----:B------:R-:W-:Y:S04]  /*528a0*/  STL.64 [R1+0x68], R26 ;  /* 0x0000681a01007387 */ /* 0x000fe80000100a00 */
[----:B------:R-:W-:Y:S04]  /*528b0*/  STL.64 [R1+0x4b38], R26 ;  /* 0x004b381a01007387 */ /* 0x000fe80000100a00 */
[----:B------:R0:W-:Y:S04]  /*528c0*/  STL.64 [R1+0x4b30], R24 ;  /* 0x004b301801007387 */ /* 0x0001e80000100a00 */
[----:B0-----:R-:W2:Y:S04]  /*528d0*/  LDL.LU R24, [R1+0x4e0] ;  /* 0x0004e00001187983 */ /* 0x001ea80000300800 */
[----:B------:R-:W2:Y:S04]  /*528e0*/  LDL.LU R25, [R1+0x4e4] ;  /* 0x0004e40001197983 */ /* 0x000ea80000300800 */
[----:B------:R-:W4:Y:S04]  /*528f0*/  LDL.LU R26, [R1+0x4e8] ;  /* 0x0004e800011a7983 */ /* 0x000f280000300800 */
[----:B------:R-:W4:Y:S04]  /*52900*/  LDL.LU R27, [R1+0x4ec] ;  /* 0x0004ec00011b7983 */ /* 0x000f280000300800 */
[----:B----4-:R-:W-:Y:S04]  /*52910*/  STL.64 [R1+0x4b48], R26 ;  /* 0x004b481a01007387 */ /* 0x010fe80000100a00 */
[----:B--2---:R0:W-:Y:S04]  /*52920*/  STL.64 [R1+0x4b40], R24 ;  /* 0x004b401801007387 */ /* 0x0041e80000100a00 */
[----:B0-----:R-:W2:Y:S04]  /*52930*/  LDL.LU R24, [R1+0x4f0] ;  /* 0x0004f00001187983 */ /* 0x001ea80000300800 */
[----:B------:R-:W2:Y:S04]  /*52940*/  LDL.LU R25, [R1+0x4f4] ;  /* 0x0004f40001197983 */ /* 0x000ea80000300800 */
[----:B------:R-:W4:Y:S04]  /*52950*/  LDL.LU R26, [R1+0x4f8] ;  /* 0x0004f800011a7983 */ /* 0x000f280000300800 */
[----:B------:R-:W4:Y:S01]  /*52960*/  LDL.LU R27, [R1+0x4fc] ;  /* 0x0004fc00011b7983 */ /* 0x000f220000300800 */
[----:B------:R-:W-:-:S03]  /*52970*/  IMAD.MOV.U32 R20, RZ, RZ, R2 ;  /* 0x000000ffff147224 */ /* 0x000fc600078e0002 */
[----:B----4-:R-:W-:Y:S04]  /*52980*/  STL.64 [R1+0x4b58], R26 ;  /* 0x004b581a01007387 */ /* 0x010fe80000100a00 */
[----:B--2---:R0:W-:Y:S04]  /*52990*/  STL.64 [R1+0x4b50], R24 ;  /* 0x004b501801007387 */ /* 0x0041e80000100a00 */
[----:B0-----:R-:W2:Y:S04]  /*529a0*/  LDL.LU R24, [R1+0x4a0] ;  /* 0x0004a00001187983 */ /* 0x001ea80000300800 */
[----:B------:R-:W2:Y:S04]  /*529b0*/  LDL.LU R25, [R1+0x4a4] ;  /* 0x0004a40001197983 */ /* 0x000ea80000300800 */
[----:B------:R-:W4:Y:S04]  /*529c0*/  LDL.LU R26, [R1+0x4a8] ;  /* 0x0004a800011a7983 */ /* 0x000f280000300800 */
[----:B------:R-:W4:Y:S01]  /*529d0*/  LDL.LU R27, [R1+0x4ac] ;  /* 0x0004ac00011b7983 */ /* 0x000f220000300800 */
[----:B------:R-:W-:-:S02]  /*529e0*/  IMAD.MOV.U32 R22, RZ, RZ, R4 ;  /* 0x000000ffff167224 */ /* 0x000fc400078e0004 */
[----:B------:R-:W-:Y:S01]  /*529f0*/  IMAD.MOV.U32 R23, RZ, RZ, R5 ;  /* 0x000000ffff177224 */ /* 0x000fe200078e0005 */
[----:B------:R-:W3:Y:S01]  /*52a00*/  LDL.LU R2, [R1+0x4c68] ;  /* 0x004c680001027983 */ /* 0x000ee20000300800 */
[----:B------:R-:W-:-:S03]  /*52a10*/  IMAD.MOV.U32 R21, RZ, RZ, R28 ;  /* 0x000000ffff157224 */ /* 0x000fc600078e001c */
[----:B------:R-:W3:Y:S04]  /*52a20*/  LDL.LU R28, [R1+0x4c64] ;  /* 0x004c6400011c7983 */ /* 0x000ee80000300800 */
[----:B------:R-:W3:Y:S04]  /*52a30*/  LDL.LU R4, [R1+0x4c60] ;  /* 0x004c600001047983 */ /* 0x000ee80000300800 */
[----:B------:R-:W3:Y:S04]  /*52a40*/  LDL.LU R5, [R1+0x4c5c] ;  /* 0x004c5c0001057983 */ /* 0x000ee80000300800 */
[----:B------:R-:W-:Y:S04]  /*52a50*/  STL.64 [R1+0x4c18], R22 ;  /* 0x004c181601007387 */ /* 0x000fe80000100a00 */
[----:B------:R-:W-:Y:S04]  /*52a60*/  STL.64 [R1+0x4c10], R20 ;  /* 0x004c101401007387 */ /* 0x000fe80000100a00 */
[----:B----4-:R-:W-:Y:S04]  /*52a70*/  STL.64 [R1+0x4b68], R26 ;  /* 0x004b681a01007387 */ /* 0x010fe80000100a00 */
[----:B--2---:R0:W-:Y:S04]  /*52a80*/  STL.64 [R1+0x4b60], R24 ;  /* 0x004b601801007387 */ /* 0x0041e80000100a00 */
        /* <DEDUP_REMOVED lines=22> */
[----:B---3--:R-:W-:-:S03]  /*52bf0*/  IMAD.MOV.U32 R20, RZ, RZ, R2 ;  /* 0x000000ffff147224 */ /* 0x008fc600078e0002 */
[----:B------:R-:W3:Y:S04]  /*52c00*/  LDL.LU R2, [R1+0x4c58] ;  /* 0x004c580001027983 */ /* 0x000ee80000300800 */
[----:B----4-:R-:W-:Y:S04]  /*52c10*/  STL.64 [R1+0x4bb8], R26 ;  /* 0x004bb81a01007387 */ /* 0x010fe80000100a00 */
[----:B--2---:R0:W-:Y:S04]  /*52c20*/  STL.64 [R1+0x4bb0], R24 ;  /* 0x004bb01801007387 */ /* 0x0041e80000100a00 */
[----:B0-----:R-:W2:Y:S04]  /*52c30*/  LDL.LU R24, [R1+0x400] ;  /* 0x0004000001187983 */ /* 0x001ea80000300800 */
[----:B------:R-:W2:Y:S04]  /*52c40*/  LDL.LU R25, [R1+0x404] ;  /* 0x0004040001197983 */ /* 0x000ea80000300800 */
[----:B------:R-:W4:Y:S04]  /*52c50*/  LDL.LU R26, [R1+0x408] ;  /* 0x00040800011a7983 */ /* 0x000f280000300800 */
[----:B------:R-:W4:Y:S04]  /*52c60*/  LDL.LU R27, [R1+0x40c] ;  /* 0x00040c00011b7983 */ /* 0x000f280000300800 */
[----:B------:R-:W3:Y:S04]  /*52c70*/  LDL.LU R16, [R1+0x390] ;  /* 0x0003900001107983 */ /* 0x000ee80000300800 */
[----:B------:R-:W3:Y:S04]  /*52c80*/  LDL.LU R17, [R1+0x394] ;  /* 0x0003940001117983 */ /* 0x000ee80000300800 */
[----:B------:R-:W3:Y:S04]  /*52c90*/  LDL.LU R18, [R1+0x398] ;  /* 0x0003980001127983 */ /* 0x000ee80000300800 */
[----:B------:R-:W3:Y:S04]  /*52ca0*/  LDL.LU R19, [R1+0x39c] ;  /* 0x00039c0001137983 */ /* 0x000ee80000300800 */
[----:B------:R-:W3:Y:S04]  /*52cb0*/  LDL.LU R12, [R1+0x370] ;  /* 0x00037000010c7983 */ /* 0x000ee80000300800 */
[----:B------:R-:W3:Y:S04]  /*52cc0*/  LDL.LU R13, [R1+0x374] ;  /* 0x00037400010d7983 */ /* 0x000ee80000300800 */
[----:B------:R-:W3:Y:S01]  /*52cd0*/  LDL.LU R14, [R1+0x378] ;  /* 0x00037800010e7983 */ /* 0x000ee20000300800 */
[----:B------:R-:W-:-:S03]  /*52ce0*/  IMAD.MOV.U32 R22, RZ, RZ, R8 ;  /* 0x000000ffff167224 */ /* 0x000fc600078e0008 */
[----:B------:R-:W3:Y:S04]  /*52cf0*/  LDL.LU R15, [R1+0x37c] ;  /* 0x00037c00010f7983 */ /* 0x000ee80000300800 */
[----:B------:R-:W3:Y:S04]  /*52d00*/  LDL.LU R8, [R1+0x360] ;  /* 0x0003600001087983 */ /* 0x000ee80000300800 */
[----:B------:R-:W3:Y:S04]  /*52d10*/  LDL.LU R9, [R1+0x364] ;  /* 0x0003640001097983 */ /* 0x000ee80000300800 */
[----:B------:R-:W3:Y:S04]  /*52d20*/  LDL.LU R10, [R1+0x368] ;  /* 0x00036800010a7983 */ /* 0x000ee80000300800 */
[----:B------:R-:W3:Y:S04]  /*52d30*/  LDL.LU R11, [R1+0x36c] ;  /* 0x00036c00010b7983 */ /* 0x000ee80000300800 */
        /* <DEDUP_REMOVED lines=18> */
[----:B------:R-:W-:-:S02]  /*52e60*/  IMAD.MOV.U32 R21, RZ, RZ, R29 ;  /* 0x000000ffff157224 */ /* 0x000fc400078e001d */
[----:B------:R-:W-:-:S07]  /*52e70*/  IMAD.MOV.U32 R23, RZ, RZ, R3 ;  /* 0x000000ffff177224 */ /* 0x000fce00078e0003 */
[C---:B---3--:R-:W-:Y:S01]  /*52e80*/  HMMA.16816.F32 R8, R20.reuse, R6, R8 ;  /* 0x000000061408723c */ /* 0x048fe20000001808 */
[----:B----4-:R-:W-:Y:S04]  /*52e90*/  STL.64 [R1+0x4c08], R26 ;  /* 0x004c081a01007387 */ /* 0x010fe80000100a00 */
        /* <DEDUP_REMOVED lines=14> */
[----:B------:R-:W4:Y:S01]  /*52f80*/  LDL.LU R9, [R1+0x4c48] ;  /* 0x004c480001097983 */ /* 0x000f220000300800 */
        /* <DEDUP_REMOVED lines=55> */
[----:B------:R-:W0:Y:S02]  /*53300*/  LDSM.16.MT88.4 R24, [R0+UR4+0xc280] ;  /* 0x00c280040018783b */ /* 0x000e240008004200 */
[----:B0-----:R-:W-:-:S02]  /*53310*/  IMAD.MOV.U32 R12, RZ, RZ, R26 ;  /* 0x000000ffff0c7224 */ /* 0x001fc400078e001a */
[----:B------:R0:W-:Y:S01]  /*53320*/  STL.64 [R1+0x50], R24 ;  /* 0x0000501801007387 */ /* 0x0001e20000100a00 */
        /* <DEDUP_REMOVED lines=38> */
[----:B------:R-:W-:Y:S04]  /*53590*/  STL.64 [R1+0x4b18], R14 ;  /* 0x004b180e01007387 */ /* 0x000fe80000100a00 */
[----:B------:R0:W-:Y:S04]  /*535a0*/  STL.64 [R1+0x4b10], R12 ;  /* 0x004b100c01007387 */ /* 0x0001e80000100a00 */
[----:B0-----:R-:W4:Y:S04]  /*535b0*/  LDL.LU R12, [R1+0x5b0] ;  /* 0x0005b000010c7983 */ /* 0x001f280000300800 */
[----:B------:R-:W4:Y:S04]  /*535c0*/  LDL.LU R13, [R1+0x5b4] ;  /* 0x0005b400010d7983 */ /* 0x000f280000300800 */
[----:B------:R-:W4:Y:S04]  /*535d0*/  LDL.LU R14, [R1+0x5b8] ;  /* 0x0005b800010e7983 */ /* 0x000f280000300800 */
[----:B------:R-:W4:Y:S01]  /*535e0*/  LDL.LU R15, [R1+0x5bc] ;  /* 0x0005bc00010f7983 */ /* 0x000f220000300800 */
[----:B--2---:R-:W-:Y:S03]  /*535f0*/  HMMA.16816.F32 R24, R20, R18, R24 ;  /* 0x000000121418723c */ /* 0x004fe60000001818 */
[----:B------:R-:W2:Y:S04]  /*53600*/  LDL R23, [R1+0xb28] ;  /* 0x000b280001177983 */ /* 0x000ea80000100800 */
[----:B------:R-:W-:-:S15]  /*53610*/  STL.64 [R1+0x4af8], R18 ;  /* 0x004af81201007387 */ /* 0x000fde0000100a00 */
[----:B------:R-:W-:-:S01]  /*53620*/  NOP ;  /* 0x0000000000007918 */ /* 0x000fc20000000000 */
[----:B------:R-:W-:Y:S04]  /*53630*/  STL.64 [R1+0x1a0], R24 ;  /* 0x0001a01801007387 */ /* 0x000fe80000100a00 */
[----:B------:R-:W-:Y:S04]  /*53640*/  STL.64 [R1+0x1a8], R26 ;  /* 0x0001a81a01007387 */ /* 0x000fe80000100a00 */
[----:B------:R-:W0:Y:S04]  /*53650*/  LDSM.16.MT88.4 R24, [R0+UR4+0xc380] ;  /* 0x00c380040018783b */ /* 0x000e280008004200 */
[----:B---3--:R1:W-:Y:S04]  /*53660*/  STL.64 [R1+0x4af0], R16 ;  /* 0x004af01001007387 */ /* 0x0083e80000100a00 */
[----:B-1----:R-:W3:Y:S04]  /*53670*/  LDL.LU R16, [R1+0x560] ;  /* 0x0005600001107983 */ /* 0x002ee80000300800 */
[----:B------:R-:W3:Y:S04]  /*53680*/  LDL.LU R17, [R1+0x564] ;  /* 0x0005640001117983 */ /* 0x000ee80000300800 */
[----:B------:R-:W3:Y:S04]  /*53690*/  LDL.LU R18, [R1+0x568] ;  /* 0x0005680001127983 */ /* 0x000ee80000300800 */
[----:B0-----:R-:W-:Y:S04]  /*536a0*/  STL.64 [R1+0x20], R24 ;  /* 0x0000201801007387 */ /* 0x001fe80000100a00 */
[----:B------:R0:W-:Y:S04]  /*536b0*/  STL.64 [R1+0x28], R26 ;  /* 0x0000281a01007387 */ /* 0x0001e80000100a00 */
[----:B0-----:R-:W3:Y:S04]  /*536c0*/  LDL.LU.64 R26, [R1+0x4b38] ;  /* 0x004b3800011a7983 */ /* 0x001ee80000300a00 */
[----:B------:R-:W3:Y:S01]  /*536d0*/  LDL.LU.64 R24, [R1+0x4b30] ;  /* 0x004b300001187983 */ /* 0x000ee20000300a00 */
[----:B------:R-:W-:-:S03]  /*536e0*/  IMAD.MOV.U32 R19, RZ, RZ, R2 ;  /* 0x000000ffff137224 */ /* 0x000fc600078e0002 */
[----:B------:R-:W-:Y:S04]  /*536f0*/  STL.64 [R1+0x4ae8], R6 ;  /* 0x004ae80601007387 */ /* 0x000fe80000100a00 */
[----:B------:R-:W-:Y:S01]  /*53700*/  STL.64 [R1+0x4ae0], R4 ;  /* 0x004ae00401007387 */ /* 0x000fe20000100a00 */
[----:B---3--:R-:W-:Y:S03]  /*53710*/  HMMA.16816.F32 R16, R24, R6, R16 ;  /* 0x000000061810723c */ /* 0x008fe60000001810 */
[----:B------:R-:W0:Y:S04]  /*53720*/  LDSM.16.MT88.4 R24, [R28+UR4+0x10000] ;  /* 0x010000041c18783b */ /* 0x000e280008004200 */
[----:B--2---:R-:W1:-:S15]  /*53730*/  LDSM.16.M88.4 R4, [R23+UR4+0x20880] ;  /* 0x020880041704783b */ /* 0x004e5e0008000200 */
[----:B------:R-:W-:-:S01]  /*53740*/  NOP ;  /* 0x0000000000007918 */ /* 0x000fc20000000000 */
[----:B------:R-:W-:Y:S04]  /*53750*/  STL.64 [R1+0x230], R16 ;  /* 0x0002301001007387 */ /* 0x000fe80000100a00 */
[----:B------:R-:W-:Y:S04]  /*53760*/  STL.64 [R1+0x238], R18 ;  /* 0x0002381201007387 */ /* 0x000fe80000100a00 */
[----:B------:R-:W2:Y:S04]  /*53770*/  LDSM.16.M88.4 R16, [R23+UR4+0x20080] ;  /* 0x020080041710783b */ /* 0x000ea80008000200 */
[----:B0-----:R-:W-:Y:S04]  /*53780*/  STL.64 [R1+0x40], R24 ;  /* 0x0000401801007387 */ /* 0x001fe80000100a00 */
[----:B------:R-:W-:Y:S04]  /*53790*/  STL.64 [R1+0x48], R26 ;  /* 0x0000481a01007387 */ /* 0x000fe80000100a00 */
[----:B------:R-:W0:Y:S01]  /*537a0*/  LDSM.16.M88.4 R24, [R23+UR4+0x21080] ;  /* 0x021080041718783b */ /* 0x000e220008000200 */
[----:B-1----:R-:W-:-:S02]  /*537b0*/  IMAD.MOV.U32 R0, RZ, RZ, R7 ;  /* 0x000000ffff007224 */ /* 0x002fc400078e0007 */
[----:B------:R-:W-:Y:S01]  /*537c0*/  IMAD.MOV.U32 R2, RZ, RZ, R6 ;  /* 0x000000ffff027224 */ /* 0x000fe200078e0006 */
[----:B------:R-:W1:Y:S04]  /*537d0*/  LDSM.16.M88.4 R20, [R23+UR4+0x21880] ;  /* 0x021880041714783b */ /* 0x000e680008000200 */
[----:B--2---:R2:W-:Y:S04]  /*537e0*/  STL.64 [R1+0x10], R16 ;  /* 0x0000101001007387 */ /* 0x0045e80000100a00 */
[----:B------:R3:W-:Y:S04]  /*537f0*/  STL.64 [R1+0x18], R18 ;  /* 0x0000181201007387 */ /* 0x0007e80000100a00 */
[----:B------:R-:W-:Y:S04]  /*53800*/  STL.64 [R1], R4 ;  /* 0x0000000401007387 */ /* 0x000fe80000100a00 */
[----:B------:R-:W-:Y:S04]  /*53810*/  STL.64 [R1+0x8], R6 ;  /* 0x0000080601007387 */ /* 0x000fe80000100a00 */
[----:B--2---:R-:W2:Y:S04]  /*53820*/  LDL.LU R16, [R1+0x610] ;  /* 0x0006100001107983 */ /* 0x004ea80000300800 */
[----:B------:R-:W2:Y:S04]  /*53830*/  LDL.LU R17, [R1+0x614] ;  /* 0x0006140001117983 */ /* 0x000ea80000300800 */
[----:B---3--:R-:W3:Y:S04]  /*53840*/  LDL.LU R18, [R1+0x618] ;  /* 0x0006180001127983 */ /* 0x008ee80000300800 */
[----:B------:R-:W3:Y:S04]  /*53850*/  LDL.LU R19, [R1+0x61c] ;  /* 0x00061c0001137983 */ /* 0x000ee80000300800 */
[----:B---3--:R-:W-:Y:S04]  /*53860*/  STL.64 [R1+0x4b28], R18 ;  /* 0x004b281201007387 */ /* 0x008fe80000100a00 */
[----:B--2---:R2:W-:Y:S04]  /*53870*/  STL.64 [R1+0x4b20], R16 ;  /* 0x004b201001007387 */ /* 0x0045e80000100a00 */
[----:B--2---:R-:W4:Y:S04]  /*53880*/  LDL.LU.64 R16, [R1+0x60] ;  /* 0x0000600001107983 */ /* 0x004f280000300a00 */
[----:B------:R-:W4:Y:S04]  /*53890*/  LDL.LU.64 R18, [R1+0x68] ;  /* 0x0000680001127983 */ /* 0x000f280000300a00 */
[----:B------:R-:W2:Y:S04]  /*538a0*/  LDL.LU R4, [R1+0x5c0] ;  /* 0x0005c00001047983 */ /* 0x000ea80000300800 */
[----:B------:R-:W2:Y:S04]  /*538b0*/  LDL.LU R5, [R1+0x5c4] ;  /* 0x0005c40001057983 */ /* 0x000ea80000300800 */
[----:B------:R-:W2:Y:S04]  /*538c0*/  LDL.LU R6, [R1+0x5c8] ;  /* 0x0005c80001067983 */ /* 0x000ea80000300800 */
[----:B------:R-:W2:Y:S04]  /*538d0*/  LDL.LU R7, [R1+0x5cc] ;  /* 0x0005cc0001077983 */ /* 0x000ea80000300800 */
[----:B------:R-:W-:Y:S04]  /*538e0*/  STL [R1+0x4628], R0 ;  /* 0x0046280001007387 */ /* 0x000fe80000100800 */
[----:B------:R3:W-:Y:S04]  /*538f0*/  STL [R1+0x4624], R2 ;  /* 0x0046240201007387 */ /* 0x0007e80000100800 */
[----:B0-----:R0:W-:Y:S04]  /*53900*/  STL [R1+0x466c], R26 ;  /* 0x00466c1a01007387 */ /* 0x0011e80000100800 */
[----:B------:R-:W-:Y:S01]  /*53910*/  STL [R1+0x45d0], R27 ;  /* 0x0045d01b01007387 */ /* 0x000fe20000100800 */
[----:B----4-:R-:W-:Y:S06]  /*53920*/  HMMA.16816.F32 R12, R16, R10, R12 ;  /* 0x0000000a100c723c */ /* 0x010fec000000180c */
[----:B---3--:R-:W-:-:S02]  /*53930*/  IMAD.MOV.U32 R2, RZ, RZ, R18 ;  /* 0x000000ffff027224 */ /* 0x008fc400078e0012 */
[----:B------:R-:W-:Y:S02]  /*53940*/  IMAD.MOV.U32 R0, RZ, RZ, R19 ;  /* 0x000000ffff007224 */ /* 0x000fe400078e0013 */
[----:B------:R-:W-:Y:S02]  /*53950*/  IMAD.MOV.U32 R3, RZ, RZ, R16 ;  /* 0x000000ffff037224 */ /* 0x000fe400078e0010 */
[----:B------:R-:W-:Y:S01]  /*53960*/  IMAD.MOV.U32 R29, RZ, RZ, R17 ;  /* 0x000000ffff1d7224 */ /* 0x000fe200078e0011 */
[----:B------:R-:W3:Y:S04]  /*53970*/  LDL.LU.64 R18, [R1+0x4b28] ;  /* 0x004b280001127983 */ /* 0x000ee80000300a00 */
[----:B------:R-:W3:Y:S06]  /*53980*/  LDL.LU.64 R16, [R1+0x4b20] ;  /* 0x004b200001107983 */ /* 0x000eec0000300a00 */
[----:B------:R-:W-:Y:S04]  /*53990*/  STL.64 [R1+0x250], R12 ;  /* 0x0002500c01007387 */ /* 0x000fe80000100a00 */
[----:B------:R4:W-:Y:S01]  /*539a0*/  STL [R1+0x25c], R15 ;  /* 0x00025c0f01007387 */ /* 0x0009e20000100800 */
[----:B0-----:R-:W-:-:S03]  /*539b0*/  IMAD.MOV.U32 R26, RZ, RZ, R14 ;  /* 0x000000ffff1a7224 */ /* 0x001fc600078e000e */
[----:B----4-:R-:W3:Y:S04]  /*539c0*/  LDL.LU.64 R14, [R1+0x4b18] ;  /* 0x004b1800010e7983 */ /* 0x010ee80000300a00 */
[----:B------:R-:W4:Y:S04]  /*539d0*/  LDL.LU.64 R12, [R1+0x4b10] ;  /* 0x004b1000010c7983 */ /* 0x000f280000300a00 */
[----:B------:R-:W-:Y:S04]  /*539e0*/  STL.64 [R1+0x4ad8], R10 ;  /* 0x004ad80a01007387 */ /* 0x000fe80000100a00 */
[----:B------:R0:W-:Y:S04]  /*539f0*/  STL [R1+0x4ad0], R9 ;  /* 0x004ad00901007387 */ /* 0x0001e80000100800 */
[----:B------:R-:W2:Y:S04]  /*53a00*/  LDL.LU R8, [R1+0x600] ;  /* 0x0006000001087983 */ /* 0x000ea80000300800 */
[----:B0-----:R-:W2:Y:S04]  /*53a10*/  LDL.LU R9, [R1+0x604] ;  /* 0x0006040001097983 */ /* 0x001ea80000300800 */
[----:B------:R-:W2:Y:S04]  /*53a20*/  LDL.LU R10, [R1+0x608] ;  /* 0x00060800010a7983 */ /* 0x000ea80000300800 */
[----:B------:R-:W2:Y:S04]  /*53a30*/  LDL.LU R11, [R1+0x60c] ;  /* 0x00060c00010b7983 */ /* 0x000ea80000300800 */
[----:B------:R-:W-:Y:S04]  /*53a40*/  STL [R1+0x47c0], R26 ;  /* 0x0047c01a01007387 */ /* 0x000fe80000100800 */
[----:B------:R0:W-:Y:S04]  /*53a50*/  STL.64 [R1+0x4aa8], R24 ;  /* 0x004aa81801007387 */ /* 0x0001e80000100a00 */
[----:B0-----:R-:W2:Y:S04]  /*53a60*/  LDL.LU R24, [R1+0x50] ;  /* 0x0000500001187983 */ /* 0x001ea80000300800 */
[----:B------:R-:W2:Y:S01]  /*53a70*/  LDL.LU R25, [R1+0x54] ;  /* 0x0000540001197983 */ /* 0x000ea20000300800 */
[----:B----4-:R-:W-:-:S02]  /*53a80*/  IMAD.MOV.U32 R26, RZ, RZ, R12 ;  /* 0x000000ffff1a7224 */ /* 0x010fc400078e000c */
[----:B------:R-:W-:Y:S01]  /*53a90*/  IMAD.MOV.U32 R27, RZ, RZ, R13 ;  /* 0x000000ffff1b7224 */ /* 0x000fe200078e000d */
[----:B------:R-:W4:Y:S04]  /*53aa0*/  LDL.LU R12, [R1+0x4b08] ;  /* 0x004b0800010c7983 */ /* 0x000f280000300800 */
[----:B------:R-:W4:Y:S04]  /*53ab0*/  LDL.LU R13, [R1+0x4b04] ;  /* 0x004b0400010d7983 */ /* 0x000f280000300800 */
[----:B-1----:R0:W-:Y:S04]  /*53ac0*/  STL [R1+0x4a00], R20 ;  /* 0x004a001401007387 */ /* 0x0021e80000100800 */
[----:B------:R1:W-:Y:S04]  /*53ad0*/  STL [R1+0x49fc], R21 ;  /* 0x0049fc1501007387 */ /* 0x0003e80000100800 */
[----:B------:R3:W-:Y:S04]  /*53ae0*/  STL [R1+0x46dc], R22 ;  /* 0x0046dc1601007387 */ /* 0x0007e80000100800 */
[----:B------:R3:W-:Y:S01]  /*53af0*/  STL [R1+0x46d8], R23 ;  /* 0x0046d81701007387 */ /* 0x0007e20000100800 */
[----:B0-----:R-:W-:-:S02]  /*53b00*/  IMAD.MOV.U32 R20, RZ, RZ, R3 ;  /* 0x000000ffff147224 */ /* 0x001fc400078e0003 */
[----:B-1----:R-:W-:Y:S02]  /*53b10*/  IMAD.MOV.U32 R21, RZ, RZ, R29 ;  /* 0x000000ffff157224 */ /* 0x002fe400078e001d */
[----:B---3--:R-:W-:Y:S02]  /*53b20*/  IMAD.MOV.U32 R22, RZ, RZ, R2 ;  /* 0x000000ffff167224 */ /* 0x008fe400078e0002 */
[----:B------:R-:W-:Y:S01]  /*53b30*/  IMAD.MOV.U32 R23, RZ, RZ, R0 ;  /* 0x000000ffff177224 */ /* 0x000fe200078e0000 */
[----:B------:R-:W3:Y:S06]  /*53b40*/  LDL.LU R3, [R1+0x4b00] ;  /* 0x004b000001037983 */ /* 0x000eec0000300800 */
[----:B------:R-:W-:-:S15]  /*53b50*/  HMMA.16816.F32 R16, R20, R14, R16 ;  /* 0x0000000e1410723c */ /* 0x000fde0000001810 */
[----:B------:R-:W-:-:S08]  /*53b60*/  NOP ;  /* 0x0000000000007918 */ /* 0x000fd00000000000 */
[----:B------:R-:W-:Y:S04]  /*53b70*/  STL.64 [R1+0x280], R16 ;  /* 0x0002801001007387 */ /* 0x000fe80000100a00 */
[----:B------:R0:W-:Y:S04]  /*53b80*/  STL.64 [R1+0x288], R18 ;  /* 0x0002881201007387 */ /* 0x0001e80000100a00 */
[----:B0-----:R-:W2:Y:S04]  /*53b90*/  LDL.LU.64 R18, [R1+0x4af8] ;  /* 0x004af80001127983 */ /* 0x001ea80000300a00 */
[----:B------:R-:W3:Y:S04]  /*53ba0*/  LDL.LU.64 R16, [R1+0x4af0] ;  /* 0x004af00001107983 */ /* 0x000ee80000300a00 */
[----:B------:R-:W-:Y:S04]  /*53bb0*/  STL.64 [R1+0x4ac8], R14 ;  /* 0x004ac80e01007387 */ /* 0x000fe80000100a00 */
[----:B----4-:R0:W-:Y:S04]  /*53bc0*/  STL.64 [R1+0x4ac0], R12 ;  /* 0x004ac00c01007387 */ /* 0x0101e80000100a00 */
[----:B0-----:R-:W4:Y:S04]  /*53bd0*/  LDL.LU R12, [R1+0x5d0] ;  /* 0x0005d000010c7983 */ /* 0x001f280000300800 */
[----:B------:R-:W4:Y:S04]  /*53be0*/  LDL.LU R13, [R1+0x5d4] ;  /* 0x0005d400010d7983 */ /* 0x000f280000300800 */
[----:B------:R-:W4:Y:S04]  /*53bf0*/  LDL.LU R14, [R1+0x5d8] ;  /* 0x0005d800010e7983 */ /* 0x000f280000300800 */
[----:B------:R-:W4:Y:S01]  /*53c00*/  LDL.LU R15, [R1+0x5dc] ;  /* 0x0005dc00010f7983 */ /* 0x000f220000300800 */
[----:B--2---:R-:W-:Y:S03]  /*53c10*/  HMMA.16816.F32 R20, R20, R18, R4 ;  /* 0x000000121414723c */ /* 0x004fe60000001804 */
[----:B------:R-:W2:Y:S04]  /*53c20*/  LDL.LU.64 R6, [R1+0x4ae8] ;  /* 0x004ae80001067983 */ /* 0x000ea80000300a00 */
[----:B------:R-:W4:Y:S04]  /*53c30*/  LDL.LU.64 R4, [R1+0x4ae0] ;  /* 0x004ae00001047983 */ /* 0x000f280000300a00 */
[----:B------:R-:W-:Y:S04]  /*53c40*/  STL.64 [R1+0x4ab8], R18 ;  /* 0x004ab81201007387 */ /* 0x000fe80000100a00 */
[----:B---3--:R0:W-:Y:S08]  /*53c50*/  STL.64 [R1+0x4ab0], R16 ;  /* 0x004ab01001007387 */ /* 0x0081f00000100a00 */
[----:B------:R-:W-:Y:S04]  /*53c60*/  STL.64 [R1+0x270], R20 ;  /* 0x0002701401007387 */ /* 0x000fe80000100a00 */
[----:B------:R-:W-:Y:S04]  /*53c70*/  STL.64 [R1+0x278], R22 ;  /* 0x0002781601007387 */ /* 0x000fe80000100a00 */
[----:B------:R-:W1:Y:S04]  /*53c80*/  LDSM.16.MT88.4 R20, [R28+UR4+0x10080] ;  /* 0x010080041c14783b */ /* 0x000e680008004200 */
[----:B0-----:R-:W3:Y:S04]  /*53c90*/  LDL.LU R16, [R1+0x5f0] ;  /* 0x0005f00001107983 */ /* 0x001ee80000300800 */
[----:B------:R-:W3:Y:S04]  /*53ca0*/  LDL.LU R17, [R1+0x5f4] ;  /* 0x0005f40001117983 */ /* 0x000ee80000300800 */
[----:B------:R-:W3:Y:S04]  /*53cb0*/  LDL.LU R18, [R1+0x5f8] ;  /* 0x0005f80001127983 */ /* 0x000ee80000300800 */
[----:B------:R-:W3:Y:S04]  /*53cc0*/  LDL.LU R19, [R1+0x5fc] ;  /* 0x0005fc0001137983 */ /* 0x000ee80000300800 */
[----:B-1----:R-:W-:Y:S04]  /*53cd0*/  STL.64 [R1+0x60], R20 ;  /* 0x0000601401007387 */ /* 0x002fe80000100a00 */
[----:B------:R0:W-:Y:S01]  /*53ce0*/  STL.64 [R1+0x68], R22 ;  /* 0x0000681601007387 */ /* 0x0001e20000100a00 */
[----:B--2---:R-:W-:-:S15]  /*53cf0*/  HMMA.16816.F32 R8, R24, R6, R8 ;  /* 0x000000061808723c */ /* 0x004fde0000001808 */
[----:B------:R-:W-:-:S08]  /*53d00*/  NOP ;  /* 0x0000000000007918 */ /* 0x000fd00000000000 */
[----:B------:R1:W-:Y:S01]  /*53d10*/  STL.64 [R1+0x2e0], R8 ;  /* 0x0002e00801007387 */ /* 0x0003e20000100a00 */
[----:B0-----:R-:W-:Y:S02]  /*53d20*/  IMAD.MOV.U32 R22, RZ, RZ, R10 ;  /* 0x000000ffff167224 */ /* 0x001fe400078e000a */
[----:B------:R-:W-:Y:S02]  /*53d30*/  IMAD.MOV.U32 R23, RZ, RZ, R11 ;  /* 0x000000ffff177224 */ /* 0x000fe400078e000b */
[----:B------:R-:W4:Y:S04]  /*53d40*/  LDL.LU.64 R10, [R1+0x4ad8] ;  /* 0x004ad800010a7983 */ /* 0x000f280000300a00 */
[----:B-1----:R-:W2:Y:S04]  /*53d50*/  LDL.LU R9, [R1+0x4ad0] ;  /* 0x004ad00001097983 */ /* 0x002ea80000300800 */
[----:B------:R-:W-:Y:S04]  /*53d60*/  STL [R1+0x4a04], R23 ;  /* 0x004a041701007387 */ /* 0x000fe80000100800 */
[----:B------:R0:W-:Y:S04]  /*53d70*/  STL [R1+0x49f8], R22 ;  /* 0x0049f81601007387 */ /* 0x0001e80000100800 */
[----:B------:R-:W2:Y:S04]  /*53d80*/  LDL.LU R20, [R1+0x5a0] ;  /* 0x0005a00001147983 */ /* 0x000ea80000300800 */
[----:B------:R-:W2:Y:S04]  /*53d90*/  LDL.LU R21, [R1+0x5a4] ;  /* 0x0005a40001157983 */ /* 0x000ea80000300800 */
[----:B0-----:R-:W2:Y:S04]  /*53da0*/  LDL.LU R22, [R1+0x5a8] ;  /* 0x0005a80001167983 */ /* 0x001ea80000300800 */
[----:B------:R-:W2:Y:S01]  /*53db0*/  LDL.LU R23, [R1+0x5ac] ;  /* 0x0005ac0001177983 */ /* 0x000ea20000300800 */
[----:B----4-:R-:W-:-:S15]  /*53dc0*/  HMMA.16816.F32 R12, R24, R10, R12 ;  /* 0x0000000a180c723c */ /* 0x010fde000000180c */
[----:B------:R-:W-:-:S08]  /*53dd0*/  NOP ;  /* 0x0000000000007918 */ /* 0x000fd00000000000 */
        /* <DEDUP_REMOVED lines=8> */
[----:B0-----:R-:W2:Y:S04]  /*53e60*/  LDL.LU.64 R18, [R1+0x4ab8] ;  /* 0x004ab80001127983 */ /* 0x001ea80000300a00 */
[----:B------:R-:W3:Y:S04]  /*53e70*/  LDL.LU.64 R16, [R1+0x4ab0] ;  /* 0x004ab00001107983 */ /* 0x000ee80000300a00 */
[----:B------:R-:W-:Y:S04]  /*53e80*/  STL.64 [R1+0x4a90], R14 ;  /* 0x004a900e01007387 */ /* 0x000fe80000100a00 */
[----:B----4-:R2:W-:Y:S02]  /*53e90*/  STL.64 [R1+0x4a88], R12 ;  /* 0x004a880c01007387 */ /* 0x0105e40000100a00 */
[----:B--2---:R-:W-:Y:S06]  /*53ea0*/  HMMA.16816.F32 R12, R24, R18, R20 ;  /* 0x00000012180c723c */ /* 0x004fec0000001814 */
[----:B------:R-:W-:Y:S04]  /*53eb0*/  STL.64 [R1+0x4a80], R18 ;  /* 0x004a801201007387 */ /* 0x000fe80000100a00 */
[----:B---3--:R0:W-:Y:S04]  /*53ec0*/  STL.64 [R1+0x4a78], R16 ;  /* 0x004a781001007387 */ /* 0x0081e80000100a00 */
[----:B------:R-:W1:Y:S09]  /*53ed0*/  LDSM.16.MT88.4 R24, [R28+UR4+0x10100] ;  /* 0x010100041c18783b */ /* 0x000e720008004200 */
[----:B------:R-:W-:Y:S04]  /*53ee0*/  STL.64 [R1+0x330], R12 ;  /* 0x0003300c01007387 */ /* 0x000fe80000100a00 */
[----:B------:R-:W-:Y:S04]  /*53ef0*/  STL.64 [R1+0x338], R14 ;  /* 0x0003380e01007387 */ /* 0x000fe80000100a00 */
[----:B0-----:R-:W2:Y:S04]  /*53f00*/  LDL.LU R16, [R1+0x620] ;  /* 0x0006200001107983 */ /* 0x001ea80000300800 */
[----:B------:R-:W2:Y:S04]  /*53f10*/  LDL.LU R17, [R1+0x624] ;  /* 0x0006240001117983 */ /* 0x000ea80000300800 */
[----:B------:R-:W3:Y:S04]  /*53f20*/  LDL.LU R18, [R1+0x628] ;  /* 0x0006280001127983 */ /* 0x000ee80000300800 */
[----:B------:R-:W3:Y:S01]  /*53f30*/  LDL.LU R19, [R1+0x62c] ;  /* 0x00062c0001137983 */ /* 0x000ee20000300800 */
[----:B-1----:R-:W-:-:S02]  /*53f40*/  IMAD.MOV.U32 R23, RZ, RZ, R24 ;  /* 0x000000ffff177224 */ /* 0x002fc400078e0018 */
        /* <DEDUP_REMOVED lines=8> */
[----:B------:R-:W3:Y:S04]  /*53fd0*/  LDL.LU R12, [R1+0x630] ;  /* 0x00063000010c7983 */ /* 0x000ee80000300800 */
[----:B------:R-:W3:Y:S04]  /*53fe0*/  LDL.LU R13, [R1+0x634] ;  /* 0x00063400010d7983 */ /* 0x000ee80000300800 */
[----:B------:R-:W3:Y:S04]  /*53ff0*/  LDL.LU R14, [R1+0x638] ;  /* 0x00063800010e7983 */ /* 0x000ee80000300800 */
[----:B------:R-:W3:Y:S04]  /*54000*/  LDL.LU R15, [R1+0x63c] ;  /* 0x00063c00010f7983 */ /* 0x000ee80000300800 */
[----:B------:R-:W4:Y:S04]  /*54010*/  LDL.LU.64 R24, [R1+0x4aa8] ;  /* 0x004aa80001187983 */ /* 0x000f280000300a00 */
[----:B------:R-:W-:Y:S04]  /*54020*/  STL [R1+0x4a10], R23 ;  /* 0x004a101701007387 */ /* 0x000fe80000100800 */
[----:B------:R0:W-:Y:S04]  /*54030*/  STL.64 [R1+0x4a08], R20 ;  /* 0x004a081401007387 */ /* 0x0001e80000100a00 */
[----:B0-----:R-:W2:Y:S04]  /*54040*/  LDL.LU.64 R20, [R1+0x30] ;  /* 0x0000300001147983 */ /* 0x001ea80000300a00 */
[----:B------:R-:W2:Y:S02]  /*54050*/  LDL.LU.64 R22, [R1+0x38] ;  /* 0x0000380001167983 */ /* 0x000ea40000300a00 */
[----:B--2---:R-:W-:-:S15]  /*54060*/  HMMA.16816.F32 R16, R20, R6, R16 ;  /* 0x000000061410723c */ /* 0x004fde0000001810 */
[----:B------:R-:W-:-:S08]  /*54070*/  NOP ;  /* 0x0000000000007918 */ /* 0x000fd00000000000 */
[----:B------:R0:W-:Y:S04]  /*54080*/  STL.64 [R1+0x320], R16 ;  /* 0x0003201001007387 */ /* 0x0001e80000100a00 */
[----:B------:R-:W-:Y:S04]  /*54090*/  STL.64 [R1+0x328], R18 ;  /* 0x0003281201007387 */ /* 0x000fe80000100a00 */
[----:B------:R-:W-:Y:S04]  /*540a0*/  STL.64 [R1+0x4a60], R6 ;  /* 0x004a600601007387 */ /* 0x000fe80000100a00 */
[----:B------:R1:W-:Y:S01]  /*540b0*/  STL.64 [R1+0x4a58], R4 ;  /* 0x004a580401007387 */ /* 0x0003e20000100a00 */
[----:B0-----:R-:W-:-:S04]  /*540c0*/  IMAD.MOV.U32 R16, RZ, RZ, R20 ;  /* 0x000000ffff107224 */ /* 0x001fc800078e0014 */
[----:B-1----:R-:W-:Y:S02]  /*540d0*/  IMAD.MOV.U32 R4, RZ, RZ, R16 ;  /* 0x000000ffff047224 */ /* 0x002fe400078e0010 */
[----:B------:R-:W0:Y:S01]  /*540e0*/  LDSM.16.MT88.4 R16, [R28+UR4+0x10180] ;  /* 0x010180041c10783b */ /* 0x000e220008004200 */
[----:B------:R-:W-:Y:S02]  /*540f0*/  IMAD.MOV.U32 R8, RZ, RZ, R21 ;  /* 0x000000ffff087224 */ /* 0x000fe400078e0015 */
[----:B------:R-:W-:Y:S02]  /*54100*/  IMAD.MOV.U32 R2, RZ, RZ, R22 ;  /* 0x000000ffff027224 */ /* 0x000fe400078e0016 */
[----:B------:R-:W-:Y:S02]  /*54110*/  IMAD.MOV.U32 R0, RZ, RZ, R23 ;  /* 0x000000ffff007224 */ /* 0x000fe400078e0017 */
[----:B------:R-:W-:Y:S02]  /*54120*/  IMAD.MOV.U32 R5, RZ, RZ, R8 ;  /* 0x000000ffff057224 */ /* 0x000fe400078e0008 */
[----:B0-----:R-:W-:-:S02]  /*54130*/  IMAD.MOV.U32 R23, RZ, RZ, R18 ;  /* 0x000000ffff177224 */ /* 0x001fc400078e0012 */
[----:B------:R-:W-:Y:S02]  /*54140*/  IMAD.MOV.U32 R22, RZ, RZ, R19 ;  /* 0x000000ffff167224 */ /* 0x000fe400078e0013 */
[----:B------:R-:W-:Y:S02]  /*54150*/  IMAD.MOV.U32 R8, RZ, RZ, R16 ;  /* 0x000000ffff087224 */ /* 0x000fe400078e0010 */
[----:B------:R-:W-:Y:S01]  /*54160*/  IMAD.MOV.U32 R29, RZ, RZ, R17 ;  /* 0x000000ffff1d7224 */ /* 0x000fe200078e0011 */
[----:B------:R-:W2:Y:S04]  /*54170*/  LDL.LU.64 R18, [R1+0x4aa0] ;  /* 0x004aa00001127983 */ /* 0x000ea80000300a00 */
[----:B------:R-:W2:Y:S04]  /*54180*/  LDL.LU.64 R16, [R1+0x4a98] ;  /* 0x004a980001107983 */ /* 0x000ea80000300a00 */
[----:B------:R0:W-:Y:S04]  /*54190*/  STL.64 [R1+0x4a50], R22 ;  /* 0x004a501601007387 */ /* 0x0001e80000100a00 */
[----:B------:R-:W4:Y:S04]  /*541a0*/  LDL.LU R20, [R1+0x580] ;  /* 0x0005800001147983 */ /* 0x000f280000300800 */
[----:B------:R-:W4:Y:S04]  /*541b0*/  LDL.LU R21, [R1+0x584] ;  /* 0x0005840001157983 */ /* 0x000f280000300800 */
[----:B0-----:R-:W2:Y:S04]  /*541c0*/  LDL.LU R22, [R1+0x588] ;  /* 0x0005880001167983 */ /* 0x001ea80000300800 */
[----:B------:R-:W2:Y:S01]  /*541d0*/  LDL.LU R23, [R1+0x58c] ;  /* 0x00058c0001177983 */ /* 0x000ea20000300800 */
[----:B------:R-:W-:-:S02]  /*541e0*/  IMAD.MOV.U32 R6, RZ, RZ, R2 ;  /* 0x000000ffff067224 */ /* 0x000fc400078e0002 */
[----:B------:R-:W-:-:S07]  /*541f0*/  IMAD.MOV.U32 R7, RZ, RZ, R0 ;  /* 0x000000ffff077224 */ /* 0x000fce00078e0000 */
[----:B---3--:R-:W-:Y:S01]  /*54200*/  HMMA.16816.F32 R12, R4, R10, R12 ;  /* 0x0000000a040c723c */ /* 0x008fe2000000180c */
[----:B------:R-:W-:-:S15]  /*54210*/  IMAD.MOV.U32 R26, RZ, RZ, R27 ;  /* 0x000000ffff1a7224 */ /* 0x000fde00078e001b */
[----:B------:R-:W-:-:S08]  /*54220*/  NOP ;  /* 0x0000000000007918 */ /* 0x000fd00000000000 */
        /* <DEDUP_REMOVED lines=8> */
[----:B------:R0:W-:Y:S04]  /*542b0*/  STL [R1+0x618], R14 ;  /* 0x0006180e01007387 */ /* 0x0001e80000100800 */
[----:B0-----:R-:W3:Y:S04]  /*542c0*/  LDL.LU.64 R14, [R1+0x4a90] ;  /* 0x004a9000010e7983 */ /* 0x001ee80000300a00 */
[----:B------:R-:W4:Y:S04]  /*542d0*/  LDL.LU.64 R12, [R1+0x4a88] ;  /* 0x004a8800010c7983 */ /* 0x000f280000300a00 */
[----:B------:R-:W-:Y:S01]  /*542e0*/  STL [R1+0x4644], R27 ;  /* 0x0046441b01007387 */ /* 0x000fe20000100800 */
        /* <DEDUP_REMOVED lines=11> */
[----:B------:R0:W-:Y:S01]  /*543a0*/  STL [R1+0x608], R6 ;  /* 0x0006080601007387 */ /* 0x0001e20000100800 */
[----:B------:R-:W-:-:S03]  /*543b0*/  IMAD.MOV.U32 R27, RZ, RZ, R7 ;  /* 0x000000ffff1b7224 */ /* 0x000fc600078e0007 */
[----:B0-----:R-:W2:Y:S04]  /*543c0*/  LDL.LU.64 R6, [R1+0x4a60] ;  /* 0x004a600001067983 */ /* 0x001ea80000300a00 */
[----:B------:R-:W4:Y:S04]  /*543d0*/  LDL.LU.64 R4, [R1+0x4a58] ;  /* 0x004a580001047983 */ /* 0x000f280000300a00 */
[----:B------:R-:W-:Y:S04]  /*543e0*/  STL.64 [R1+0x4a38], R18 ;  /* 0x004a381201007387 */ /* 0x000fe80000100a00 */
[----:B---3--:R0:W-:Y:S04]  /*543f0*/  STL.64 [R1+0x4a30], R16 ;  /* 0x004a301001007387 */ /* 0x0081e80000100a00 */
[----:B0-----:R-:W2:Y:S04]  /*54400*/  LDL.LU.64 R16, [R1+0x20] ;  /* 0x0000200001107983 */ /* 0x001ea80000300a00 */
[----:B------:R-:W2:Y:S04]  /*54410*/  LDL.LU.64 R18, [R1+0x28] ;  /* 0x0000280001127983 */ /* 0x000ea80000300a00 */
[----:B------:R-:W-:Y:S04]  /*54420*/  STL [R1+0x4668], R27 ;  /* 0x0046681b01007387 */ /* 0x000fe80000100800 */
[----:B------:R-:W-:Y:S04]  /*54430*/  STL [R1+0x4a20], R26 ;  /* 0x004a201a01007387 */ /* 0x000fe80000100800 */
[----:B------:R0:W-:Y:S04]  /*54440*/  STL.64 [R1+0x4a18], R24 ;  /* 0x004a181801007387 */ /* 0x0001e80000100a00 */
[----:B0-----:R-:W3:Y:S04]  /*54450*/  LDL.LU R24, [R1+0x570] ;  /* 0x0005700001187983 */ /* 0x001ee80000300800 */
[----:B------:R-:W3:Y:S04]  /*54460*/  LDL.LU R25, [R1+0x574] ;  /* 0x0005740001197983 */ /* 0x000ee80000300800 */
[----:B------:R-:W3:Y:S01]  /*54470*/  LDL.LU R26, [R1+0x578] ;  /* 0x00057800011a7983 */ /* 0x000ee20000300800 */
[----:B------:R-:W-:Y:S01]  /*54480*/  IMAD.MOV.U32 R27, RZ, RZ, R3 ;  /* 0x000000ffff1b7224 */ /* 0x000fe200078e0003 */
[C---:B--2---:R-:W-:Y:S06]  /*54490*/  HMMA.16816.F32 R20, R16.reuse, R6, R20 ;  /* 0x000000061014723c */ /* 0x044fec0000001814 */
[----:B---3--:R-:W-:-:S15]  /*544a0*/  HMMA.16816.F32 R24, R16, R10, R24 ;  /* 0x0000000a1018723c */ /* 0x008fde0000001818 */
[----:B------:R-:W-:-:S02]  /*544b0*/  NOP ;  /* 0x0000000000007918 */ /* 0x000fc40000000000 */
[----:B------:R-:W-:Y:S04]  /*544c0*/  STL.64 [R1+0x5b0], R20 ;  /* 0x0005b01401007387 */ /* 0x000fe80000100a00 */
[----:B------:R0:W-:Y:S04]  /*544d0*/  STL.64 [R1+0x5b8], R22 ;  /* 0x0005b81601007387 */ /* 0x0001e80000100a00 */
[----:B0-----:R-:W2:Y:S04]  /*544e0*/  LDL.LU.64 R22, [R1+0x4a50] ;  /* 0x004a500001167983 */ /* 0x001ea80000300a00 */
[----:B----4-:R-:W-:Y:S04]  /*544f0*/  STL.64 [R1+0x49e8], R4 ;  /* 0x0049e80401007387 */ /* 0x010fe80000100a00 */
[----:B------:R-:W-:Y:S04]  /*54500*/  STL [R1+0x5a0], R24 ;  /* 0x0005a01801007387 */ /* 0x000fe80000100800 */
[----:B------:R0:W-:Y:S04]  /*54510*/  STL.64 [R1+0x4a28], R8 ;  /* 0x004a280801007387 */ /* 0x0001e80000100a00 */
        /* <DEDUP_REMOVED lines=9> */
[----:B------:R-:W3:Y:S04]  /*545b0*/  LDL.LU R11, [R1+0x55c] ;  /* 0x00055c00010b7983 */ /* 0x000ee80000300800 */
[----:B------:R-:W4:Y:S04]  /*545c0*/  LDL.LU R4, [R1+0x520] ;  /* 0x0005200001047983 */ /* 0x000f280000300800 */
[----:B------:R-:W4:Y:S04]  /*545d0*/  LDL.LU R5, [R1+0x524] ;  /* 0x0005240001057983 */ /* 0x000f280000300800 */
[----:B------:R-:W4:Y:S04]  /*545e0*/  LDL.LU R6, [R1+0x528] ;  /* 0x0005280001067983 */ /* 0x000f280000300800 */
[----:B------:R-:W4:Y:S01]  /*545f0*/  LDL.LU R7, [R1+0x52c] ;  /* 0x00052c0001077983 */ /* 0x000f220000300800 */
[----:B------:R-:W-:-:S02]  /*54600*/  IMAD.MOV.U32 R0, RZ, RZ, R25 ;  /* 0x000000ffff007224 */ /* 0x000fc400078e0019 */
[----:B------:R-:W-:Y:S01]  /*54610*/  IMAD.MOV.U32 R3, RZ, RZ, R27 ;  /* 0x000000ffff037224 */ /* 0x000fe200078e001b */
[----:B------:R-:W4:Y:S01]  /*54620*/  LDL.LU R24, [R1+0x540] ;  /* 0x0005400001187983 */ /* 0x000f220000300800 */
[----:B------:R-:W-:-:S03]  /*54630*/  IMAD.MOV.U32 R2, RZ, RZ, R26 ;  /* 0x000000ffff027224 */ /* 0x000fc600078e001a */
[----:B------:R-:W4:Y:S04]  /*54640*/  LDL.LU R25, [R1+0x544] ;  /* 0x0005440001197983 */ /* 0x000f280000300800 */
[----:B------:R-:W4:Y:S04]  /*54650*/  LDL.LU R26, [R1+0x548] ;  /* 0x00054800011a7983 */ /* 0x000f280000300800 */
[----:B------:R-:W4:Y:S04]  /*54660*/  LDL.LU R27, [R1+0x54c] ;  /* 0x00054c00011b7983 */ /* 0x000f280000300800 */
[----:B------:R-:W4:Y:S04]  /*54670*/  LDL.64 R20, [R1+0x10] ;  /* 0x0000100001147983 */ /* 0x000f280000100a00 */
[----:B------:R-:W-:Y:S04]  /*54680*/  STL [R1+0x4634], R3 ;  /* 0x0046340301007387 */ /* 0x000fe80000100800 */
[----:B------:R0:W-:Y:S04]  /*54690*/  STL [R1+0x4630], R2 ;  /* 0x0046300201007387 */ /* 0x0001e80000100800 */
[----:B------:R1:W-:Y:S01]  /*546a0*/  STL [R1+0x462c], R0 ;  /* 0x00462c0001007387 */ /* 0x0003e20000100800 */
[----:B0-----:R-:W-:-:S02]  /*546b0*/  IMAD.MOV.U32 R2, RZ, RZ, R18 ;  /* 0x000000ffff027224 */ /* 0x001fc400078e0012 */
[----:B-1----:R-:W-:Y:S01]  /*546c0*/  IMAD.MOV.U32 R0, RZ, RZ, R19 ;  /* 0x000000ffff007224 */ /* 0x002fe200078e0013 */
[----:B---3--:R-:W-:-:S15]  /*546d0*/  HMMA.16816.F32 R8, R16, R14, R8 ;  /* 0x0000000e1008723c */ /* 0x008fde0000001808 */
[----:B------:R-:W-:-:S08]  /*546e0*/  NOP ;  /* 0x0000000000007918 */ /* 0x000fd00000000000 */
[----:B------:R-:W-:Y:S04]  /*546f0*/  STL.64 [R1+0x590], R8 ;  /* 0x0005900801007387 */ /* 0x000fe80000100a00 */
[----:B------:R0:W-:Y:S04]  /*54700*/  STL.64 [R1+0x598], R10 ;  /* 0x0005980a01007387 */ /* 0x0001e80000100a00 */
[----:B0-----:R-:W3:Y:S04]  /*54710*/  LDL.LU.64 R10, [R1+0x4a48] ;  /* 0x004a4800010a7983 */ /* 0x001ee80000300a00 */
[----:B------:R-:W3:Y:S04]  /*54720*/  LDL.LU.64 R8, [R1+0x4a40] ;  /* 0x004a400001087983 */ /* 0x000ee80000300a00 */
[----:B------:R-:W3:Y:S01]  /*54730*/  LDL.LU.64 R18, [R1+0x4a38] ;  /* 0x004a380001127983 */ /* 0x000ee20000300a00 */
[----:B------:R-:W-:-:S02]  /*54740*/  IMAD.MOV.U32 R14, RZ, RZ, R16 ;  /* 0x000000ffff0e7224 */ /* 0x000fc400078e0010 */
[----:B------:R-:W-:Y:S02]  /*54750*/  IMAD.MOV.U32 R3, RZ, RZ, R17 ;  /* 0x000000ffff037224 */ /* 0x000fe400078e0011 */
[----:B------:R-:W2:Y:S04]  /*54760*/  LDL.LU.64 R16, [R1+0x4a30] ;  /* 0x004a300001107983 */ /* 0x000ea80000300a00 */
[----:B------:R0:W-:Y:S01]  /*54770*/  STL.64 [R1+0x4880], R12 ;  /* 0x0048800c01007387 */ /* 0x0001e20000100a00 */
[----:B------:R-:W-:Y:S02]  /*54780*/  IMAD.MOV.U32 R15, RZ, RZ, R0 ;  /* 0x000000ffff0f7224 */ /* 0x000fe400078e0000 */
[----:B0-----:R-:W-:Y:S02]  /*54790*/  IMAD.MOV.U32 R12, RZ, RZ, R14 ;  /* 0x000000ffff0c7224 */ /* 0x001fe400078e000e */
[----:B------:R-:W-:-:S02]  /*547a0*/  IMAD.MOV.U32 R13, RZ, RZ, R3 ;  /* 0x000000ffff0d7224 */ /* 0x000fc400078e0003 */
[----:B------:R-:W-:-:S07]  /*547b0*/  IMAD.MOV.U32 R14, RZ, RZ, R2 ;  /* 0x000000ffff0e7224 */ /* 0x000fce00078e0002 */
[----:B---3--:R-:W-:Y:S01]  /*547c0*/  HMMA.16816.F32 R12, R12, R18, R8 ;  /* 0x000000120c0c723c */ /* 0x008fe20000001808 */
[----:B------:R-:W3:-:S15]  /*547d0*/  LDL.LU.64 R8, [R1+0x4a28] ;  /* 0x004a280001087983 */ /* 0x000ede0000300a00 */
[----:B------:R-:W-:-:S07]  /*547e0*/  NOP ;  /* 0x0000000000007918 */ /* 0x000fce0000000000 */
[----:B------:R-:W-:Y:S04]  /*547f0*/  STL [R1+0x350], R12 ;  /* 0x0003500c01007387 */ /* 0x000fe80000100800 */
[----:B--2---:R0:W-:Y:S04]  /*54800*/  STL.64 [R1+0x49a8], R16 ;  /* 0x0049a81001007387 */ /* 0x0041e80000100a00 */
[----:B0-----:R-:W4:Y:S04]  /*54810*/  LDL.64 R16, [R1+0x40] ;  /* 0x0000400001107983 */ /* 0x001f280000100a00 */
[----:B------:R-:W4:Y:S01]  /*54820*/  LDL.LU.64 R18, [R1+0x48] ;  /* 0x0000480001127983 */ /* 0x000f220000300a00 */
[----:B---3--:R-:W-:-:S03]  /*54830*/  IMAD.MOV.U32 R12, RZ, RZ, R8 ;  /* 0x000000ffff0c7224 */ /* 0x008fc600078e0008 */
[----:B------:R-:W2:Y:S01]  /*54840*/  LDL.LU R8, [R1+0x4a24] ;  /* 0x004a240001087983 */ /* 0x000ea20000300800 */
[----:B------:R-:W-:Y:S02]  /*54850*/  IMAD.MOV.U32 R2, RZ, RZ, R14 ;  /* 0x000000ffff027224 */ /* 0x000fe400078e000e */
[----:B------:R-:W-:Y:S02]  /*54860*/  IMAD.MOV.U32 R0, RZ, RZ, R15 ;  /* 0x000000ffff007224 */ /* 0x000fe400078e000f */
[----:B------:R-:W-:Y:S02]  /*54870*/  IMAD.MOV.U32 R14, RZ, RZ, R23 ;  /* 0x000000ffff0e7224 */ /* 0x000fe400078e0017 */
[----:B------:R-:W-:-:S05]  /*54880*/  IMAD.MOV.U32 R15, RZ, RZ, R22 ;  /* 0x000000ffff0f7224 */ /* 0x000fca00078e0016 */
[----:B------:R0:W-:Y:S02]  /*54890*/  STL.64 [R1+0x4970], R14 ;  /* 0x0049700e01007387 */ /* 0x0001e40000100a00 */
[----:B0-----:R-:W-:Y:S02]  /*548a0*/  IMAD.MOV.U32 R14, RZ, RZ, R9 ;  /* 0x000000ffff0e7224 */ /* 0x001fe400078e0009 */
[----:B------:R-:W-:Y:S02]  /*548b0*/  IMAD.MOV.U32 R3, RZ, RZ, R13 ;  /* 0x000000ffff037224 */ /* 0x000fe400078e000d */
[----:B------:R-:W-:Y:S01]  /*548c0*/  IMAD.MOV.U32 R13, RZ, RZ, R29 ;  /* 0x000000ffff0d7224 */ /* 0x000fe200078e001d */
[----:B----4-:R-:W-:Y:S04]  /*548d0*/  HMMA.16816.F32 R24, R16, R20, R24 ;  /* 0x000000141018723c */ /* 0x010fe80000001818 */
[----:B------:R0:W-:Y:S04]  /*548e0*/  STL.64 [R1+0x4968], R12 ;  /* 0x0049680c01007387 */ /* 0x0001e80000100a00 */
[----:B0-----:R-:W3:Y:S04]  /*548f0*/  LDL.LU R12, [R1+0x530] ;  /* 0x00053000010c7983 */ /* 0x001ee80000300800 */
[----:B------:R-:W3:Y:S04]  /*54900*/  LDL.LU R13, [R1+0x534] ;  /* 0x00053400010d7983 */ /* 0x000ee80000300800 */
[----:B------:R-:W-:Y:S04]  /*54910*/  STL [R1+0x4640], R0 ;  /* 0x0046400001007387 */ /* 0x000fe80000100800 */
[----:B------:R-:W-:Y:S04]  /*54920*/  STL [R1+0x463c], R2 ;  /* 0x00463c0201007387 */ /* 0x000fe80000100800 */
[----:B------:R-:W-:Y:S04]  /*54930*/  STL [R1+0x4638], R3 ;  /* 0x0046380301007387 */ /* 0x000fe80000100800 */
[----:B------:R-:W-:Y:S01]  /*54940*/  STL [R1+0x49f0], R28 ;  /* 0x0049f01c01007387 */ /* 0x000fe20000100800 */
[----:B--2---:R-:W-:-:S03]  /*54950*/  IMAD.MOV.U32 R15, RZ, RZ, R8 ;  /* 0x000000ffff0f7224 */ /* 0x004fc600078e0008 */
[----:B------:R-:W0:Y:S04]  /*54960*/  LDSM.16.MT88.4 R8, [R28+UR4+0x10200] ;  /* 0x010200041c08783b */ /* 0x000e280008004200 */
[----:B0-----:R-:W-:Y:S04]  /*54970*/  STL.64 [R1+0x4920], R10 ;  /* 0x0049200a01007387 */ /* 0x001fe80000100a00 */
[----:B------:R0:W-:Y:S04]  /*54980*/  STL.64 [R1+0x4918], R8 ;  /* 0x0049180801007387 */ /* 0x0001e80000100a00 */
[----:B0-----:R-:W3:Y:S04]  /*54990*/  LDL.64 R8, [R1] ;  /* 0x0000000001087983 */ /* 0x001ee80000100a00 */
[----:B------:R-:W-:Y:S04]  /*549a0*/  STL.64 [R1+0x360], R24 ;  /* 0x0003601801007387 */ /* 0x000fe80000100a00 */
[----:B------:R0:W-:Y:S04]  /*549b0*/  STL.64 [R1+0x368], R26 ;  /* 0x0003681a01007387 */ /* 0x0001e80000100a00 */
[----:B0-----:R-:W2:Y:S04]  /*549c0*/  LDL.LU R26, [R1+0x4a20] ;  /* 0x004a2000011a7983 */ /* 0x001ea80000300800 */
[----:B------:R-:W4:Y:S01]  /*549d0*/  LDL.LU.64 R24, [R1+0x4a18] ;  /* 0x004a180001187983 */ /* 0x000f220000300a00 */
[----:B------:R-:W-:-:S03]  /*549e0*/  IMAD.MOV.U32 R29, RZ, RZ, R21 ;  /* 0x000000ffff1d7224 */ /* 0x000fc600078e0015 */
[----:B------:R-:W2:Y:S04]  /*549f0*/  LDL.LU R23, [R1+0x4a10] ;  /* 0x004a100001177983 */ /* 0x000ea80000300800 */
[----:B------:R-:W2:Y:S04]  /*54a00*/  LDL.LU.64 R20, [R1+0x4a08] ;  /* 0x004a080001147983 */ /* 0x000ea80000300a00 */
[----:B------:R0:W-:Y:S01]  /*54a10*/  STL [R1+0x49f4], R29 ;  /* 0x0049f41d01007387 */ /* 0x0001e20000100800 */
[----:B------:R-:W-:Y:S02]  /*54a20*/  IMAD.MOV.U32 R22, RZ, RZ, R16 ;  /* 0x000000ffff167224 */ /* 0x000fe400078e0010 */
[----:B------:R-:W-:-:S02]  /*54a30*/  IMAD.MOV.U32 R28, RZ, RZ, R19 ;  /* 0x000000ffff1c7224 */ /* 0x000fc400078e0013 */
[----:B0-----:R-:W-:Y:S01]  /*54a40*/  IMAD.MOV.U32 R29, RZ, RZ, R18 ;  /* 0x000000ffff1d7224 */ /* 0x001fe200078e0012 */
[C---:B---3--:R-:W-:Y:S06]  /*54a50*/  HMMA.16816.F32 R12, R16.reuse, R8, R12 ;  /* 0x00000008100c723c */ /* 0x048fec000000180c */
[----:B----4-:R-:W-:-:S15]  /*54a60*/  HMMA.16816.F32 R4, R16, R24, R4 ;  /* 0x000000181004723c */ /* 0x010fde0000001804 */
[----:B------:R-:W-:-:S02]  /*54a70*/  NOP ;  /* 0x0000000000007918 */ /* 0x000fc40000000000 */
[----:B------:R-:W-:Y:S04]  /*54a80*/  STL.64 [R1+0x380], R12 ;  /* 0x0003800c01007387 */ /* 0x000fe80000100a00 */
[----:B------:R-:W-:Y:S04]  /*54a90*/  STL.64 [R1+0x388], R14 ;  /* 0x0003880e01007387 */ /* 0x000fe80000100a00 */
[----:B------:R0:W-:Y:S04]  /*54aa0*/  STL [R1+0x3a0], R4 ;  /* 0x0003a00401007387 */ /* 0x0001e80000100800 */
[----:B------:R-:W-:Y:S04]  /*54ab0*/  STL.64 [R1+0x49d0], R24 ;  /* 0x0049d01801007387 */ /* 0x000fe80000100a00 */
[----:B------:R-:W3:Y:S04]  /*54ac0*/  LDL.LU R16, [R1+0x60] ;  /* 0x0000600001107983 */ /* 0x000ee80000300800 */
[----:B------:R-:W3:Y:S04]  /*54ad0*/  LDL.LU R17, [R1+0x64] ;  /* 0x0000640001117983 */ /* 0x000ee80000300800 */
[----:B------:R-:W3:Y:S04]  /*54ae0*/  LDL.LU R18, [R1+0x68] ;  /* 0x0000680001127983 */ /* 0x000ee80000300800 */
[----:B------:R-:W3:Y:S01]  /*54af0*/  LDL.LU R19, [R1+0x6c] ;  /* 0x00006c0001137983 */ /* 0x000ee20000300800 */
[----:B------:R-:W-:-:S02]  /*54b00*/  IMAD.MOV.U32 R0, RZ, RZ, R5 ;  /* 0x000000ffff007224 */ /* 0x000fc400078e0005 */
[----:B------:R-:W-:Y:S02]  /*54b10*/  IMAD.MOV.U32 R2, RZ, RZ, R6 ;  /* 0x000000ffff027224 */ /* 0x000fe400078e0006 */
[----:B------:R-:W-:Y:S01]  /*54b20*/  IMAD.MOV.U32 R3, RZ, RZ, R7 ;  /* 0x000000ffff037224 */ /* 0x000fe200078e0007 */
[----:B0-----:R-:W4:Y:S04]  /*54b30*/  LDL.LU R4, [R1+0x4c0] ;  /* 0x0004c00001047983 */ /* 0x001f280000300800 */
[----:B------:R-:W4:Y:S04]  /*54b40*/  LDL.LU R5, [R1+0x4c4] ;  /* 0x0004c40001057983 */ /* 0x000f280000300800 */
[----:B------:R-:W4:Y:S01]  /*54b50*/  LDL.LU R6, [R1+0x4c8] ;  /* 0x0004c80001067983 */ /* 0x000f220000300800 */
[----:B------:R-:W-:-:S03]  /*54b60*/  IMAD.MOV.U32 R13, RZ, RZ, R8 ;  /* 0x000000ffff0d7224 */ /* 0x000fc600078e0008 */
[----:B------:R-:W4:Y:S01]  /*54b70*/  LDL.LU R7, [R1+0x4cc] ;  /* 0x0004cc0001077983 */ /* 0x000f220000300800 */
[----:B------:R-:W-:-:S03]  /*54b80*/  IMAD.MOV.U32 R12, RZ, RZ, R9 ;  /* 0x000000ffff0c7224 */ /* 0x000fc600078e0009 */
[----:B------:R-:W3:Y:S04]  /*54b90*/  LDL.LU R8, [R1+0x2d0] ;  /* 0x0002d00001087983 */ /* 0x000ee80000300800 */
[----:B------:R-:W3:Y:S04]  /*54ba0*/  LDL.LU R9, [R1+0x2d4] ;  /* 0x0002d40001097983 */ /* 0x000ee80000300800 */
[----:B------:R-:W4:Y:S04]  /*54bb0*/  LDL.LU R10, [R1+0x2d8] ;  /* 0x0002d800010a7983 */ /* 0x000f280000300800 */
[----:B------:R-:W4:Y:S01]  /*54bc0*/  LDL.LU R11, [R1+0x2dc] ;  /* 0x0002dc00010b7983 */ /* 0x000f220000300800 */
[----:B--2---:R-:W-:-:S02]  /*54bd0*/  IMAD.MOV.U32 R14, RZ, RZ, R21 ;  /* 0x000000ffff0e7224 */ /* 0x004fc400078e0015 */
[----:B------:R-:W-:Y:S01]  /*54be0*/  IMAD.MOV.U32 R15, RZ, RZ, R26 ;  /* 0x000000ffff0f7224 */ /* 0x000fe200078e001a */
[----:B----4-:R-:W-:Y:S04]  /*54bf0*/  STL.64 [R1+0x4930], R10 ;  /* 0x0049300a01007387 */ /* 0x010fe80000100a00 */
[----:B---3--:R0:W-:Y:S02]  /*54c00*/  STL.64 [R1+0x4928], R8 ;  /* 0x0049280801007387 */ /* 0x0081e40000100a00 */
[----:B0-----:R-:W-:Y:S02]  /*54c10*/  IMAD.MOV.U32 R8, RZ, RZ, R13 ;  /* 0x000000ffff087224 */ /* 0x001fe400078e000d */
[----:B------:R-:W-:Y:S02]  /*54c20*/  IMAD.MOV.U32 R9, RZ, RZ, R12 ;  /* 0x000000ffff097224 */ /* 0x000fe400078e000c */
[----:B------:R-:W-:-:S02]  /*54c30*/  IMAD.MOV.U32 R12, RZ, RZ, R23 ;  /* 0x000000ffff0c7224 */ /* 0x000fc400078e0017 */
[----:B------:R-:W-:Y:S01]  /*54c40*/  IMAD.MOV.U32 R13, RZ, RZ, R20 ;  /* 0x000000ffff0d7224 */ /* 0x000fe200078e0014 */
[----:B------:R0:W-:Y:S04]  /*54c50*/  STL.64 [R1+0x49d8], R8 ;  /* 0x0049d80801007387 */ /* 0x0001e80000100a00 */
[----:B------:R-:W2:Y:S04]  /*54c60*/  LDL.LU R23, [R1+0x4a04] ;  /* 0x004a040001177983 */ /* 0x000ea80000300800 */
[----:B------:R-:W3:Y:S04]  /*54c70*/  LDL.LU R20, [R1+0x4a00] ;  /* 0x004a000001147983 */ /* 0x000ee80000300800 */
[----:B------:R-:W3:Y:S04]  /*54c80*/  LDL.LU R21, [R1+0x49fc] ;  /* 0x0049fc0001157983 */ /* 0x000ee80000300800 */
[----:B------:R-:W4:Y:S04]  /*54c90*/  LDL.LU R24, [R1+0x500] ;  /* 0x0005000001187983 */ /* 0x000f280000300800 */
[----:B------:R-:W4:Y:S04]  /*54ca0*/  LDL.LU R25, [R1+0x504] ;  /* 0x0005040001197983 */ /* 0x000f280000300800 */
[----:B------:R-:W4:Y:S04]  /*54cb0*/  LDL.LU R26, [R1+0x508] ;  /* 0x00050800011a7983 */ /* 0x000f280000300800 */
[----:B------:R-:W4:Y:S04]  /*54cc0*/  LDL.LU R27, [R1+0x50c] ;  /* 0x00050c00011b7983 */ /* 0x000f280000300800 */
[----:B0-----:R-:W4:Y:S04]  /*54cd0*/  LDL.LU R8, [R1+0x510] ;  /* 0x0005100001087983 */ /* 0x001f280000300800 */
[----:B------:R-:W4:Y:S04]  /*54ce0*/  LDL.LU R9, [R1+0x514] ;  /* 0x0005140001097983 */ /* 0x000f280000300800 */
[----:B------:R-:W4:Y:S04]  /*54cf0*/  LDL.LU R10, [R1+0x518] ;  /* 0x00051800010a7983 */ /* 0x000f280000300800 */
[----:B------:R-:W4:Y:S04]  /*54d00*/  LDL.LU R11, [R1+0x51c] ;  /* 0x00051c00010b7983 */ /* 0x000f280000300800 */
[----:B------:R-:W-:Y:S04]  /*54d10*/  STL.64 [R1+0x49b8], R14 ;  /* 0x0049b80e01007387 */ /* 0x000fe80000100a00 */
[----:B------:R0:W-:Y:S02]  /*54d20*/  STL.64 [R1+0x49b0], R12 ;  /* 0x0049b00c01007387 */ /* 0x0001e40000100a00 */
[----:B0-----:R-:W-:-:S02]  /*54d30*/  IMAD.MOV.U32 R12, RZ, RZ, R22 ;  /* 0x000000ffff0c7224 */ /* 0x001fc400078e0016 */
[----:B------:R-:W2:Y:S04]  /*54d40*/  LDL.LU R22, [R1+0x49f8] ;  /* 0x0049f80001167983 */ /* 0x000ea80000300800 */
[----:B------:R-:W3:Y:S01]  /*54d50*/  LDL.LU R13, [R1+0x44] ;  /* 0x00004400010d7983 */ /* 0x000ee20000300800 */
[----:B------:R-:W-:Y:S02]  /*54d60*/  IMAD.MOV.U32 R14, RZ, RZ, R29 ;  /* 0x000000ffff0e7224 */ /* 0x000fe400078e001d */
[----:B------:R-:W-:Y:S01]  /*54d70*/  IMAD.MOV.U32 R15, RZ, RZ, R28 ;  /* 0x000000ffff0f7224 */ /* 0x000fe200078e001c */
[----:B------:R-:W4:Y:S04]  /*54d80*/  LDL.LU R29, [R1+0x49f4] ;  /* 0x0049f400011d7983 */ /* 0x000f280000300800 */
[----:B------:R-:W4:Y:S04]  /*54d90*/  LDL.LU R28, [R1+0x49f0] ;  /* 0x0049f000011c7983 */ /* 0x000f280000300800 */
[----:B------:R-:W-:Y:S04]  /*54da0*/  STL [R1+0x4688], R3 ;  /* 0x0046880301007387 */ /* 0x000fe80000100800 */
[----:B------:R-:W-:Y:S04]  /*54db0*/  STL [R1+0x4684], R2 ;  /* 0x0046840201007387 */ /* 0x000fe80000100800 */
[----:B------:R-:W-:Y:S01]  /*54dc0*/  STL [R1+0x4680], R0 ;  /* 0x0046800001007387 */ /* 0x000fe20000100800 */
[----:B---3--:R-:W-:Y:S03]  /*54dd0*/  HMMA.16816.F32 R12, R12, R20, R4 ;  /* 0x000000140c0c723c */ /* 0x008fe60000001804 */
[----:B------:R-:W3:Y:S04]  /*54de0*/  LDL.LU.64 R4, [R1+0x49e8] ;  /* 0x0049e80001047983 */ /* 0x000ee80000300a00 */
[----:B--2---:R-:W-:Y:S04]  /*54df0*/  STL.64 [R1+0x49c8], R22 ;  /* 0x0049c81601007387 */ /* 0x004fe80000100a00 */
[----:B------:R0:W-:-:S12]  /*54e00*/  STL.64 [R1+0x49c0], R20 ;  /* 0x0049c01401007387 */ /* 0x0001d80000100a00 */
[----:B------:R1:W-:Y:S04]  /*54e10*/  STL.64 [R1+0x390], R12 ;  /* 0x0003900c01007387 */ /* 0x0003e80000100a00 */
[----:B------:R3:W-:Y:S04]  /*54e20*/  STL.64 [R1+0x398], R14 ;  /* 0x0003980e01007387 */ /* 0x0007e80000100a00 */
[----:B0-----:R-:W2:Y:S04]  /*54e30*/  LDL.LU R20, [R1+0x4b0] ;  /* 0x0004b00001147983 */ /* 0x001ea80000300800 */
[----:B------:R-:W2:Y:S04]  /*54e40*/  LDL.LU R21, [R1+0x4b4] ;  /* 0x0004b40001157983 */ /* 0x000ea80000300800 */
[----:B------:R-:W2:Y:S04]  /*54e50*/  LDL.LU R22, [R1+0x4b8] ;  /* 0x0004b80001167983 */ /* 0x000ea80000300800 */
[----:B------:R-:W2:Y:S04]  /*54e60*/  LDL.LU R23, [R1+0x4bc] ;  /* 0x0004bc0001177983 */ /* 0x000ea80000300800 */
[----:B-1----:R-:W2:Y:S04]  /*54e70*/  LDL.LU R12, [R1+0x480] ;  /* 0x00048000010c7983 */ /* 0x002ea80000300800 */
[----:B------:R-:W2:Y:S01]  /*54e80*/  LDL.LU R13, [R1+0x484] ;  /* 0x00048400010d7983 */ /* 0x000ea20000300800 */
[----:B---3--:R-:W-:-:S02]  /*54e90*/  IMAD.MOV.U32 R14, RZ, RZ, R5 ;  /* 0x000000ffff0e7224 */ /* 0x008fc400078e0005 */
[----:B------:R-:W-:Y:S02]  /*54ea0*/  IMAD.MOV.U32 R15, RZ, RZ, R4 ;  /* 0x000000ffff0f7224 */ /* 0x000fe400078e0004 */
[----:B----4-:R-:W0:Y:S04]  /*54eb0*/  LDSM.16.MT88.4 R4, [R28+UR4+0x10280] ;  /* 0x010280041c04783b */ /* 0x010e280008004200 */
[----:B0-----:R-:W-:Y:S04]  /*54ec0*/  STL.64 [R1+0x48d0], R6 ;  /* 0x0048d00601007387 */ /* 0x001fe80000100a00 */
        /* <DEDUP_REMOVED lines=10> */
[----:B------:R-:W4:Y:S04]  /*54f70*/  LDL.LU R7, [R1+0x3bc] ;  /* 0x0003bc0001077983 */ /* 0x000f280000300800 */
[----:B----4-:R-:W-:Y:S04]  /*54f80*/  STL.64 [R1+0x4950], R6 ;  /* 0x0049500601007387 */ /* 0x010fe80000100a00 */
[----:B---3--:R0:W-:Y:S04]  /*54f90*/  STL.64 [R1+0x4948], R4 ;  /* 0x0049480401007387 */ /* 0x0081e80000100a00 */
[----:B0-----:R-:W3:Y:S01]  /*54fa0*/  LDL R4, [R1+0x10] ;  /* 0x0000100001047983 */ /* 0x001ee20000100800 */
[----:B------:R-:W-:-:S03]  /*54fb0*/  IMAD.MOV.U32 R5, RZ, RZ, R29 ;  /* 0x000000ffff057224 */ /* 0x000fc600078e001d */
[----:B------:R-:W4:Y:S04]  /*54fc0*/  LDL.LU R29, [R1+0x49e0] ;  /* 0x0049e000011d7983 */ /* 0x000f280000300800 */
[----:B---3--:R-:W-:-:S15]  /*54fd0*/  HMMA.16816.F32 R8, R16, R4, R8 ;  /* 0x000000041008723c */ /* 0x008fde0000001808 */
[----:B------:R-:W-:-:S08]  /*54fe0*/  NOP ;  /* 0x0000000000007918 */ /* 0x000fd00000000000 */
[----:B------:R0:W-:Y:S04]  /*54ff0*/  STL.64 [R1+0x3c0], R8 ;  /* 0x0003c00801007387 */ /* 0x0001e80000100a00 */
[----:B------:R-:W-:Y:S04]  /*55000*/  STL.64 [R1+0x3c8], R10 ;  /* 0x0003c80a01007387 */ /* 0x000fe80000100a00 */
[----:B0-----:R-:W3:Y:S02]  /*55010*/  LDL.LU.64 R8, [R1+0x49d8] ;  /* 0x0049d80001087983 */ /* 0x001ee40000300a00 */
[----:B---3--:R-:W-:-:S15]  /*55020*/  HMMA.16816.F32 R24, R16, R8, R24 ;  /* 0x000000081018723c */ /* 0x008fde0000001818 */
[----:B------:R-:W-:-:S08]  /*55030*/  NOP ;  /* 0x0000000000007918 */ /* 0x000fd00000000000 */
[----:B------:R0:W-:Y:S04]  /*55040*/  STL.64 [R1+0x540], R24 ;  /* 0x0005401801007387 */ /* 0x0001e80000100a00 */
[----:B------:R-:W-:Y:S04]  /*55050*/  STL.64 [R1+0x548], R26 ;  /* 0x0005481a01007387 */ /* 0x000fe80000100a00 */
[----:B0-----:R-:W2:Y:S04]  /*55060*/  LDL.LU.64 R24, [R1+0x49d0] ;  /* 0x0049d00001187983 */ /* 0x001ea80000300a00 */
        /* <DEDUP_REMOVED lines=10> */
[----:B------:R-:W4:Y:S04]  /*55110*/  LDL.LU.64 R20, [R1+0x49c0] ;  /* 0x0049c00001147983 */ /* 0x000f280000300a00 */
[----:B------:R0:W-:Y:S04]  /*55120*/  STL.64 [R1+0x4998], R24 ;  /* 0x0049981801007387 */ /* 0x0001e80000100a00 */
[----:B0-----:R-:W3:Y:S04]  /*55130*/  LDL.LU R24, [R1+0x460] ;  /* 0x0004600001187983 */ /* 0x001ee80000300800 */
[----:B------:R-:W3:Y:S04]  /*55140*/  LDL.LU R25, [R1+0x464] ;  /* 0x0004640001197983 */ /* 0x000ee80000300800 */
[----:B------:R-:W3:Y:S04]  /*55150*/  LDL.LU R26, [R1+0x468] ;  /* 0x00046800011a7983 */ /* 0x000ee80000300800 */
[----:B------:R-:W3:Y:S01]  /*55160*/  LDL.LU R27, [R1+0x46c] ;  /* 0x00046c00011b7983 */ /* 0x000ee20000300800 */
[----:B----4-:R-:W-:Y:S03]  /*55170*/  HMMA.16816.F32 R16, R16, R20, R12 ;  /* 0x000000141010723c */ /* 0x010fe6000000180c */
[----:B------:R-:W3:Y:S04]  /*55180*/  LDL.LU.64 R14, [R1+0x49b8] ;  /* 0x0049b800010e7983 */ /* 0x000ee80000300a00 */
[----:B------:R-:W3:-:S15]  /*55190*/  LDL.LU.64 R12, [R1+0x49b0] ;  /* 0x0049b000010c7983 */ /* 0x000ede0000300a00 */
[----:B------:R-:W-:-:S01]  /*551a0*/  NOP ;  /* 0x0000000000007918 */ /* 0x000fc20000000000 */
[----:B------:R0:W-:Y:S04]  /*551b0*/  STL.64 [R1+0x4a0], R16 ;  /* 0x0004a01001007387 */ /* 0x0001e80000100a00 */
[----:B------:R-:W-:Y:S04]  /*551c0*/  STL.64 [R1+0x4a8], R18 ;  /* 0x0004a81201007387 */ /* 0x000fe80000100a00 */
[----:B0-----:R-:W4:Y:S04]  /*551d0*/  LDL.LU.64 R16, [R1+0x49a8] ;  /* 0x0049a80001107983 */ /* 0x001f280000300a00 */
[----:B--2---:R-:W-:Y:S04]  /*551e0*/  STL.64 [R1+0x4990], R22 ;  /* 0x0049901601007387 */ /* 0x004fe80000100a00 */
[----:B------:R0:W-:Y:S04]  /*551f0*/  STL.64 [R1+0x4988], R20 ;  /* 0x0049881401007387 */ /* 0x0001e80000100a00 */
[----:B0-----:R-:W2:Y:S04]  /*55200*/  LDL.LU R20, [R1+0x430] ;  /* 0x0004300001147983 */ /* 0x001ea80000300800 */
[----:B------:R-:W2:Y:S01]  /*55210*/  LDL.LU R21, [R1+0x434] ;  /* 0x0004340001157983 */ /* 0x000ea20000300800 */
[----:B----4-:R-:W-:-:S02]  /*55220*/  IMAD.MOV.U32 R22, RZ, RZ, R17 ;  /* 0x000000ffff167224 */ /* 0x010fc400078e0011 */
[----:B------:R-:W-:Y:S02]  /*55230*/  IMAD.MOV.U32 R23, RZ, RZ, R16 ;  /* 0x000000ffff177224 */ /* 0x000fe400078e0010 */
[----:B------:R-:W0:Y:S04]  /*55240*/  LDSM.16.MT88.4 R16, [R28+UR4+0x10300] ;  /* 0x010300041c10783b */ /* 0x000e280008004200 */
[----:B0-----:R-:W-:Y:S04]  /*55250*/  STL [R1+0x4878], R19 ;  /* 0x0048781301007387 */ /* 0x001fe80000100800 */
[----:B------:R-:W-:Y:S04]  /*55260*/  STL [R1+0x4960], R18 ;  /* 0x0049601201007387 */ /* 0x000fe80000100800 */
[----:B------:R0:W-:Y:S04]  /*55270*/  STL.64 [R1+0x4958], R16 ;  /* 0x0049581001007387 */ /* 0x0001e80000100a00 */
[----:B0-----:R-:W4:Y:S04]  /*55280*/  LDL.LU R16, [R1+0x3f0] ;  /* 0x0003f00001107983 */ /* 0x001f280000300800 */
[----:B------:R-:W4:Y:S04]  /*55290*/  LDL.LU R17, [R1+0x3f4] ;  /* 0x0003f40001117983 */ /* 0x000f280000300800 */
[----:B------:R-:W2:Y:S04]  /*552a0*/  LDL.LU R18, [R1+0x3f8] ;  /* 0x0003f80001127983 */ /* 0x000ea80000300800 */
[----:B------:R-:W2:Y:S01]  /*552b0*/  LDL.LU R19, [R1+0x3fc] ;  /* 0x0003fc0001137983 */ /* 0x000ea20000300800 */
[----:B---3--:R-:W-:Y:S03]  /*552c0*/  HMMA.16816.F32 R8, R12, R4, R8 ;  /* 0x000000040c08723c */ /* 0x008fe60000001808 */
[----:B--2---:R-:W-:Y:S04]  /*552d0*/  STL.64 [R1+0x4980], R18 ;  /* 0x0049801201007387 */ /* 0x004fe80000100a00 */
[----:B----4-:R0:W-:Y:S04]  /*552e0*/  STL.64 [R1+0x4978], R16 ;  /* 0x0049781001007387 */ /* 0x0101e80000100a00 */
[----:B0-----:R-:W2:Y:S04]  /*552f0*/  LDL.LU R16, [R1+0x410] ;  /* 0x0004100001107983 */ /* 0x001ea80000300800 */
[----:B------:R-:W2:Y:S04]  /*55300*/  LDL.LU R17, [R1+0x414] ;  /* 0x0004140001117983 */ /* 0x000ea80000300800 */
[----:B------:R-:W2:Y:S04]  /*55310*/  LDL.LU R18, [R1+0x418] ;  /* 0x0004180001127983 */ /* 0x000ea80000300800 */
[----:B------:R0:W-:Y:S04]  /*55320*/  STL.64 [R1+0x490], R8 ;  /* 0x0004900801007387 */ /* 0x0001e80000100a00 */
[----:B------:R-:W-:Y:S04]  /*55330*/  STL [R1+0x498], R10 ;  /* 0x0004980a01007387 */ /* 0x000fe80000100800 */
[----:B0-----:R-:W3:Y:S01]  /*55340*/  LDL.LU.64 R8, [R1+0x49a0] ;  /* 0x0049a00001087983 */ /* 0x001ee20000300a00 */
[----:B------:R-:W-:-:S02]  /*55350*/  IMAD.MOV.U32 R19, RZ, RZ, R29 ;  /* 0x000000ffff137224 */ /* 0x000fc400078e001d */
[----:B------:R-:W-:-:S05]  /*55360*/  IMAD.MOV.U32 R29, RZ, RZ, R11 ;  /* 0x000000ffff1d7224 */ /* 0x000fca00078e000b */
[----:B------:R-:W-:Y:S01]  /*55370*/  STL [R1+0x4558], R29 ;  /* 0x0045581d01007387 */ /* 0x000fe20000100800 */
        /* <DEDUP_REMOVED lines=8> */
[----:B------:R0:W-:Y:S01]  /*55400*/  STL [R1+0x478], R22 ;  /* 0x0004781601007387 */ /* 0x0001e20000100800 */
[----:B------:R-:W-:-:S03]  /*55410*/  IMAD.MOV.U32 R29, RZ, RZ, R23 ;  /* 0x000000ffff1d7224 */ /* 0x000fc600078e0017 */
[----:B0-----:R-:W3:Y:S04]  /*55420*/  LDL.LU.64 R22, [R1+0x4990] ;  /* 0x0049900001167983 */ /* 0x001ee80000300a00 */
[----:B------:R-:W2:Y:S04]  /*55430*/  LDL.LU.64 R20, [R1+0x4988] ;  /* 0x0049880001147983 */ /* 0x000ea80000300a00 */
[----:B------:R-:W-:Y:S01]  /*55440*/  STL [R1+0x468c], R29 ;  /* 0x00468c1d01007387 */ /* 0x000fe20000100800 */
        /* <DEDUP_REMOVED lines=8> */
[----:B--2---:R-:W-:Y:S02]  /*554d0*/  HMMA.16816.F32 R4, R12, R4, R16 ;  /* 0x000000040c04723c */ /* 0x004fe40000001810 */
[----:B------:R-:W2:Y:S04]  /*554e0*/  LDL.LU R18, [R1+0x4960] ;  /* 0x0049600001127983 */ /* 0x000ea80000300800 */
[----:B------:R-:W4:-:S15]  /*554f0*/  LDL.LU.64 R16, [R1+0x4958] ;  /* 0x0049580001107983 */ /* 0x000f1e0000300a00 */
[----:B------:R-:W-:-:S02]  /*55500*/  NOP ;  /* 0x0000000000007918 */ /* 0x000fc40000000000 */
[----:B------:R-:W-:Y:S04]  /*55510*/  STL.64 [R1+0x460], R4 ;  /* 0x0004600401007387 */ /* 0x000fe80000100a00 */
[----:B------:R0:W-:Y:S04]  /*55520*/  STL.64 [R1+0x468], R6 ;  /* 0x0004680601007387 */ /* 0x0001e80000100a00 */
[----:B0-----:R-:W3:Y:S04]  /*55530*/  LDL.LU.64 R6, [R1+0x4950] ;  /* 0x0049500001067983 */ /* 0x001ee80000300a00 */
[----:B------:R-:W3:Y:S02]  /*55540*/  LDL.LU.64 R4, [R1+0x4948] ;  /* 0x0049480001047983 */ /* 0x000ee40000300a00 */
[----:B---3--:R-:W-:Y:S02]  /*55550*/  HMMA.16816.F32 R8, R12, R8, R4 ;  /* 0x000000080c08723c */ /* 0x008fe40000001804 */
[----:B------:R-:W3:Y:S04]  /*55560*/  LDL.LU.64 R6, [R1+0x4940] ;  /* 0x0049400001067983 */ /* 0x000ee80000300a00 */
[----:B------:R-:W3:-:S15]  /*55570*/  LDL.LU.64 R4, [R1+0x4938] ;  /* 0x0049380001047983 */ /* 0x000ede0000300a00 */
[----:B------:R-:W-:-:S02]  /*55580*/  NOP ;  /* 0x0000000000007918 */ /* 0x000fc40000000000 */
[----:B------:R-:W-:Y:S04]  /*55590*/  STL.64 [R1+0x450], R8 ;  /* 0x0004500801007387 */ /* 0x000fe80000100a00 */
[----:B------:R0:W-:Y:S04]  /*555a0*/  STL.64 [R1+0x458], R10 ;  /* 0x0004580a01007387 */ /* 0x0001e80000100a00 */
[----:B0-----:R-:W2:Y:S04]  /*555b0*/  LDL.LU.64 R10, [R1+0x4930] ;  /* 0x00493000010a7983 */ /* 0x001ea80000300a00 */
[----:B------:R-:W2:Y:S01]  /*555c0*/  LDL.LU.64 R8, [R1+0x4928] ;  /* 0x0049280001087983 */ /* 0x000ea20000300a00 */
[----:B---3--:R-:W-:-:S15]  /*555d0*/  HMMA.16816.F32 R4, R12, R24, R4 ;  /* 0x000000180c04723c */ /* 0x008fde0000001804 */
[----:B------:R-:W-:-:S08]  /*555e0*/  NOP ;  /* 0x0000000000007918 */ /* 0x000fd00000000000 */
[----:B------:R-:W-:Y:S04]  /*555f0*/  STL.64 [R1+0x440], R4 ;  /* 0x0004400401007387 */ /* 0x000fe80000100a00 */
[----:B------:R-:W-:Y:S04]  /*55600*/  STL.64 [R1+0x448], R6 ;  /* 0x0004480601007387 */ /* 0x000fe80000100a00 */
[----:B------:R-:W0:Y:S02]  /*55610*/  LDSM.16.MT88.4 R4, [R28+UR4+0x10380] ;  /* 0x010380041c04783b */ /* 0x000e240008004200 */
[----:B0-----:R-:W-:-:S02]  /*55620*/  IMAD.MOV.U32 R2, RZ, RZ, R6 ;  /* 0x000000ffff027224 */ /* 0x001fc400078e0006 */
[----:B------:R2:W-:Y:S01]  /*55630*/  STL.64 [R1+0x20], R4 ;  /* 0x0000200401007387 */ /* 0x0005e20000100a00 */
[----:B------:R-:W-:Y:S02]  /*55640*/  IMAD.MOV.U32 R0, RZ, RZ, R7 ;  /* 0x000000ffff007224 */ /* 0x000fe400078e0007 */
[----:B--2---:R-:W-:Y:S03]  /*55650*/  HMMA.16816.F32 R4, R12, R20, R8 ;  /* 0x000000140c04723c */ /* 0x004fe60000001808 */
[----:B------:R-:W-:Y:S04]  /*55660*/  STL [R1+0x4874], R0 ;  /* 0x0048740001007387 */ /* 0x000fe80000100800 */
[----:B------:R-:W-:Y:S04]  /*55670*/  STL [R1+0x4870], R2 ;  /* 0x0048700201007387 */ /* 0x000fe80000100800 */
[----:B------:R-:W-:Y:S04]  /*55680*/  STL [R1+0x47c4], R28 ;  /* 0x0047c41c01007387 */ /* 0x000fe80000100800 */
[----:B------:R-:W-:Y:S04]  /*55690*/  STL.64 [R1+0x48f0], R22 ;  /* 0x0048f01601007387 */ /* 0x000fe80000100a00 */
[----:B------:R0:W-:Y:S04]  /*556a0*/  STL.64 [R1+0x48e8], R20 ;  /* 0x0048e81401007387 */ /* 0x0001e80000100a00 */
[----:B------:R1:W-:Y:S04]  /*556b0*/  STL.64 [R1+0x400], R4 ;  /* 0x0004000401007387 */ /* 0x0003e80000100a00 */
[----:B------:R2:W-:Y:S04]  /*556c0*/  STL.64 [R1+0x408], R6 ;  /* 0x0004080601007387 */ /* 0x0005e80000100a00 */
[----:B------:R-:W3:Y:S04]  /*556d0*/  LDL.LU R12, [R1+0x80] ;  /* 0x00008000010c7983 */ /* 0x000ee80000300800 */
[----:B------:R-:W3:Y:S04]  /*556e0*/  LDL.LU R13, [R1+0x84] ;  /* 0x00008400010d7983 */ /* 0x000ee80000300800 */
[----:B------:R-:W4:Y:S04]  /*556f0*/  LDL.LU R14, [R1+0x88] ;  /* 0x00008800010e7983 */ /* 0x000f280000300800 */
[----:B------:R-:W4:Y:S04]  /*55700*/  LDL.LU R15, [R1+0x8c] ;  /* 0x00008c00010f7983 */ /* 0x000f280000300800 */
[----:B0-----:R-:W3:Y:S04]  /*55710*/  LDL.LU R20, [R1+0x290] ;  /* 0x0002900001147983 */ /* 0x001ee80000300800 */
[----:B------:R-:W3:Y:S04]  /*55720*/  LDL.LU R21, [R1+0x294] ;  /* 0x0002940001157983 */ /* 0x000ee80000300800 */
[----:B------:R-:W4:Y:S04]  /*55730*/  LDL.LU R22, [R1+0x298] ;  /* 0x0002980001167983 */ /* 0x000f280000300800 */
[----:B------:R-:W4:Y:S04]  /*55740*/  LDL.LU R23, [R1+0x29c] ;  /* 0x00029c0001177983 */ /* 0x000f280000300800 */
[----:B-1----:R-:W3:Y:S04]  /*55750*/  LDL.LU R4, [R1+0x2a0] ;  /* 0x0002a00001047983 */ /* 0x002ee80000300800 */
[----:B------:R-:W3:Y:S04]  /*55760*/  LDL.LU R5, [R1+0x2a4] ;  /* 0x0002a40001057983 */ /* 0x000ee80000300800 */
[----:B--2---:R-:W2:Y:S04]  /*55770*/  LDL.LU R6, [R1+0x2a8] ;  /* 0x0002a80001067983 */ /* 0x004ea80000300800 */
[----:B------:R-:W2:Y:S04]  /*55780*/  LDL.LU R7, [R1+0x2ac] ;  /* 0x0002ac0001077983 */ /* 0x000ea80000300800 */
[----:B--2---:R-:W-:Y:S04]  /*55790*/  STL.64 [R1+0x4910], R6 ;  /* 0x0049100601007387 */ /* 0x004fe80000100a00 */
[----:B---3--:R0:W-:Y:S04]  /*557a0*/  STL.64 [R1+0x4908], R4 ;  /* 0x0049080401007387 */ /* 0x0081e80000100a00 */
[----:B0-----:R-:W2:Y:S04]  /*557b0*/  LDL.LU R4, [R1+0x2c0] ;  /* 0x0002c00001047983 */ /* 0x001ea80000300800 */
[----:B------:R-:W2:Y:S04]  /*557c0*/  LDL.LU R5, [R1+0x2c4] ;  /* 0x0002c40001057983 */ /* 0x000ea80000300800 */
[----:B------:R-:W2:Y:S04]  /*557d0*/  LDL.LU R6, [R1+0x2c8] ;  /* 0x0002c80001067983 */ /* 0x000ea80000300800 */
[----:B------:R-:W2:Y:S04]  /*557e0*/  LDL.LU R7, [R1+0x2cc] ;  /* 0x0002cc0001077983 */ /* 0x000ea80000300800 */
[----:B----4-:R-:W-:Y:S04]  /*557f0*/  STL.64 [R1+0x4900], R22 ;  /* 0x0049001601007387 */ /* 0x010fe80000100a00 */
[----:B------:R0:W-:Y:S04]  /*55800*/  STL.64 [R1+0x48f8], R20 ;  /* 0x0048f81401007387 */ /* 0x0001e80000100a00 */
[----:B0-----:R-:W3:Y:S04]  /*55810*/  LDL.64 R20, [R1] ;  /* 0x0000000001147983 */ /* 0x001ee80000100a00 */
[----:B------:R-:W-:Y:S04]  /*55820*/  STL.64 [R1+0x4890], R14 ;  /* 0x0048900e01007387 */ /* 0x000fe80000100a00 */
[----:B------:R0:W-:Y:S04]  /*55830*/  STL.64 [R1+0x4888], R12 ;  /* 0x0048880c01007387 */ /* 0x0001e80000100a00 */
[----:B0-----:R-:W4:Y:S04]  /*55840*/  LDL.LU R12, [R1+0x190] ;  /* 0x00019000010c7983 */ /* 0x001f280000300800 */
[----:B------:R-:W4:Y:S04]  /*55850*/  LDL.LU R13, [R1+0x194] ;  /* 0x00019400010d7983 */ /* 0x000f280000300800 */
[----:B------:R-:W2:Y:S04]  /*55860*/  LDL.LU R14, [R1+0x198] ;  /* 0x00019800010e7983 */ /* 0x000ea80000300800 */
[----:B------:R-:W2:Y:S01]  /*55870*/  LDL.LU R15, [R1+0x19c] ;  /* 0x00019c00010f7983 */ /* 0x000ea20000300800 */
[----:B------:R-:W-:-:S05]  /*55880*/  LOP3.LUT R27, R28, 0x40, RZ, 0x3c, !PT ;  /* 0x000000401c1b7812 */ /* 0x000fca00078e3cff */
[----:B------:R-:W0:Y:S04]  /*55890*/  LDSM.16.MT88.4 R8, [R27+UR4+0x10000] ;  /* 0x010000041b08783b */ /* 0x000e280008004200 */
[----:B--2---:R-:W-:Y:S04]  /*558a0*/  STL.64 [R1+0x48a0], R14 ;  /* 0x0048a00e01007387 */ /* 0x004fe80000100a00 */
[----:B----4-:R1:W-:Y:S04]  /*558b0*/  STL.64 [R1+0x4898], R12 ;  /* 0x0048980c01007387 */ /* 0x0103e80000100a00 */
[----:B-1----:R-:W2:Y:S04]  /*558c0*/  LDL.LU R12, [R1+0x220] ;  /* 0x00022000010c7983 */ /* 0x002ea80000300800 */
[----:B------:R-:W2:Y:S04]  /*558d0*/  LDL.LU R13, [R1+0x224] ;  /* 0x00022400010d7983 */ /* 0x000ea80000300800 */
[----:B------:R-:W4:Y:S04]  /*558e0*/  LDL.LU R14, [R1+0x228] ;  /* 0x00022800010e7983 */ /* 0x000f280000300800 */
[----:B------:R-:W4:Y:S01]  /*558f0*/  LDL.LU R15, [R1+0x22c] ;  /* 0x00022c00010f7983 */ /* 0x000f220000300800 */
[----:B0-----:R-:W-:-:S02]  /*55900*/  IMAD.MOV.U32 R0, RZ, RZ, R10 ;  /* 0x000000ffff007224 */ /* 0x001fc400078e000a */
[----:B------:R-:W-:Y:S02]  /*55910*/  IMAD.MOV.U32 R2, RZ, RZ, R11 ;  /* 0x000000ffff027224 */ /* 0x000fe400078e000b */
[----:B------:R-:W-:Y:S01]  /*55920*/  IMAD.MOV.U32 R19, RZ, RZ, R8 ;  /* 0x000000ffff137224 */ /* 0x000fe200078e0008 */
[----:B----4-:R-:W-:Y:S04]  /*55930*/  STL.64 [R1+0x48b0], R14 ;  /* 0x0048b00e01007387 */ /* 0x010fe80000100a00 */
[----:B--2---:R0:W-:Y:S04]  /*55940*/  STL.64 [R1+0x48a8], R12 ;  /* 0x0048a80c01007387 */ /* 0x0041e80000100a00 */
[----:B0-----:R-:W2:Y:S04]  /*55950*/  LDL.64 R12, [R1+0x10] ;  /* 0x00001000010c7983 */ /* 0x001ea80000100a00 */
[----:B------:R0:W-:Y:S04]  /*55960*/  STL [R1+0x44], R9 ;  /* 0x0000440901007387 */ /* 0x0001e80000100800 */
[----:B------:R-:W2:Y:S04]  /*55970*/  LDL.LU.64 R10, [R1+0x4920] ;  /* 0x00492000010a7983 */ /* 0x000ea80000300a00 */
[----:B0-----:R-:W2:Y:S04]  /*55980*/  LDL.LU.64 R8, [R1+0x4918] ;  /* 0x0049180001087983 */ /* 0x001ea80000300a00 */
[----:B------:R-:W-:Y:S04]  /*55990*/  STL.64 [R1+0x48c0], R18 ;  /* 0x0048c01201007387 */ /* 0x000fe80000100a00 */
[----:B------:R0:W-:Y:S04]  /*559a0*/  STL.64 [R1+0x48b8], R16 ;  /* 0x0048b81001007387 */ /* 0x0001e80000100a00 */
[----:B0-----:R-:W4:Y:S04]  /*559b0*/  LDL.LU R16, [R1+0x240] ;  /* 0x0002400001107983 */ /* 0x001f280000300800 */
[----:B------:R-:W4:Y:S04]  /*559c0*/  LDL.LU R17, [R1+0x244] ;  /* 0x0002440001117983 */ /* 0x000f280000300800 */
[----:B------:R-:W3:Y:S04]  /*559d0*/  LDL.LU R18, [R1+0x248] ;  /* 0x0002480001127983 */ /* 0x000ee80000300800 */
[----:B------:R-:W3:Y:S01]  /*559e0*/  LDL.LU R19, [R1+0x24c] ;  /* 0x00024c0001137983 */ /* 0x000ee20000300800 */
[C---:B--2---:R-:W-:Y:S03]  /*559f0*/  HMMA.16816.F32 R4, R8.reuse, R12, R4 ;  /* 0x0000000c0804723c */ /* 0x044fe60000001804 */
[----:B---3--:R-:W-:Y:S04]  /*55a00*/  STL.64 [R1+0x48e0], R18 ;  /* 0x0048e01201007387 */ /* 0x008fe80000100a00 */
        /* <DEDUP_REMOVED lines=8> */
[----:B------:R-:W3:Y:S01]  /*55a90*/  LDL.LU.64 R4, [R1+0x4908] ;  /* 0x0049080001047983 */ /* 0x000ee20000300a00 */
[----:B------:R-:W-:Y:S01]  /*55aa0*/  IMAD.MOV.U32 R3, RZ, RZ, R21 ;  /* 0x000000ffff037224 */ /* 0x000fe200078e0015 */
[----:B---3--:R-:W-:-:S15]  /*55ab0*/  HMMA.16816.F32 R4, R8, R20, R4 ;  /* 0x000000140804723c */ /* 0x008fde0000001804 */
[----:B------:R-:W-:-:S08]  /*55ac0*/  NOP ;  /* 0x0000000000007918 */ /* 0x000fd00000000000 */
[----:B------:R0:W-:Y:S04]  /*55ad0*/  STL.64 [R1+0x2a0], R4 ;  /* 0x0002a00401007387 */ /* 0x0001e80000100a00 */
[----:B------:R-:W-:Y:S04]  /*55ae0*/  STL.64 [R1+0x2a8], R6 ;  /* 0x0002a80601007387 */ /* 0x000fe80000100a00 */
[----:B------:R-:W3:Y:S01]  /*55af0*/  LDL.LU.64 R22, [R1+0x4900] ;  /* 0x0049000001167983 */ /* 0x000ee20000300a00 */
[----:B0-----:R-:W-:-:S03]  /*55b00*/  IMAD.MOV.U32 R4, RZ, RZ, R20 ;  /* 0x000000ffff047224 */ /* 0x001fc600078e0014 */
        /* <DEDUP_REMOVED lines=11> */
[----:B------:R0:W-:Y:S04]  /*55bc0*/  STL.64 [R1+0x290], R8 ;  /* 0x0002900801007387 */ /* 0x0001e80000100a00 */
[----:B------:R1:W-:Y:S04]  /*55bd0*/  STL.64 [R1+0x298], R10 ;  /* 0x0002980a01007387 */ /* 0x0003e80000100a00 */
[----:B0-----:R-:W4:Y:S04]  /*55be0*/  LDL.LU R8, [R1+0xb0] ;  /* 0x0000b00001087983 */ /* 0x001f280000300800 */
[----:B------:R-:W4:Y:S04]  /*55bf0*/  LDL.LU R9, [R1+0xb4] ;  /* 0x0000b40001097983 */ /* 0x000f280000300800 */
[----:B-1----:R-:W3:Y:S04]  /*55c00*/  LDL.LU R10, [R1+0xb8] ;  /* 0x0000b800010a7983 */ /* 0x002ee80000300800 */
[----:B------:R-:W3:Y:S04]  /*55c10*/  LDL.LU R11, [R1+0xbc] ;  /* 0x0000bc00010b7983 */ /* 0x000ee80000300800 */
[----:B---3--:R-:W-:Y:S04]  /*55c20*/  STL.64 [R1+0x4850], R10 ;  /* 0x0048500a01007387 */ /* 0x008fe80000100a00 */
[----:B----4-:R0:W-:Y:S02]  /*55c30*/  STL.64 [R1+0x4848], R8 ;  /* 0x0048480801007387 */ /* 0x0101e40000100a00 */
[----:B0-----:R-:W-:-:S02]  /*55c40*/  IMAD.MOV.U32 R8, RZ, RZ, R4 ;  /* 0x000000ffff087224 */ /* 0x001fc400078e0004 */
[----:B------:R-:W0:Y:S01]  /*55c50*/  LDSM.16.MT88.4 R4, [R27+UR4+0x10080] ;  /* 0x010080041b04783b */ /* 0x000e220008004200 */
[----:B------:R-:W-:Y:S02]  /*55c60*/  IMAD.MOV.U32 R9, RZ, RZ, R3 ;  /* 0x000000ffff097224 */ /* 0x000fe400078e0003 */
[----:B0-----:R-:W-:Y:S02]  /*55c70*/  IMAD.MOV.U32 R29, RZ, RZ, R6 ;  /* 0x000000ffff1d7224 */ /* 0x001fe400078e0006 */
[----:B------:R-:W-:Y:S02]  /*55c80*/  IMAD.MOV.U32 R3, RZ, RZ, R7 ;  /* 0x000000ffff037224 */ /* 0x000fe400078e0007 */
[----:B------:R-:W-:Y:S02]  /*55c90*/  IMAD.MOV.U32 R28, RZ, RZ, R4 ;  /* 0x000000ffff1c7224 */ /* 0x000fe400078e0004 */
[----:B------:R-:W-:Y:S01]  /*55ca0*/  IMAD.MOV.U32 R26, RZ, RZ, R5 ;  /* 0x000000ffff1a7224 */ /* 0x000fe200078e0005 */
[----:B------:R-:W2:Y:S04]  /*55cb0*/  LDL.LU.64 R6, [R1+0x48d0] ;  /* 0x0048d00001067983 */ /* 0x000ea80000300a00 */
[----:B------:R-:W2:Y:S04]  /*55cc0*/  LDL.LU.64 R4, [R1+0x48c8] ;  /* 0x0048c80001047983 */ /* 0x000ea80000300a00 */
[----:B------:R0:W-:Y:S04]  /*55cd0*/  STL [R1+0x47dc], R26 ;  /* 0x0047dc1a01007387 */ /* 0x0001e80000100800 */
[----:B------:R1:W-:Y:S01]  /*55ce0*/  STL [R1+0x47d8], R28 ;  /* 0x0047d81c01007387 */ /* 0x0003e20000100800 */
[----:B0-----:R-:W-:-:S02]  /*55cf0*/  IMAD.MOV.U32 R26, RZ, RZ, R13 ;  /* 0x000000ffff1a7224 */ /* 0x001fc400078e000d */
[----:B-1----:R-:W-:Y:S01]  /*55d00*/  IMAD.MOV.U32 R28, RZ, RZ, R12 ;  /* 0x000000ffff1c7224 */ /* 0x002fe200078e000c */
[----:B--2---:R-:W-:-:S15]  /*55d10*/  HMMA.16816.F32 R16, R4, R12, R16 ;  /* 0x0000000c0410723c */ /* 0x004fde0000001810 */
[----:B------:R-:W-:-:S08]  /*55d20*/  NOP ;  /* 0x0000000000007918 */ /* 0x000fd00000000000 */
[----:B------:R-:W-:Y:S04]  /*55d30*/  STL.64 [R1+0x520], R16 ;  /* 0x0005201001007387 */ /* 0x000fe80000100a00 */
[----:B------:R0:W-:Y:S04]  /*55d40*/  STL.64 [R1+0x528], R18 ;  /* 0x0005281201007387 */ /* 0x0001e80000100a00 */
[----:B0-----:R-:W2:Y:S04]  /*55d50*/  LDL.LU.64 R18, [R1+0x48c0] ;  /* 0x0048c00001127983 */ /* 0x001ea80000300a00 */
[----:B------:R-:W3:Y:S04]  /*55d60*/  LDL.LU.64 R16, [R1+0x48b8] ;  /* 0x0048b80001107983 */ /* 0x000ee80000300a00 */
        /* <DEDUP_REMOVED lines=8> */
[----:B------:R0:W-:Y:S04]  /*55df0*/  STL.64 [R1+0x4868], R8 ;  /* 0x0048680801007387 */ /* 0x0001e80000100a00 */
        /* <DEDUP_REMOVED lines=12> */
[----:B------:R-:W-:Y:S04]  /*55ec0*/  STL.64 [R1+0x4860], R22 ;  /* 0x0048601601007387 */ /* 0x000fe80000100a00 */
[----:B------:R0:W-:-:S13]  /*55ed0*/  STL.64 [R1+0x4858], R20 ;  /* 0x0048581401007387 */ /* 0x0001da0000100a00 */
[----:B------:R1:W-:Y:S04]  /*55ee0*/  STL.64 [R1+0x430], R4 ;  /* 0x0004300401007387 */ /* 0x0003e80000100a00 */
[----:B------:R4:W-:Y:S04]  /*55ef0*/  STL.64 [R1+0x438], R6 ;  /* 0x0004380601007387 */ /* 0x0009e80000100a00 */
[----:B0-----:R-:W3:Y:S04]  /*55f00*/  LDL.LU R20, [R1+0xc0] ;  /* 0x0000c00001147983 */ /* 0x001ee80000300800 */
[----:B------:R-:W3:Y:S04]  /*55f10*/  LDL.LU R21, [R1+0xc4] ;  /* 0x0000c40001157983 */ /* 0x000ee80000300800 */
[----:B------:R-:W3:Y:S04]  /*55f20*/  LDL.LU R22, [R1+0xc8] ;  /* 0x0000c80001167983 */ /* 0x000ee80000300800 */
[----:B------:R-:W3:Y:S04]  /*55f30*/  LDL.LU R23, [R1+0xcc] ;  /* 0x0000cc0001177983 */ /* 0x000ee80000300800 */
[----:B-1----:R-:W3:Y:S04]  /*55f40*/  LDL.LU R4, [R1+0xa0] ;  /* 0x0000a00001047983 */ /* 0x002ee80000300800 */
[----:B------:R-:W3:Y:S01]  /*55f50*/  LDL.LU R5, [R1+0xa4] ;  /* 0x0000a40001057983 */ /* 0x000ee20000300800 */
[----:B----4-:R-:W-:-:S02]  /*55f60*/  IMAD.MOV.U32 R6, RZ, RZ, R13 ;  /* 0x000000ffff067224 */ /* 0x010fc400078e000d */
[----:B------:R-:W-:Y:S02]  /*55f70*/  IMAD.MOV.U32 R7, RZ, RZ, R12 ;  /* 0x000000ffff077224 */ /* 0x000fe400078e000c */
[----:B------:R-:W0:Y:S04]  /*55f80*/  LDSM.16.MT88.4 R12, [R27+UR4+0x10100] ;  /* 0x010100041b0c783b */ /* 0x000e280008004200 */
[----:B0-----:R-:W-:Y:S04]  /*55f90*/  STL.64 [R1+0x4778], R14 ;  /* 0x0047780e01007387 */ /* 0x001fe80000100a00 */
[----:B------:R2:W-:Y:S02]  /*55fa0*/  STL.64 [R1+0x4770], R12 ;  /* 0x0047700c01007387 */ /* 0x0005e40000100a00 */
[----:B--2---:R-:W-:-:S02]  /*55fb0*/  IMAD.MOV.U32 R12, RZ, RZ, R19 ;  /* 0x000000ffff0c7224 */ /* 0x004fc400078e0013 */
[----:B------:R-:W3:Y:S04]  /*55fc0*/  LDL.LU R19, [R1+0x4878] ;  /* 0x0048780001137983 */ /* 0x000ee80000300800 */
[----:B------:R-:W2:Y:S01]  /*55fd0*/  LDL.LU R13, [R1+0x44] ;  /* 0x00004400010d7983 */ /* 0x000ea20000300800 */
[----:B------:R-:W-:Y:S02]  /*55fe0*/  IMAD.MOV.U32 R14, RZ, RZ, R0 ;  /* 0x000000ffff0e7224 */ /* 0x000fe400078e0000 */
[----:B------:R-:W-:Y:S01]  /*55ff0*/  IMAD.MOV.U32 R15, RZ, RZ, R2 ;  /* 0x000000ffff0f7224 */ /* 0x000fe200078e0002 */
[----:B------:R-:W4:Y:S04]  /*56000*/  LDL.LU R0, [R1+0x4874] ;  /* 0x0048740001007983 */ /* 0x000f280000300800 */
[----:B------:R-:W4:Y:S04]  /*56010*/  LDL.LU R2, [R1+0x4870] ;  /* 0x0048700001027983 */ /* 0x000f280000300800 */
[----:B------:R-:W-:Y:S04]  /*56020*/  STL.64 [R1+0x47f8], R14 ;  /* 0x0047f80e01007387 */ /* 0x000fe80000100a00 */
[----:B--2---:R0:W-:Y:S02]  /*56030*/  STL.64 [R1+0x47f0], R12 ;  /* 0x0047f00c01007387 */ /* 0x0041e40000100a00 */
[----:B0-----:R-:W-:-:S02]  /*56040*/  IMAD.MOV.U32 R12, RZ, RZ, R28 ;  /* 0x000000ffff0c7224 */ /* 0x001fc400078e001c */
[----:B------:R-:W-:-:S07]  /*56050*/  IMAD.MOV.U32 R13, RZ, RZ, R26 ;  /* 0x000000ffff0d7224 */ /* 0x000fce00078e001a */
[----:B---3--:R-:W-:Y:S01]  /*56060*/  HMMA.16816.F32 R12, R16, R12, R8 ;  /* 0x0000000c100c723c */ /* 0x008fe20000001808 */
[----:B------:R-:W2:-:S15]  /*56070*/  LDL.LU.64 R8, [R1+0x4868] ;  /* 0x0048680001087983 */ /* 0x000e9e0000300a00 */
[----:B------:R-:W-:-:S07]  /*56080*/  NOP ;  /* 0x0000000000007918 */ /* 0x000fce0000000000 */
[----:B------:R0:W-:Y:S04]  /*56090*/  STL.64 [R1+0x420], R12 ;  /* 0x0004200c01007387 */ /* 0x0001e80000100a00 */
[----:B------:R-:W-:Y:S04]  /*560a0*/  STL.64 [R1+0x428], R14 ;  /* 0x0004280e01007387 */ /* 0x000fe80000100a00 */
[----:B0-----:R-:W3:Y:S04]  /*560b0*/  LDL.LU R12, [R1+0x20] ;  /* 0x00002000010c7983 */ /* 0x001ee80000300800 */
[----:B------:R-:W3:Y:S01]  /*560c0*/  LDL.LU R13, [R1+0x24] ;  /* 0x00002400010d7983 */ /* 0x000ee20000300800 */
[----:B--2---:R-:W-:Y:S03]  /*560d0*/  HMMA.16816.F32 R8, R16, R8, R20 ;  /* 0x000000081008723c */ /* 0x004fe60000001814 */
[----:B------:R-:W2:Y:S04]  /*560e0*/  LDL.LU.64 R22, [R1+0x4860] ;  /* 0x0048600001167983 */ /* 0x000ea80000300a00 */
[----:B------:R-:W4:-:S15]  /*560f0*/  LDL.LU.64 R20, [R1+0x4858] ;  /* 0x0048580001147983 */ /* 0x000f1e0000300a00 */
[----:B------:R-:W-:-:S01]  /*56100*/  NOP ;  /* 0x0000000000007918 */ /* 0x000fc20000000000 */
        /* <DEDUP_REMOVED lines=9> */
[----:B0-----:R-:W-:Y:S04]  /*561a0*/  STL.64 [R1+0x4728], R10 ;  /* 0x0047280a01007387 */ /* 0x001fe80000100a00 */
        /* <DEDUP_REMOVED lines=10> */
[----:B------:R-:W3:Y:S04]  /*56250*/  LDL.LU R10, [R1+0x218] ;  /* 0x00021800010a7983 */ /* 0x000ee80000300800 */
[----:B------:R-:W3:Y:S04]  /*56260*/  LDL.LU R11, [R1+0x21c] ;  /* 0x00021c00010b7983 */ /* 0x000ee80000300800 */
[----:B---3--:R-:W-:Y:S04]  /*56270*/  STL.64 [R1+0x47e8], R10 ;  /* 0x0047e80a01007387 */ /* 0x008fe80000100a00 */
[----:B--2---:R0:W-:Y:S04]  /*56280*/  STL.64 [R1+0x47e0], R8 ;  /* 0x0047e00801007387 */ /* 0x0041e80000100a00 */
[----:B0-----:R-:W2:Y:S04]  /*56290*/  LDL.64 R8, [R1+0x10] ;  /* 0x0000100001087983 */ /* 0x001ea80000100a00 */
[----:B------:R-:W-:Y:S04]  /*562a0*/  STL.64 [R1+0x4818], R22 ;  /* 0x0048181601007387 */ /* 0x000fe80000100a00 */
[----:B------:R0:W-:Y:S04]  /*562b0*/  STL.64 [R1+0x4810], R20 ;  /* 0x0048101401007387 */ /* 0x0001e80000100a00 */
[----:B------:R-:W-:Y:S04]  /*562c0*/  STL.64 [R1+0x4e0], R4 ;  /* 0x0004e00401007387 */ /* 0x000fe80000100a00 */
[----:B------:R-:W-:Y:S04]  /*562d0*/  STL.64 [R1+0x4e8], R6 ;  /* 0x0004e80601007387 */ /* 0x000fe80000100a00 */
[----:B------:R-:W1:Y:S04]  /*562e0*/  LDSM.16.MT88.4 R4, [R27+UR4+0x10200] ;  /* 0x010200041b04783b */ /* 0x000e680008004200 */
[----:B0-----:R-:W3:Y:S04]  /*562f0*/  LDL.LU R20, [R1+0x160] ;  /* 0x0001600001147983 */ /* 0x001ee80000300800 */
[----:B------:R-:W3:Y:S04]  /*56300*/  LDL.LU R21, [R1+0x164] ;  /* 0x0001640001157983 */ /* 0x000ee80000300800 */
[----:B------:R-:W4:Y:S04]  /*56310*/  LDL.LU R22, [R1+0x168] ;  /* 0x0001680001167983 */ /* 0x000f280000300800 */
[----:B------:R-:W4:Y:S04]  /*56320*/  LDL.LU R23, [R1+0x16c] ;  /* 0x00016c0001177983 */ /* 0x000f280000300800 */
[----:B----4-:R-:W-:Y:S04]  /*56330*/  STL.64 [R1+0x4828], R22 ;  /* 0x0048281601007387 */ /* 0x010fe80000100a00 */
[----:B---3--:R0:W-:Y:S04]  /*56340*/  STL.64 [R1+0x4820], R20 ;  /* 0x0048201401007387 */ /* 0x0081e80000100a00 */
[----:B0-----:R-:W3:Y:S04]  /*56350*/  LDL.64 R20, [R1] ;  /* 0x0000000001147983 */ /* 0x001ee80000100a00 */
[----:B---3--:R0:W-:Y:S04]  /*56360*/  STL.64 [R1+0x4840], R20 ;  /* 0x0048401401007387 */ /* 0x0081e80000100a00 */
[----:B0-----:R-:W2:Y:S04]  /*56370*/  LDL.LU R20, [R1+0x180] ;  /* 0x0001800001147983 */ /* 0x001ea80000300800 */
[----:B------:R-:W2:Y:S04]  /*56380*/  LDL.LU R21, [R1+0x184] ;  /* 0x0001840001157983 */ /* 0x000ea80000300800 */
[----:B------:R-:W2:Y:S04]  /*56390*/  LDL.LU R22, [R1+0x188] ;  /* 0x0001880001167983 */ /* 0x000ea80000300800 */
[----:B------:R-:W2:Y:S04]  /*563a0*/  LDL.LU R23, [R1+0x18c] ;  /* 0x00018c0001177983 */ /* 0x000ea80000300800 */
[----:B------:R-:W3:Y:S04]  /*563b0*/  LDL.LU R16, [R1+0x150] ;  /* 0x0001500001107983 */ /* 0x000ee80000300800 */
[----:B------:R-:W3:Y:S04]  /*563c0*/  LDL.LU R17, [R1+0x154] ;  /* 0x0001540001117983 */ /* 0x000ee80000300800 */
[----:B------:R-:W4:Y:S04]  /*563d0*/  LDL.LU R18, [R1+0x158] ;  /* 0x0001580001127983 */ /* 0x000f280000300800 */
[----:B------:R-:W4:Y:S01]  /*563e0*/  LDL.LU R19, [R1+0x15c] ;  /* 0x00015c0001137983 */ /* 0x000f220000300800 */
[----:B------:R-:W-:-:S02]  /*563f0*/  IMAD.MOV.U32 R14, RZ, RZ, R2 ;  /* 0x000000ffff0e7224 */ /* 0x000fc400078e0002 */
[----:B------:R-:W-:Y:S01]  /*56400*/  IMAD.MOV.U32 R15, RZ, RZ, R0 ;  /* 0x000000ffff0f7224 */ /* 0x000fe200078e0000 */
        /* <DEDUP_REMOVED lines=11> */
[----:B------:R-:W2:Y:S04]  /*564c0*/  LDL.LU R18, [R1+0x178] ;  /* 0x0001780001127983 */ /* 0x000ea80000300800 */
[----:B------:R-:W2:Y:S04]  /*564d0*/  LDL.LU R19, [R1+0x17c] ;  /* 0x00017c0001137983 */ /* 0x000ea80000300800 */
[----:B-1----:R-:W-:Y:S04]  /*564e0*/  STL.64 [R1+0x46e8], R6 ;  /* 0x0046e80601007387 */ /* 0x002fe80000100a00 */
[----:B------:R0:W-:Y:S04]  /*564f0*/  STL.64 [R1+0x46e0], R4 ;  /* 0x0046e00401007387 */ /* 0x0001e80000100a00 */
[----:B0-----:R-:W3:Y:S04]  /*56500*/  LDL.LU R4, [R1+0x200] ;  /* 0x0002000001047983 */ /* 0x001ee80000300800 */
[----:B------:R-:W3:Y:S04]  /*56510*/  LDL.LU R5, [R1+0x204] ;  /* 0x0002040001057983 */ /* 0x000ee80000300800 */
[----:B------:R-:W3:Y:S04]  /*56520*/  LDL.LU R6, [R1+0x208] ;  /* 0x0002080001067983 */ /* 0x000ee80000300800 */
[----:B------:R-:W3:Y:S04]  /*56530*/  LDL.LU R7, [R1+0x20c] ;  /* 0x00020c0001077983 */ /* 0x000ee80000300800 */
[----:B------:R0:W-:Y:S04]  /*56540*/  STL.64 [R1+0x4d0], R20 ;  /* 0x0004d01401007387 */ /* 0x0001e80000100a00 */
[----:B------:R-:W-:Y:S04]  /*56550*/  STL.64 [R1+0x4d8], R22 ;  /* 0x0004d81601007387 */ /* 0x000fe80000100a00 */
        /* <DEDUP_REMOVED lines=26> */
[----:B--2---:R-:W-:Y:S01]  /*56700*/  HMMA.16816.F32 R16, R12, R8, R16 ;  /* 0x000000080c10723c */ /* 0x004fe20000001810 */
[----:B------:R-:W0:-:S15]  /*56710*/  LDSM.16.MT88.4 R8, [R27+UR4+0x10280] ;  /* 0x010280041b08783b */ /* 0x000e1e0008004200 */
[----:B------:R-:W-:-:S07]  /*56720*/  NOP ;  /* 0x0000000000007918 */ /* 0x000fce0000000000 */
[----:B------:R0:W-:Y:S04]  /*56730*/  STL.64 [R1+0x560], R16 ;  /* 0x0005601001007387 */ /* 0x0001e80000100a00 */
[----:B------:R1:W-:Y:S01]  /*56740*/  STL.64 [R1+0x568], R18 ;  /* 0x0005681201007387 */ /* 0x0003e20000100a00 */
[----:B0-----:R-:W-:Y:S02]  /*56750*/  IMAD.MOV.U32 R17, RZ, RZ, R10 ;  /* 0x000000ffff117224 */ /* 0x001fe400078e000a */
[----:B------:R-:W-:Y:S02]  /*56760*/  IMAD.MOV.U32 R16, RZ, RZ, R11 ;  /* 0x000000ffff107224 */ /* 0x000fe400078e000b */
[----:B-1----:R-:W-:Y:S02]  /*56770*/  IMAD.MOV.U32 R19, RZ, RZ, R8 ;  /* 0x000000ffff137224 */ /* 0x002fe400078e0008 */
[----:B------:R-:W-:Y:S01]  /*56780*/  IMAD.MOV.U32 R18, RZ, RZ, R9 ;  /* 0x000000ffff127224 */ /* 0x000fe200078e0009 */
[----:B------:R-:W2:Y:S04]  /*56790*/  LDL.LU.64 R10, [R1+0x47e8] ;  /* 0x0047e800010a7983 */ /* 0x000ea80000300a00 */
[----:B------:R-:W2:Y:S04]  /*567a0*/  LDL.LU.64 R8, [R1+0x47e0] ;  /* 0x0047e00001087983 */ /* 0x000ea80000300a00 */
[----:B------:R-:W-:Y:S04]  /*567b0*/  STL.64 [R1+0x46a0], R18 ;  /* 0x0046a01201007387 */ /* 0x000fe80000100a00 */
[----:B------:R0:W-:Y:S02]  /*567c0*/  STL.64 [R1+0x4698], R16 ;  /* 0x0046981001007387 */ /* 0x0001e40000100a00 */
[----:B0-----:R-:W-:-:S02]  /*567d0*/  IMAD.MOV.U32 R16, RZ, RZ, R26 ;  /* 0x000000ffff107224 */ /* 0x001fc400078e001a */
[----:B------:R-:W-:Y:S01]  /*567e0*/  IMAD.MOV.U32 R17, RZ, RZ, R28 ;  /* 0x000000ffff117224 */ /* 0x000fe200078e001c */
[----:B------:R-:W4:Y:S04]  /*567f0*/  LDL.LU R26, [R1+0x47dc] ;  /* 0x0047dc00011a7983 */ /* 0x000f280000300800 */
[----:B------:R-:W4:Y:S02]  /*56800*/  LDL.LU R28, [R1+0x47d8] ;  /* 0x0047d800011c7983 */ /* 0x000f240000300800 */
[----:B--2---:R-:W-:Y:S02]  /*56810*/  HMMA.16816.F32 R16, R12, R16, R8 ;  /* 0x000000100c10723c */ /* 0x004fe40000001808 */
[----:B------:R-:W2:Y:S04]  /*56820*/  LDL.LU.64 R10, [R1+0x47d0] ;  /* 0x0047d000010a7983 */ /* 0x000ea80000300a00 */
[----:B------:R-:W2:-:S15]  /*56830*/  LDL.LU.64 R8, [R1+0x47c8] ;  /* 0x0047c80001087983 */ /* 0x000e9e0000300a00 */
[----:B------:R-:W-:-:S02]  /*56840*/  NOP ;  /* 0x0000000000007918 */ /* 0x000fc40000000000 */
[----:B------:R-:W-:Y:S04]  /*56850*/  STL.64 [R1+0x550], R16 ;  /* 0x0005501001007387 */ /* 0x000fe80000100a00 */
[----:B------:R3:W-:Y:S02]  /*56860*/  STL.64 [R1+0x558], R18 ;  /* 0x0005581201007387 */ /* 0x0007e40000100a00 */
[----:B---3--:R-:W-:Y:S02]  /*56870*/  HMMA.16816.F32 R16, R12, R24, R4 ;  /* 0x000000180c10723c */ /* 0x008fe40000001804 */
[----:B----4-:R-:W-:-:S15]  /*56880*/  STL.64 [R1+0x4798], R22 ;  /* 0x0047981601007387 */ /* 0x010fde0000100a00 */
[----:B------:R-:W-:-:S06]  /*56890*/  NOP ;  /* 0x0000000000007918 */ /* 0x000fcc0000000000 */
[----:B------:R0:W-:Y:S04]  /*568a0*/  STL.64 [R1+0x3e0], R16 ;  /* 0x0003e01001007387 */ /* 0x0001e80000100a00 */
[----:B------:R1:W-:Y:S04]  /*568b0*/  STL.64 [R1+0x3e8], R18 ;  /* 0x0003e81201007387 */ /* 0x0003e80000100a00 */
[----:B------:R-:W-:Y:S01]  /*568c0*/  STL.64 [R1+0x4790], R20 ;  /* 0x0047901401007387 */ /* 0x000fe20000100a00 */
[----:B--2---:R-:W-:-:S15]  /*568d0*/  HMMA.16816.F32 R4, R12, R20, R8 ;  /* 0x000000140c04723c */ /* 0x004fde0000001808 */
[----:B------:R-:W-:-:S08]  /*568e0*/  NOP ;  /* 0x0000000000007918 */ /* 0x000fd00000000000 */
[----:B------:R-:W-:Y:S04]  /*568f0*/  STL.64 [R1+0x3d0], R4 ;  /* 0x0003d00401007387 */ /* 0x000fe80000100a00 */
[----:B------:R-:W-:Y:S04]  /*56900*/  STL.64 [R1+0x3d8], R6 ;  /* 0x0003d80601007387 */ /* 0x000fe80000100a00 */
[----:B0-----:R-:W2:Y:S04]  /*56910*/  LDL.LU R16, [R1+0x270] ;  /* 0x0002700001107983 */ /* 0x001ea80000300800 */
[----:B------:R-:W2:Y:S04]  /*56920*/  LDL.LU R17, [R1+0x274] ;  /* 0x0002740001117983 */ /* 0x000ea80000300800 */
[----:B-1----:R-:W3:Y:S04]  /*56930*/  LDL.LU R18, [R1+0x278] ;  /* 0x0002780001127983 */ /* 0x002ee80000300800 */
        /* <DEDUP_REMOVED lines=9> */
[----:B------:R-:W2:Y:S04]  /*569d0*/  LDL.LU R6, [R1+0x1a8] ;  /* 0x0001a80001067983 */ /* 0x000ea80000300800 */
[----:B------:R-:W2:Y:S04]  /*569e0*/  LDL.LU R7, [R1+0x1ac] ;  /* 0x0001ac0001077983 */ /* 0x000ea80000300800 */
[----:B--2---:R-:W-:Y:S04]  /*569f0*/  STL.64 [R1+0x46f8], R6 ;  /* 0x0046f80601007387 */ /* 0x004fe80000100a00 */
[----:B----4-:R0:W-:Y:S04]  /*56a00*/  STL.64 [R1+0x46f0], R4 ;  /* 0x0046f00401007387 */ /* 0x0101e80000100a00 */
[----:B0-----:R-:W2:Y:S04]  /*56a10*/  LDL.LU R4, [R1+0x1b0] ;  /* 0x0001b00001047983 */ /* 0x001ea80000300800 */
[----:B------:R-:W2:Y:S04]  /*56a20*/  LDL.LU R5, [R1+0x1b4] ;  /* 0x0001b40001057983 */ /* 0x000ea80000300800 */
[----:B------:R-:W4:Y:S04]  /*56a30*/  LDL.LU R6, [R1+0x1b8] ;  /* 0x0001b80001067983 */ /* 0x000f280000300800 */
[----:B------:R-:W4:Y:S04]  /*56a40*/  LDL.LU R7, [R1+0x1bc] ;  /* 0x0001bc0001077983 */ /* 0x000f280000300800 */
[----:B------:R-:W3:Y:S04]  /*56a50*/  LDL.LU R8, [R1+0x100] ;  /* 0x0001000001087983 */ /* 0x000ee80000300800 */
[----:B------:R-:W3:Y:S04]  /*56a60*/  LDL.LU R9, [R1+0x104] ;  /* 0x0001040001097983 */ /* 0x000ee80000300800 */
[----:B------:R-:W2:Y:S04]  /*56a70*/  LDL.LU R10, [R1+0x108] ;  /* 0x00010800010a7983 */ /* 0x000ea80000300800 */
[----:B------:R-:W2:Y:S04]  /*56a80*/  LDL.LU R11, [R1+0x10c] ;  /* 0x00010c00010b7983 */ /* 0x000ea80000300800 */
[----:B--2---:R-:W-:Y:S04]  /*56a90*/  STL.64 [R1+0x4738], R10 ;  /* 0x0047380a01007387 */ /* 0x004fe80000100a00 */
[----:B---3--:R0:W-:Y:S04]  /*56aa0*/  STL.64 [R1+0x4730], R8 ;  /* 0x0047300801007387 */ /* 0x0081e80000100a00 */
[----:B0-----:R-:W2:Y:S04]  /*56ab0*/  LDL.LU R8, [R1+0x1c0] ;  /* 0x0001c00001087983 */ /* 0x001ea80000300800 */
[----:B------:R-:W2:Y:S04]  /*56ac0*/  LDL.LU R9, [R1+0x1c4] ;  /* 0x0001c40001097983 */ /* 0x000ea80000300800 */
[----:B------:R-:W3:Y:S04]  /*56ad0*/  LDL.LU R10, [R1+0x1c8] ;  /* 0x0001c800010a7983 */ /* 0x000ee80000300800 */
[----:B------:R-:W3:Y:S01]  /*56ae0*/  LDL.LU R11, [R1+0x1cc] ;  /* 0x0001cc00010b7983 */ /* 0x000ee20000300800 */
[----:B------:R-:W-:-:S02]  /*56af0*/  IMAD.MOV.U32 R12, RZ, RZ, R28 ;  /* 0x000000ffff0c7224 */ /* 0x000fc400078e001c */
[----:B------:R-:W-:Y:S01]  /*56b00*/  IMAD.MOV.U32 R13, RZ, RZ, R26 ;  /* 0x000000ffff0d7224 */ /* 0x000fe200078e001a */
        /* <DEDUP_REMOVED lines=26> */
[----:B----4-:R-:W-:Y:S04]  /*56cb0*/  STL.64 [R1+0x4708], R6 ;  /* 0x0047080601007387 */ /* 0x010fe80000100a00 */
        /* <DEDUP_REMOVED lines=11> */
[----:B------:R-:W-:-:S02]  /*56d70*/  IMAD.MOV.U32 R14, RZ, RZ, R29 ;  /* 0x000000ffff0e7224 */ /* 0x000fc400078e001d */
[----:B------:R-:W-:Y:S02]  /*56d80*/  IMAD.MOV.U32 R15, RZ, RZ, R3 ;  /* 0x000000ffff0f7224 */ /* 0x000fe400078e0003 */
[----:B------:R-:W-:Y:S02]  /*56d90*/  IMAD.MOV.U32 R8, RZ, RZ, R2 ;  /* 0x000000ffff087224 */ /* 0x000fe400078e0002 */
[----:B------:R-:W-:Y:S01]  /*56da0*/  IMAD.MOV.U32 R9, RZ, RZ, R0 ;  /* 0x000000ffff097224 */ /* 0x000fe200078e0000 */
[----:B----4-:R-:W-:Y:S04]  /*56db0*/  STL.64 [R1+0x4768], R6 ;  /* 0x0047680601007387 */ /* 0x010fe80000100a00 */
[----:B---3--:R0:W-:Y:S04]  /*56dc0*/  STL.64 [R1+0x4760], R4 ;  /* 0x0047600401007387 */ /* 0x0081e80000100a00 */
[----:B0-----:R-:W3:Y:S04]  /*56dd0*/  LDL.LU R4, [R1+0x110] ;  /* 0x0001100001047983 */ /* 0x001ee80000300800 */
[----:B------:R-:W3:Y:S04]  /*56de0*/  LDL.LU R5, [R1+0x114] ;  /* 0x0001140001057983 */ /* 0x000ee80000300800 */
[----:B------:R-:W4:Y:S04]  /*56df0*/  LDL.LU R6, [R1+0x118] ;  /* 0x0001180001067983 */ /* 0x000f280000300800 */
[----:B------:R-:W4:Y:S01]  /*56e00*/  LDL.LU R7, [R1+0x11c] ;  /* 0x00011c0001077983 */ /* 0x000f220000300800 */
[----:B--2---:R-:W-:Y:S03]  /*56e10*/  HMMA.16816.F32 R20, R12, R8, R20 ;  /* 0x000000080c14723c */ /* 0x004fe60000001814 */
[----:B----4-:R-:W-:Y:S04]  /*56e20*/  STL.64 [R1+0x4788], R6 ;  /* 0x0047880601007387 */ /* 0x010fe80000100a00 */
[----:B---3--:R0:W-:Y:S04]  /*56e30*/  STL.64 [R1+0x4780], R4 ;  /* 0x0047800401007387 */ /* 0x0081e80000100a00 */
[----:B0-----:R-:W2:Y:S04]  /*56e40*/  LDL.LU R4, [R1+0x120] ;  /* 0x0001200001047983 */ /* 0x001ea80000300800 */
[----:B------:R-:W2:Y:S04]  /*56e50*/  LDL.LU R5, [R1+0x124] ;  /* 0x0001240001057983 */ /* 0x000ea80000300800 */
[----:B------:R-:W2:Y:S04]  /*56e60*/  LDL.LU R6, [R1+0x128] ;  /* 0x0001280001067983 */ /* 0x000ea80000300800 */
[----:B------:R-:W2:Y:S04]  /*56e70*/  LDL.LU R7, [R1+0x12c] ;  /* 0x00012c0001077983 */ /* 0x000ea80000300800 */
[----:B------:R-:W-:Y:S04]  /*56e80*/  STL.64 [R1+0x46c0], R18 ;  /* 0x0046c01201007387 */ /* 0x000fe80000100a00 */
[----:B------:R0:W-:Y:S04]  /*56e90*/  STL.64 [R1+0x46b8], R16 ;  /* 0x0046b81001007387 */ /* 0x0001e80000100a00 */
[----:B0-----:R-:W3:Y:S04]  /*56ea0*/  LDL.64 R16, [R1] ;  /* 0x0000000001107983 */ /* 0x001ee80000100a00 */
[----:B------:R-:W-:Y:S04]  /*56eb0*/  STL.64 [R1+0x3b0], R20 ;  /* 0x0003b01401007387 */ /* 0x000fe80000100a00 */
[----:B------:R-:W-:Y:S04]  /*56ec0*/  STL.64 [R1+0x3b8], R22 ;  /* 0x0003b81601007387 */ /* 0x000fe80000100a00 */
[----:B------:R-:W0:Y:S02]  /*56ed0*/  LDSM.16.MT88.4 R20, [R27+UR4+0x10300] ;  /* 0x010300041b14783b */ /* 0x000e240008004200 */
[----:B0-----:R-:W-:-:S02]  /*56ee0*/  IMAD.MOV.U32 R29, RZ, RZ, R22 ;  /* 0x000000ffff1d7224 */ /* 0x001fc400078e0016 */
[----:B------:R0:W-:Y:S01]  /*56ef0*/  STL.64 [R1+0x40], R20 ;  /* 0x0000401401007387 */ /* 0x0001e20000100a00 */
[----:B------:R-:W-:-:S03]  /*56f00*/  IMAD.MOV.U32 R3, RZ, RZ, R23 ;  /* 0x000000ffff037224 */ /* 0x000fc600078e0017 */
[----:B------:R-:W3:Y:S04]  /*56f10*/  LDL.LU.64 R22, [R1+0x47b8] ;  /* 0x0047b80001167983 */ /* 0x000ee80000300a00 */
[----:B0-----:R-:W3:Y:S04]  /*56f20*/  LDL.LU.64 R20, [R1+0x47b0] ;  /* 0x0047b00001147983 */ /* 0x001ee80000300a00 */
[----:B------:R-:W-:Y:S04]  /*56f30*/  STL [R1+0x4694], R29 ;  /* 0x0046941d01007387 */ /* 0x000fe80000100800 */
[----:B------:R-:W-:Y:S01]  /*56f40*/  STL [R1+0x4690], R3 ;  /* 0x0046900301007387 */ /* 0x000fe20000100800 */
        /* <DEDUP_REMOVED lines=27> */
[----:B0-----:R-:W-:Y:S04]  /*57100*/  STL [R1+0x30], R8 ;  /* 0x0000300801007387 */ /* 0x001fe80000100800 */
[----:B------:R0:W-:Y:S01]  /*57110*/  STL [R1+0x3c], R11 ;  /* 0x00003c0b01007387 */ /* 0x0001e20000100800 */
[----:B------:R-:W-:-:S02]  /*57120*/  IMAD.MOV.U32 R3, RZ, RZ, R10 ;  /* 0x000000ffff037224 */ /* 0x000fc400078e000a */
[----:B------:R-:W-:Y:S01]  /*57130*/  IMAD.MOV.U32 R29, RZ, RZ, R9 ;  /* 0x000000ffff1d7224 */ /* 0x000fe200078e0009 */
        /* <DEDUP_REMOVED lines=47> */
[----:B------:R-:W4:Y:S01]  /*57430*/  LDL.LU R27, [R1+0x25c] ;  /* 0x00025c00011b7983 */ /* 0x000f220000300800 */
[----:B--2---:R-:W-:Y:S03]  /*57440*/  HMMA.16816.F32 R8, R8, R20, R4 ;  /* 0x000000140808723c */ /* 0x004fe60000001804 */
[----:B------:R-:W4:Y:S04]  /*57450*/  LDL.LU.64 R6, [R1+0x46e8] ;  /* 0x0046e80001067983 */ /* 0x000f280000300a00 */
[----:B------:R-:W4:-:S15]  /*57460*/  LDL.LU.64 R4, [R1+0x46e0] ;  /* 0x0046e00001047983 */ /* 0x000f1e0000300a00 */
[----:B------:R-:W-:-:S01]  /*57470*/  NOP ;  /* 0x0000000000007918 */ /* 0x000fc20000000000 */
[----:B------:R0:W-:Y:S04]  /*57480*/  STL.64 [R1+0xc0], R8 ;  /* 0x0000c00801007387 */ /* 0x0001e80000100a00 */
[----:B------:R3:W-:Y:S04]  /*57490*/  STL.64 [R1+0xc8], R10 ;  /* 0x0000c80a01007387 */ /* 0x0007e80000100a00 */
[----:B0-----:R-:W2:Y:S04]  /*574a0*/  LDL.LU R8, [R1+0x2e0] ;  /* 0x0002e00001087983 */ /* 0x001ea80000300800 */
[----:B------:R-:W2:Y:S01]  /*574b0*/  LDL.LU R9, [R1+0x2e4] ;  /* 0x0002e40001097983 */ /* 0x000ea20000300800 */
[----:B---3--:R-:W-:-:S02]  /*574c0*/  IMAD.MOV.U32 R10, RZ, RZ, R22 ;  /* 0x000000ffff0a7224 */ /* 0x008fc400078e0016 */
[----:B------:R-:W-:Y:S01]  /*574d0*/  IMAD.MOV.U32 R11, RZ, RZ, R23 ;  /* 0x000000ffff0b7224 */ /* 0x000fe200078e0017 */
[----:B------:R-:W3:Y:S04]  /*574e0*/  LDL.LU R22, [R1+0x46dc] ;  /* 0x0046dc0001167983 */ /* 0x000ee80000300800 */
[----:B------:R-:W3:Y:S01]  /*574f0*/  LDL.LU R23, [R1+0x46d8] ;  /* 0x0046d80001177983 */ /* 0x000ee20000300800 */
[----:B----4-:R-:W-:-:S15]  /*57500*/  HMMA.16816.F32 R16, R4, R12, R16 ;  /* 0x0000000c0410723c */ /* 0x010fde0000001810 */
[----:B------:R-:W-:-:S08]  /*57510*/  NOP ;  /* 0x0000000000007918 */ /* 0x000fd00000000000 */
[----:B------:R0:W-:Y:S04]  /*57520*/  STL.64 [R1+0xb0], R16 ;  /* 0x0000b01001007387 */ /* 0x0001e80000100a00 */
[----:B------:R-:W-:Y:S04]  /*57530*/  STL.64 [R1+0xb8], R18 ;  /* 0x0000b81201007387 */ /* 0x000fe80000100a00 */
[----:B0-----:R-:W4:Y:S02]  /*57540*/  LDL.LU.64 R16, [R1+0x46d0] ;  /* 0x0046d00001107983 */ /* 0x001f240000300a00 */
[----:B----4-:R-:W-:Y:S06]  /*57550*/  HMMA.16816.F32 R24, R4, R16, R24 ;  /* 0x000000100418723c */ /* 0x010fec0000001818 */
[----:B------:R-:W-:-:S02]  /*57560*/  IMAD.MOV.U32 R2, RZ, RZ, R16 ;  /* 0x000000ffff027224 */ /* 0x000fc400078e0010 */
[----:B------:R-:W-:-:S15]  /*57570*/  IMAD.MOV.U32 R0, RZ, RZ, R17 ;  /* 0x000000ffff007224 */ /* 0x000fde00078e0011 */
[----:B------:R0:W-:Y:S04]  /*57580*/  STL.64 [R1+0xa0], R24 ;  /* 0x0000a01801007387 */ /* 0x0001e80000100a00 */
[----:B------:R-:W-:Y:S04]  /*57590*/  STL.64 [R1+0xa8], R26 ;  /* 0x0000a81a01007387 */ /* 0x000fe80000100a00 */
[----:B0-----:R-:W4:Y:S04]  /*575a0*/  LDL.LU.64 R24, [R1+0x46c8] ;  /* 0x0046c80001187983 */ /* 0x001f280000300a00 */
[----:B------:R-:W4:Y:S04]  /*575b0*/  LDL.LU.64 R18, [R1+0x46c0] ;  /* 0x0046c00001127983 */ /* 0x000f280000300a00 */
        /* <DEDUP_REMOVED lines=9> */
[----:B------:R-:W2:Y:S04]  /*57650*/  LDL.LU.64 R16, [R1+0x4698] ;  /* 0x0046980001107983 */ /* 0x000ea80000300a00 */
[----:B---3--:R-:W-:Y:S04]  /*57660*/  STL.64 [R1+0x4660], R22 ;  /* 0x0046601601007387 */ /* 0x008fe80000100a00 */
[----:B------:R-:W-:Y:S09]  /*57670*/  STL.64 [R1+0x4658], R20 ;  /* 0x0046581401007387 */ /* 0x000ff20000100a00 */
[----:B------:R4:W-:Y:S04]  /*57680*/  STL.64 [R1+0x70], R4 ;  /* 0x0000700401007387 */ /* 0x0009e80000100a00 */
[----:B------:R2:W-:Y:S01]  /*57690*/  STL.64 [R1+0x78], R6 ;  /* 0x0000780601007387 */ /* 0x0005e20000100a00 */
[----:B------:R-:W-:-:S02]  /*576a0*/  IMAD.MOV.U32 R26, RZ, RZ, R12 ;  /* 0x000000ffff1a7224 */ /* 0x000fc400078e000c */
[----:B------:R-:W-:Y:S02]  /*576b0*/  IMAD.MOV.U32 R27, RZ, RZ, R13 ;  /* 0x000000ffff1b7224 */ /* 0x000fe400078e000d */
[----:B----4-:R-:W-:Y:S02]  /*576c0*/  IMAD.MOV.U32 R4, RZ, RZ, R19 ;  /* 0x000000ffff047224 */ /* 0x010fe400078e0013 */
[----:B------:R-:W-:Y:S02]  /*576d0*/  IMAD.MOV.U32 R5, RZ, RZ, R18 ;  /* 0x000000ffff057224 */ /* 0x000fe400078e0012 */
[----:B--2---:R-:W-:Y:S02]  /*576e0*/  IMAD.MOV.U32 R6, RZ, RZ, R17 ;  /* 0x000000ffff067224 */ /* 0x004fe400078e0011 */
[----:B------:R-:W-:Y:S02]  /*576f0*/  IMAD.MOV.U32 R7, RZ, RZ, R16 ;  /* 0x000000ffff077224 */ /* 0x000fe400078e0010 */
[----:B------:R-:W0:Y:S05]  /*57700*/  LDSM.16.MT88.4 R16, [R28+UR4+0x14000] ;  /* 0x014000041c10783b */ /* 0x000e2a0008004200 */
[----:B------:R-:W-:Y:S01]  /*57710*/  HMMA.16816.F32 R8, R4, R12, R8 ;  /* 0x0000000c0408723c */ /* 0x000fe20000001808 */
[----:B------:R-:W1:Y:S04]  /*57720*/  LDSM.16.MT88.4 R12, [R28+UR4+0x14080] ;  /* 0x014080041c0c783b */ /* 0x000e680008004200 */
[----:B0-----:R-:W-:Y:S04]  /*57730*/  STL.64 [R1+0x4598], R18 ;  /* 0x0045981201007387 */ /* 0x001fe80000100a00 */
[----:B------:R-:W-:-:S14]  /*57740*/  STL.64 [R1+0x4590], R16 ;  /* 0x0045901001007387 */ /* 0x000fdc0000100a00 */
[----:B------:R0:W-:Y:S04]  /*57750*/  STL.64 [R1+0xf0], R8 ;  /* 0x0000f00801007387 */ /* 0x0001e80000100a00 */
[----:B------:R2:W-:Y:S04]  /*57760*/  STL.64 [R1+0xf8], R10 ;  /* 0x0000f80a01007387 */ /* 0x0005e80000100a00 */
[----:B------:R-:W-:Y:S04]  /*57770*/  STL.64 [R1+0x4678], R26 ;  /* 0x0046781a01007387 */ /* 0x000fe80000100a00 */
[----:B------:R3:W-:Y:S04]  /*57780*/  STL.64 [R1+0x4670], R24 ;  /* 0x0046701801007387 */ /* 0x0007e80000100a00 */
[----:B0-----:R-:W4:Y:S04]  /*57790*/  LDL.LU R8, [R1+0x320] ;  /* 0x0003200001087983 */ /* 0x001f280000300800 */
[----:B------:R-:W4:Y:S04]  /*577a0*/  LDL.LU R9, [R1+0x324] ;  /* 0x0003240001097983 */ /* 0x000f280000300800 */
[----:B--2---:R-:W2:Y:S04]  /*577b0*/  LDL.LU R10, [R1+0x328] ;  /* 0x00032800010a7983 */ /* 0x004ea80000300800 */
[----:B------:R-:W2:Y:S04]  /*577c0*/  LDL.LU R11, [R1+0x32c] ;  /* 0x00032c00010b7983 */ /* 0x000ea80000300800 */
[----:B---3--:R-:W3:Y:S04]  /*577d0*/  LDL.LU R24, [R1+0x5d0] ;  /* 0x0005d00001187983 */ /* 0x008ee80000300800 */
[----:B------:R-:W3:Y:S04]  /*577e0*/  LDL.LU R25, [R1+0x5d4] ;  /* 0x0005d40001197983 */ /* 0x000ee80000300800 */
[----:B------:R-:W3:Y:S04]  /*577f0*/  LDL.LU R26, [R1+0x5d8] ;  /* 0x0005d800011a7983 */ /* 0x000ee80000300800 */
[----:B------:R-:W3:Y:S01]  /*57800*/  LDL.LU R27, [R1+0x5dc] ;  /* 0x0005dc00011b7983 */ /* 0x000ee20000300800 */
        /* <DEDUP_REMOVED lines=8> */
[----:B------:R-:W4:Y:S04]  /*57890*/  LDL.LU R20, [R1+0x5c0] ;  /* 0x0005c00001147983 */ /* 0x000f280000300800 */
[----:B------:R-:W4:Y:S04]  /*578a0*/  LDL.LU R21, [R1+0x5c4] ;  /* 0x0005c40001157983 */ /* 0x000f280000300800 */
[----:B------:R-:W4:Y:S04]  /*578b0*/  LDL.LU R22, [R1+0x5c8] ;  /* 0x0005c80001167983 */ /* 0x000f280000300800 */
[----:B------:R-:W4:Y:S04]  /*578c0*/  LDL.LU R23, [R1+0x5cc] ;  /* 0x0005cc0001177983 */ /* 0x000f280000300800 */
[----:B-1----:R-:W-:Y:S04]  /*578d0*/  STL.64 [R1+0x4550], R14 ;  /* 0x0045500e01007387 */ /* 0x002fe80000100a00 */
[----:B------:R0:W-:Y:S04]  /*578e0*/  STL.64 [R1+0x4548], R12 ;  /* 0x0045480c01007387 */ /* 0x0001e80000100a00 */
[----:B0-----:R-:W3:Y:S04]  /*578f0*/  LDL.LU R12, [R1+0x390] ;  /* 0x00039000010c7983 */ /* 0x001ee80000300800 */
[----:B------:R-:W3:Y:S04]  /*57900*/  LDL.LU R13, [R1+0x394] ;  /* 0x00039400010d7983 */ /* 0x000ee80000300800 */
[----:B------:R-:W2:Y:S04]  /*57910*/  LDL.LU R14, [R1+0x398] ;  /* 0x00039800010e7983 */ /* 0x000ea80000300800 */
[----:B------:R-:W2:Y:S04]  /*57920*/  LDL.LU R15, [R1+0x39c] ;  /* 0x00039c00010f7983 */ /* 0x000ea80000300800 */
[----:B------:R-:W4:Y:S04]  /*57930*/  LDL.LU R16, [R1+0x30] ;  /* 0x0000300001107983 */ /* 0x000f280000300800 */
[----:B------:R-:W3:Y:S04]  /*57940*/  LDL.LU R29, [R1+0x4694] ;  /* 0x00469400011d7983 */ /* 0x000ee80000300800 */
[----:B------:R-:W2:Y:S04]  /*57950*/  LDL.LU R3, [R1+0x4690] ;  /* 0x0046900001037983 */ /* 0x000ea80000300800 */
[----:B------:R-:W4:Y:S04]  /*57960*/  LDL.LU R19, [R1+0x3c] ;  /* 0x00003c0001137983 */ /* 0x000f280000300800 */
[----:B----4-:R3:W-:Y:S04]  /*57970*/  STL.64 [R1+0x45e0], R18 ;  /* 0x0045e01201007387 */ /* 0x0107e80000100a00 */
[----:B------:R0:W-:Y:S01]  /*57980*/  STL.64 [R1+0x45d8], R16 ;  /* 0x0045d81001007387 */ /* 0x0001e20000100a00 */
[----:B---3--:R-:W-:-:S03]  /*57990*/  IMAD.MOV.U32 R18, RZ, RZ, R29 ;  /* 0x000000ffff127224 */ /* 0x008fc600078e001d */
[----:B0-----:R-:W3:Y:S04]  /*579a0*/  LDL.LU R16, [R1+0x40] ;  /* 0x0000400001107983 */ /* 0x001ee80000300800 */
[----:B------:R-:W3:Y:S04]  /*579b0*/  LDL.LU R17, [R1+0x44] ;  /* 0x0000440001117983 */ /* 0x000ee80000300800 */
[----:B------:R-:W4:Y:S01]  /*579c0*/  LDL.LU R29, [R1+0x468c] ;  /* 0x00468c00011d7983 */ /* 0x000f220000300800 */
[----:B--2---:R-:W-:-:S03]  /*579d0*/  IMAD.MOV.U32 R19, RZ, RZ, R3 ;  /* 0x000000ffff137224 */ /* 0x004fc600078e0003 */
[----:B------:R-:W2:Y:S04]  /*579e0*/  LDL.LU R3, [R1+0x4688] ;  /* 0x0046880001037983 */ /* 0x000ea80000300800 */
[----:B------:R-:W-:Y:S04]  /*579f0*/  STL.64 [R1+0x4568], R14 ;  /* 0x0045680e01007387 */ /* 0x000fe80000100a00 */
[----:B------:R0:W-:Y:S02]  /*57a00*/  STL.64 [R1+0x4560], R12 ;  /* 0x0045600c01007387 */ /* 0x0001e40000100a00 */
[----:B0-----:R-:W-:-:S02]  /*57a10*/  IMAD.MOV.U32 R12, RZ, RZ, R2 ;  /* 0x000000ffff0c7224 */ /* 0x001fc400078e0002 */
[----:B------:R-:W-:Y:S01]  /*57a20*/  IMAD.MOV.U32 R13, RZ, RZ, R0 ;  /* 0x000000ffff0d7224 */ /* 0x000fe200078e0000 */
[----:B------:R-:W4:Y:S04]  /*57a30*/  LDL.LU R2, [R1+0x4684] ;  /* 0x0046840001027983 */ /* 0x000f280000300800 */
[----:B------:R-:W2:Y:S02]  /*57a40*/  LDL.LU R0, [R1+0x4680] ;  /* 0x0046800001007983 */ /* 0x000ea40000300800 */
[----:B------:R-:W-:Y:S02]  /*57a50*/  HMMA.16816.F32 R12, R4, R12, R24 ;  /* 0x0000000c040c723c */ /* 0x000fe40000001818 */
[----:B------:R-:W3:Y:S04]  /*57a60*/  LDL.LU.64 R26, [R1+0x4678] ;  /* 0x00467800011a7983 */ /* 0x000ee80000300a00 */
[----:B------:R-:W4:-:S15]  /*57a70*/  LDL.LU.64 R24, [R1+0x4670] ;  /* 0x0046700001187983 */ /* 0x000f1e0000300a00 */
[----:B------:R-:W-:-:S02]  /*57a80*/  NOP ;  /* 0x0000000000007918 */ /* 0x000fc40000000000 */
[----:B------:R0:W-:Y:S04]  /*57a90*/  STL.64 [R1+0x5f0], R12 ;  /* 0x0005f00c01007387 */ /* 0x0001e80000100a00 */
[----:B------:R1:W-:Y:S04]  /*57aa0*/  STL.64 [R1+0x5f8], R14 ;  /* 0x0005f80e01007387 */ /* 0x0003e80000100a00 */
[----:B0-----:R-:W2:Y:S04]  /*57ab0*/  LDL.LU R12, [R1+0x380] ;  /* 0x00038000010c7983 */ /* 0x001ea80000300800 */
[----:B------:R-:W2:Y:S04]  /*57ac0*/  LDL.LU R13, [R1+0x384] ;  /* 0x00038400010d7983 */ /* 0x000ea80000300800 */
[----:B-1----:R-:W3:Y:S04]  /*57ad0*/  LDL.LU R14, [R1+0x388] ;  /* 0x00038800010e7983 */ /* 0x002ee80000300800 */
[----:B------:R-:W3:Y:S01]  /*57ae0*/  LDL.LU R15, [R1+0x38c] ;  /* 0x00038c00010f7983 */ /* 0x000ee20000300800 */
[----:B----4-:R-:W-:Y:S03]  /*57af0*/  HMMA.16816.F32 R20, R4, R24, R20 ;  /* 0x000000180414723c */ /* 0x010fe60000001814 */
[----:B---3--:R-:W-:Y:S04]  /*57b00*/  STL.64 [R1+0x4578], R14 ;  /* 0x0045780e01007387 */ /* 0x008fe80000100a00 */
[----:B--2---:R0:W-:Y:S02]  /*57b10*/  STL.64 [R1+0x4570], R12 ;  /* 0x0045700c01007387 */ /* 0x0041e40000100a00 */
[----:B0-----:R-:W-:-:S02]  /*57b20*/  IMAD.MOV.U32 R12, RZ, RZ, R26 ;  /* 0x000000ffff0c7224 */ /* 0x001fc400078e001a */
[----:B------:R-:W-:Y:S01]  /*57b30*/  IMAD.MOV.U32 R13, RZ, RZ, R27 ;  /* 0x000000ffff0d7224 */ /* 0x000fe200078e001b */
[----:B------:R-:W2:Y:S04]  /*57b40*/  LDL.LU R26, [R1+0x466c] ;  /* 0x00466c00011a7983 */ /* 0x000ea80000300800 */
[----:B------:R-:W3:Y:S04]  /*57b50*/  LDL.LU R27, [R1+0x4668] ;  /* 0x00466800011b7983 */ /* 0x000ee80000300800 */
[----:B------:R-:W4:Y:S04]  /*57b60*/  LDL R14, [R1+0x18] ;  /* 0x00001800010e7983 */ /* 0x000f280000100800 */
[----:B------:R-:W4:Y:S04]  /*57b70*/  LDL R15, [R1+0x1c] ;  /* 0x00001c00010f7983 */ /* 0x000f280000100800 */
[----:B------:R-:W-:Y:S04]  /*57b80*/  STL.64 [R1+0x5e0], R20 ;  /* 0x0005e01401007387 */ /* 0x000fe80000100a00 */
[----:B------:R0:W-:Y:S04]  /*57b90*/  STL.64 [R1+0x5e8], R22 ;  /* 0x0005e81601007387 */ /* 0x0001e80000100a00 */
[----:B0-----:R-:W3:Y:S04]  /*57ba0*/  LDL.LU.64 R22, [R1+0x4660] ;  /* 0x0046600001167983 */ /* 0x001ee80000300a00 */
[----:B------:R-:W4:Y:S04]  /*57bb0*/  LDL.LU.64 R20, [R1+0x4658] ;  /* 0x0046580001147983 */ /* 0x000f280000300a00 */
[----:B--2---:R-:W-:Y:S04]  /*57bc0*/  STL [R1+0x4620], R26 ;  /* 0x0046201a01007387 */ /* 0x004fe80000100800 */
[----:B------:R-:W-:Y:S01]  /*57bd0*/  STL.64 [R1+0x4618], R24 ;  /* 0x0046181801007387 */ /* 0x000fe20000100a00 */
[----:B----4-:R-:W-:Y:S03]  /*57be0*/  HMMA.16816.F32 R4, R4, R20, R8 ;  /* 0x000000140404723c */ /* 0x010fe60000001808 */
[----:B------:R-:W2:Y:S04]  /*57bf0*/  LDL.LU.64 R10, [R1+0x4650] ;  /* 0x00465000010a7983 */ /* 0x000ea80000300a00 */
[----:B------:R-:W2:Y:S04]  /*57c00*/  LDL.LU.64 R8, [R1+0x4648] ;  /* 0x0046480001087983 */ /* 0x000ea80000300a00 */
[----:B---3--:R-:W-:Y:S04]  /*57c10*/  STL.64 [R1+0x4600], R22 ;  /* 0x0046001601007387 */ /* 0x008fe80000100a00 */
[----:B------:R-:W-:Y:S08]  /*57c20*/  STL.64 [R1+0x45f8], R20 ;  /* 0x0045f81401007387 */ /* 0x000ff00000100a00 */
[----:B------:R-:W-:Y:S04]  /*57c30*/  STL.64 [R1+0x5d0], R4 ;  /* 0x0005d00401007387 */ /* 0x000fe80000100a00 */
[----:B------:R2:W-:Y:S04]  /*57c40*/  STL.64 [R1+0x5d8], R6 ;  /* 0x0005d80601007387 */ /* 0x0005e80000100a00 */
[----:B------:R-:W-:Y:S04]  /*57c50*/  STL.64 [R1+0x45f0], R14 ;  /* 0x0045f00e01007387 */ /* 0x000fe80000100a00 */
[----:B------:R-:W-:Y:S01]  /*57c60*/  STL.64 [R1+0x45e8], R12 ;  /* 0x0045e80c01007387 */ /* 0x000fe20000100a00 */
[----:B--2---:R-:W-:Y:S03]  /*57c70*/  HMMA.16816.F32 R4, R16, R12, R8 ;  /* 0x0000000c1004723c */ /* 0x004fe60000001808 */
[----:B------:R-:W0:-:S15]  /*57c80*/  LDSM.16.MT88.4 R8, [R28+UR4+0x14100] ;  /* 0x014100041c08783b */ /* 0x000e1e0008004200 */
[----:B------:R-:W-:-:S05]  /*57c90*/  NOP ;  /* 0x0000000000007918 */ /* 0x000fca0000000000 */
[----:B------:R1:W-:Y:S04]  /*57ca0*/  STL.64 [R1+0x250], R4 ;  /* 0x0002500401007387 */ /* 0x0003e80000100a00 */
[----:B------:R2:W-:Y:S04]  /*57cb0*/  STL.64 [R1+0x258], R6 ;  /* 0x0002580601007387 */ /* 0x0005e80000100a00 */
[----:B-1----:R-:W3:Y:S04]  /*57cc0*/  LDL.LU R4, [R1+0x5b0] ;  /* 0x0005b00001047983 */ /* 0x002ee80000300800 */
[----:B------:R-:W3:Y:S04]  /*57cd0*/  LDL.LU R5, [R1+0x5b4] ;  /* 0x0005b40001057983 */ /* 0x000ee80000300800 */
[----:B--2---:R-:W2:Y:S04]  /*57ce0*/  LDL.LU R6, [R1+0x5b8] ;  /* 0x0005b80001067983 */ /* 0x004ea80000300800 */
[----:B------:R-:W2:Y:S01]  /*57cf0*/  LDL.LU R7, [R1+0x5bc] ;  /* 0x0005bc0001077983 */ /* 0x000ea20000300800 */
[----:B------:R-:W-:-:S03]  /*57d00*/  IMAD.MOV.U32 R15, RZ, RZ, R27 ;  /* 0x000000ffff0f7224 */ /* 0x000fc600078e001b */
[----:B--2---:R-:W-:Y:S04]  /*57d10*/  STL.64 [R1+0x4610], R6 ;  /* 0x0046100601007387 */ /* 0x004fe80000100a00 */
[----:B---3--:R1:W-:Y:S04]  /*57d20*/  STL.64 [R1+0x4608], R4 ;  /* 0x0046080401007387 */ /* 0x0083e80000100a00 */
[----:B------:R-:W2:Y:S04]  /*57d30*/  LDL.LU R12, [R1+0x600] ;  /* 0x00060000010c7983 */ /* 0x000ea80000300800 */
[----:B------:R-:W2:Y:S04]  /*57d40*/  LDL.LU R13, [R1+0x604] ;  /* 0x00060400010d7983 */ /* 0x000ea80000300800 */
[----:B------:R-:W2:Y:S04]  /*57d50*/  LDL.LU R14, [R1+0x608] ;  /* 0x00060800010e7983 */ /* 0x000ea80000300800 */
[----:B------:R-:W3:Y:S04]  /*57d60*/  LDL.LU R27, [R1+0x4644] ;  /* 0x00464400011b7983 */ /* 0x000ee80000300800 */
[----:B------:R-:W4:Y:S04]  /*57d70*/  LDL.LU R20, [R1+0x620] ;  /* 0x0006200001147983 */ /* 0x000f280000300800 */
[----:B------:R-:W4:Y:S04]  /*57d80*/  LDL.LU R21, [R1+0x624] ;  /* 0x0006240001157983 */ /* 0x000f280000300800 */
[----:B------:R-:W4:Y:S04]  /*57d90*/  LDL.LU R22, [R1+0x628] ;  /* 0x0006280001167983 */ /* 0x000f280000300800 */
[----:B------:R-:W4:Y:S04]  /*57da0*/  LDL.LU R23, [R1+0x62c] ;  /* 0x00062c0001177983 */ /* 0x000f280000300800 */
[----:B------:R-:W3:Y:S04]  /*57db0*/  LDL.LU R24, [R1+0x610] ;  /* 0x0006100001187983 */ /* 0x000ee80000300800 */
[----:B------:R-:W3:Y:S04]  /*57dc0*/  LDL.LU R25, [R1+0x614] ;  /* 0x0006140001197983 */ /* 0x000ee80000300800 */
[----:B------:R-:W3:Y:S04]  /*57dd0*/  LDL.LU R26, [R1+0x618] ;  /* 0x00061800011a7983 */ /* 0x000ee80000300800 */
[----:B-1----:R-:W3:Y:S04]  /*57de0*/  LDL.LU.64 R4, [R1] ;  /* 0x0000000001047983 */ /* 0x002ee80000300a00 */
[----:B0-----:R-:W-:Y:S04]  /*57df0*/  STL.64 [R1+0x4508], R10 ;  /* 0x0045080a01007387 */ /* 0x001fe80000100a00 */
[----:B------:R0:W-:Y:S04]  /*57e00*/  STL.64 [R1+0x4500], R8 ;  /* 0x0045000801007387 */ /* 0x0001e80000100a00 */
[----:B0-----:R-:W2:Y:S01]  /*57e10*/  LDL.LU R8, [R1+0x3a0] ;  /* 0x0003a00001087983 */ /* 0x001ea20000300800 */
[----:B------:R-:W-:-:S02]  /*57e20*/  IMAD.MOV.U32 R10, RZ, RZ, R2 ;  /* 0x000000ffff0a7224 */ /* 0x000fc400078e0002 */
[----:B------:R-:W-:Y:S02]  /*57e30*/  IMAD.MOV.U32 R11, RZ, RZ, R3 ;  /* 0x000000ffff0b7224 */ /* 0x000fe400078e0003 */
[----:B------:R-:W-:Y:S02]  /*57e40*/  IMAD.MOV.U32 R9, RZ, RZ, R0 ;  /* 0x000000ffff097224 */ /* 0x000fe400078e0000 */
[----:B------:R-:W4:Y:S04]  /*57e50*/  LDL.LU R0, [R1+0x4640] ;  /* 0x0046400001007983 */ /* 0x000f280000300800 */
[----:B------:R-:W3:Y:S04]  /*57e60*/  LDL.LU R2, [R1+0x463c] ;  /* 0x00463c0001027983 */ /* 0x000ee80000300800 */
[----:B------:R-:W4:Y:S04]  /*57e70*/  LDL.LU R3, [R1+0x4638] ;  /* 0x0046380001037983 */ /* 0x000f280000300800 */
[----:B------:R-:W-:Y:S04]  /*57e80*/  STL.64 [R1+0x4588], R10 ;  /* 0x0045880a01007387 */ /* 0x000fe80000100a00 */
[----:B--2---:R0:W-:Y:S04]  /*57e90*/  STL.64 [R1+0x4580], R8 ;  /* 0x0045800801007387 */ /* 0x0041e80000100a00 */
[----:B0-----:R-:W2:Y:S04]  /*57ea0*/  LDL.LU R8, [R1+0x360] ;  /* 0x0003600001087983 */ /* 0x001ea80000300800 */
[----:B------:R-:W2:Y:S04]  /*57eb0*/  LDL.LU R9, [R1+0x364] ;  /* 0x0003640001097983 */ /* 0x000ea80000300800 */
[----:B------:R-:W3:Y:S04]  /*57ec0*/  LDL.LU R10, [R1+0x368] ;  /* 0x00036800010a7983 */ /* 0x000ee80000300800 */
[----:B------:R-:W3:Y:S04]  /*57ed0*/  LDL.LU R11, [R1+0x36c] ;  /* 0x00036c00010b7983 */ /* 0x000ee80000300800 */
[----:B---3--:R-:W-:Y:S04]  /*57ee0*/  STL.64 [R1+0x45a8], R10 ;  /* 0x0045a80a01007387 */ /* 0x008fe80000100a00 */
[----:B--2---:R0:W-:Y:S04]  /*57ef0*/  STL.64 [R1+0x45a0], R8 ;  /* 0x0045a00801007387 */ /* 0x0041e80000100a00 */
[----:B0-----:R-:W2:Y:S01]  /*57f00*/  LDL.LU R8, [R1+0x350] ;  /* 0x0003500001087983 */ /* 0x001ea20000300800 */
[----:B------:R-:W-:-:S02]  /*57f10*/  IMAD.MOV.U32 R10, RZ, RZ, R2 ;  /* 0x000000ffff0a7224 */ /* 0x000fc400078e0002 */
[----:B----4-:R-:W-:Y:S02]  /*57f20*/  IMAD.MOV.U32 R11, RZ, RZ, R0 ;  /* 0x000000ffff0b7224 */ /* 0x010fe400078e0000 */
[----:B------:R-:W-:Y:S02]  /*57f30*/  IMAD.MOV.U32 R9, RZ, RZ, R3 ;  /* 0x000000ffff097224 */ /* 0x000fe400078e0003 */
[----:B------:R-:W3:Y:S04]  /*57f40*/  LDL.LU R3, [R1+0x4634] ;  /* 0x0046340001037983 */ /* 0x000ee80000300800 */
[----:B------:R-:W4:Y:S04]  /*57f50*/  LDL.LU R2, [R1+0x4630] ;  /* 0x0046300001027983 */ /* 0x000f280000300800 */
[----:B------:R-:W3:Y:S04]  /*57f60*/  LDL.LU R0, [R1+0x462c] ;  /* 0x00462c0001007983 */ /* 0x000ee80000300800 */
[----:B------:R-:W-:Y:S01]  /*57f70*/  STL.64 [R1+0x45b8], R10 ;  /* 0x0045b80a01007387 */ /* 0x000fe20000100a00 */
[----:B------:R-:W-:Y:S03]  /*57f80*/  HMMA.16816.F32 R24, R16, R4, R24 ;  /* 0x000000041018723c */ /* 0x000fe60000001818 */
[----:B--2---:R0:W-:Y:S04]  /*57f90*/  STL.64 [R1+0x45b0], R8 ;  /* 0x0045b00801007387 */ /* 0x0041e80000100a00 */
[----:B0-----:R-:W2:Y:S04]  /*57fa0*/  LDL.LU R8, [R1+0x590] ;  /* 0x0005900001087983 */ /* 0x001ea80000300800 */
[----:B------:R-:W2:Y:S04]  /*57fb0*/  LDL.LU R9, [R1+0x594] ;  /* 0x0005940001097983 */ /* 0x000ea80000300800 */
[----:B------:R-:W4:Y:S04]  /*57fc0*/  LDL.LU R10, [R1+0x598] ;  /* 0x00059800010a7983 */ /* 0x000f280000300800 */
[----:B------:R-:W4:Y:S04]  /*57fd0*/  LDL.LU R11, [R1+0x59c] ;  /* 0x00059c00010b7983 */ /* 0x000f280000300800 */
[----:B----4-:R0:W-:Y:S04]  /*57fe0*/  STL.64 [R1+0x45c8], R10 ;  /* 0x0045c80a01007387 */ /* 0x0101e80000100a00 */
[----:B--2---:R1:W-:Y:S01]  /*57ff0*/  STL.64 [R1+0x45c0], R8 ;  /* 0x0045c00801007387 */ /* 0x0043e20000100a00 */
[----:B0-----:R-:W-:-:S03]  /*58000*/  IMAD.MOV.U32 R10, RZ, RZ, R2 ;  /* 0x000000ffff0a7224 */ /* 0x001fc600078e0002 */
[----:B-1----:R-:W2:Y:S01]  /*58010*/  LDL.LU R8, [R1+0x5a0] ;  /* 0x0005a00001087983 */ /* 0x002ea20000300800 */
[----:B---3--:R-:W-:-:S03]  /*58020*/  IMAD.MOV.U32 R9, RZ, RZ, R0 ;  /* 0x000000ffff097224 */ /* 0x008fc600078e0000 */
[----:B------:R-:W3:Y:S04]  /*58030*/  LDL.LU R0, [R1+0x4628] ;  /* 0x0046280001007983 */ /* 0x000ee80000300800 */
[----:B------:R-:W4:Y:S04]  /*58040*/  LDL.LU R2, [R1+0x4624] ;  /* 0x0046240001027983 */ /* 0x000f280000300800 */
[----:B------:R-:W-:Y:S04]  /*58050*/  STL.64 [R1+0x240], R24 ;  /* 0x0002401801007387 */ /* 0x000fe80000100a00 */
[----:B------:R0:W-:Y:S04]  /*58060*/  STL.64 [R1+0x248], R26 ;  /* 0x0002481a01007387 */ /* 0x0001e80000100a00 */
[----:B0-----:R-:W4:Y:S04]  /*58070*/  LDL.LU R26, [R1+0x4620] ;  /* 0x00462000011a7983 */ /* 0x001f280000300800 */
[----:B------:R-:W2:Y:S01]  /*58080*/  LDL.LU.64 R24, [R1+0x4618] ;  /* 0x0046180001187983 */ /* 0x000ea20000300a00 */
[----:B------:R-:W-:-:S02]  /*58090*/  IMAD.MOV.U32 R11, RZ, RZ, R3 ;  /* 0x000000ffff0b7224 */ /* 0x000fc400078e0003 */
[----:B------:R-:W-:Y:S02]  /*580a0*/  IMAD.MOV.U32 R27, RZ, RZ, R4 ;  /* 0x000000ffff1b7224 */ /* 0x000fe400078e0004 */
[----:B------:R-:W-:Y:S01]  /*580b0*/  IMAD.MOV.U32 R3, RZ, RZ, R5 ;  /* 0x000000ffff037224 */ /* 0x000fe200078e0005 */
[----:B------:R-:W3:Y:S04]  /*580c0*/  LDL.LU.64 R6, [R1+0x4610] ;  /* 0x0046100001067983 */ /* 0x000ee80000300a00 */
[----:B------:R-:W3:Y:S01]  /*580d0*/  LDL.LU.64 R4, [R1+0x4608] ;  /* 0x0046080001047983 */ /* 0x000ee20000300a00 */
[----:B--2---:R-:W-:-:S15]  /*580e0*/  HMMA.16816.F32 R20, R16, R24, R20 ;  /* 0x000000181014723c */ /* 0x004fde0000001814 */
[----:B------:R-:W-:-:S08]  /*580f0*/  NOP ;  /* 0x0000000000007918 */ /* 0x000fd00000000000 */
[----:B------:R-:W-:Y:S04]  /*58100*/  STL.64 [R1+0x230], R20 ;  /* 0x0002301401007387 */ /* 0x000fe80000100a00 */
[----:B------:R0:W-:Y:S04]  /*58110*/  STL.64 [R1+0x238], R22 ;  /* 0x0002381601007387 */ /* 0x0001e80000100a00 */
[----:B0-----:R-:W2:Y:S04]  /*58120*/  LDL.LU.64 R22, [R1+0x4600] ;  /* 0x0046000001167983 */ /* 0x001ea80000300a00 */
[----:B------:R-:W4:Y:S02]  /*58130*/  LDL.LU.64 R20, [R1+0x45f8] ;  /* 0x0045f80001147983 */ /* 0x000f240000300a00 */
[----:B----4-:R-:W-:Y:S02]  /*58140*/  HMMA.16816.F32 R16, R16, R20, R12 ;  /* 0x000000141010723c */ /* 0x010fe4000000180c */
[----:B------:R-:W4:Y:S04]  /*58150*/  LDL.LU.64 R14, [R1+0x45f0] ;  /* 0x0045f000010e7983 */ /* 0x000f280000300a00 */
[----:B------:R-:W3:-:S15]  /*58160*/  LDL.LU.64 R12, [R1+0x45e8] ;  /* 0x0045e800010c7983 */ /* 0x000ede0000300a00 */
[----:B------:R-:W-:-:S02]  /*58170*/  NOP ;  /* 0x0000000000007918 */ /* 0x000fc40000000000 */
        /* <DEDUP_REMOVED lines=10> */
[----:B------:R0:W-:Y:S02]  /*58220*/  STL.64 [R1+0x44c0], R4 ;  /* 0x0044c00401007387 */ /* 0x0001e40000100a00 */
[----:B0-----:R-:W-:-:S02]  /*58230*/  IMAD.MOV.U32 R4, RZ, RZ, R27 ;  /* 0x000000ffff047224 */ /* 0x001fc400078e001b */
[----:B------:R-:W-:Y:S01]  /*58240*/  IMAD.MOV.U32 R5, RZ, RZ, R3 ;  /* 0x000000ffff057224 */ /* 0x000fe200078e0003 */
[----:B------:R-:W3:Y:S06]  /*58250*/  LDL.LU R27, [R1+0x45d0] ;  /* 0x0045d000011b7983 */ /* 0x000eec0000300800 */
[----:B------:R-:W-:-:S15]  /*58260*/  HMMA.16816.F32 R8, R16, R4, R8 ;  /* 0x000000041008723c */ /* 0x000fde0000001808 */
        /* <DEDUP_REMOVED lines=13> */
[----:B------:R-:W2:Y:S01]  /*58340*/  LDL.LU.64 R8, [R1+0x45b0] ;  /* 0x0045b00001087983 */ /* 0x000ea20000300a00 */
[----:B------:R-:W-:Y:S01]  /*58350*/  IMAD.MOV.U32 R7, RZ, RZ, R0 ;  /* 0x000000ffff077224 */ /* 0x000fe200078e0000 */
[----:B--2---:R-:W-:Y:S02]  /*58360*/  HMMA.16816.F32 R16, R16, R20, R8 ;  /* 0x000000141010723c */ /* 0x004fe40000001808 */
[----:B------:R-:W4:Y:S04]  /*58370*/  LDL.LU.64 R10, [R1+0x45a8] ;  /* 0x0045a800010a7983 */ /* 0x000f280000300a00 */
[----:B------:R-:W4:-:S15]  /*58380*/  LDL.LU.64 R8, [R1+0x45a0] ;  /* 0x0045a00001087983 */ /* 0x000f1e0000300a00 */
[----:B------:R-:W-:-:S02]  /*58390*/  NOP ;  /* 0x0000000000007918 */ /* 0x000fc40000000000 */
[----:B------:R0:W-:Y:S01]  /*583a0*/  STL.64 [R1+0x210], R16 ;  /* 0x0002101001007387 */ /* 0x0001e20000100a00 */
[----:B------:R-:W-:Y:S02]  /*583b0*/  IMAD.MOV.U32 R3, RZ, RZ, R18 ;  /* 0x000000ffff037224 */ /* 0x000fe400078e0012 */
[----:B------:R-:W-:Y:S02]  /*583c0*/  IMAD.MOV.U32 R0, RZ, RZ, R19 ;  /* 0x000000ffff007224 */ /* 0x000fe400078e0013 */
[----:B------:R-:W4:Y:S04]  /*583d0*/  LDL.LU.64 R18, [R1+0x4598] ;  /* 0x0045980001127983 */ /* 0x000f280000300a00 */
[----:B0-----:R-:W4:Y:S04]  /*583e0*/  LDL.LU.64 R16, [R1+0x4590] ;  /* 0x0045900001107983 */ /* 0x001f280000300a00 */
[----:B------:R-:W-:Y:S04]  /*583f0*/  STL [R1+0x4214], R0 ;  /* 0x0042140001007387 */ /* 0x000fe80000100800 */
[----:B------:R-:W-:Y:S01]  /*58400*/  STL [R1+0x4210], R3 ;  /* 0x0042100301007387 */ /* 0x000fe20000100800 */
[----:B----4-:R-:W-:Y:S03]  /*58410*/  HMMA.16816.F32 R12, R16, R14, R8 ;  /* 0x0000000e100c723c */ /* 0x010fe60000001808 */
[----:B------:R-:W3:Y:S04]  /*58420*/  LDL.LU.64 R10, [R1+0x4588] ;  /* 0x00458800010a7983 */ /* 0x000ee80000300a00 */
[----:B------:R-:W3:-:S15]  /*58430*/  LDL.LU.64 R8, [R1+0x4580] ;  /* 0x0045800001087983 */ /* 0x000ede0000300a00 */
[----:B------:R-:W-:-:S01]  /*58440*/  NOP ;  /* 0x0000000000007918 */ /* 0x000fc20000000000 */
[----:B------:R-:W-:Y:S04]  /*58450*/  STL.64 [R1+0x200], R12 ;  /* 0x0002000c01007387 */ /* 0x000fe80000100a00 */
[----:B------:R0:W-:Y:S04]  /*58460*/  STL.64 [R1+0x208], R14 ;  /* 0x0002080e01007387 */ /* 0x0001e80000100a00 */
[----:B0-----:R-:W2:Y:S04]  /*58470*/  LDL.LU.64 R14, [R1+0x4578] ;  /* 0x00457800010e7983 */ /* 0x001ea80000300a00 */
[----:B------:R-:W2:Y:S01]  /*58480*/  LDL.LU.64 R12, [R1+0x4570] ;  /* 0x00457000010c7983 */ /* 0x000ea20000300a00 */
[----:B------:R-:W-:-:S07]  /*58490*/  IMAD.MOV.U32 R6, RZ, RZ, R2 ;  /* 0x000000ffff067224 */ /* 0x000fce00078e0002 */
[----:B--2---:R-:W-:Y:S01]  /*584a0*/  HMMA.16816.F32 R4, R16, R6, R12 ;  /* 0x000000061004723c */ /* 0x004fe2000000180c */
[----:B------:R-:W2:Y:S04]  /*584b0*/  LDL.LU.64 R14, [R1+0x4568] ;  /* 0x00456800010e7983 */ /* 0x000ea80000300a00 */
[----:B------:R-:W2:-:S15]  /*584c0*/  LDL.LU.64 R12, [R1+0x4560] ;  /* 0x00456000010c7983 */ /* 0x000e9e0000300a00 */
[----:B------:R-:W-:-:S03]  /*584d0*/  NOP ;  /* 0x0000000000007918 */ /* 0x000fc60000000000 */
[----:B------:R-:W-:Y:S04]  /*584e0*/  STL.64 [R1+0x270], R4 ;  /* 0x0002700401007387 */ /* 0x000fe80000100a00 */
[----:B------:R3:W-:Y:S01]  /*584f0*/  STL [R1+0x278], R6 ;  /* 0x0002780601007387 */ /* 0x0007e20000100800 */
[----:B------:R-:W-:Y:S02]  /*58500*/  IMAD.MOV.U32 R2, RZ, RZ, R7 ;  /* 0x000000ffff027224 */ /* 0x000fe400078e0007 */
[----:B---3--:R-:W-:Y:S03]  /*58510*/  HMMA.16816.F32 R4, R16, R26, R8 ;  /* 0x0000001a1004723c */ /* 0x008fe60000001808 */
[----:B------:R-:W-:Y:S04]  /*58520*/  STL [R1+0x4218], R2 ;  /* 0x0042180201007387 */ /* 0x000fe80000100800 */
[----:B------:R-:W-:-:S15]  /*58530*/  STL.64 [R1+0x4510], R22 ;  /* 0x0045101601007387 */ /* 0x000fde0000100a00 */
[----:B------:R-:W-:-:S01]  /*58540*/  NOP ;  /* 0x0000000000007918 */ /* 0x000fc20000000000 */
[----:B------:R0:W-:Y:S04]  /*58550*/  STL.64 [R1+0x260], R4 ;  /* 0x0002600401007387 */ /* 0x0001e80000100a00 */
[----:B------:R1:W-:Y:S04]  /*58560*/  STL.64 [R1+0x268], R6 ;  /* 0x0002680601007387 */ /* 0x0003e80000100a00 */
[----:B0-----:R-:W3:Y:S01]  /*58570*/  LDL.LU R4, [R1+0x410] ;  /* 0x0004100001047983 */ /* 0x001ee20000300800 */
[----:B--2---:R-:W-:Y:S03]  /*58580*/  HMMA.16816.F32 R8, R16, R22, R12 ;  /* 0x000000161008723c */ /* 0x004fe6000000180c */
[----:B------:R-:W0:-:S15]  /*58590*/  LDSM.16.MT88.4 R12, [R28+UR4+0x14280] ;  /* 0x014280041c0c783b */ /* 0x000e1e0008004200 */
[----:B------:R-:W-:-:S05]  /*585a0*/  NOP ;  /* 0x0000000000007918 */ /* 0x000fca0000000000 */
[----:B------:R2:W-:Y:S04]  /*585b0*/  STL.64 [R1+0x1f0], R8 ;  /* 0x0001f00801007387 */ /* 0x0005e80000100a00 */
[----:B------:R4:W-:Y:S04]  /*585c0*/  STL.64 [R1+0x1f8], R10 ;  /* 0x0001f80a01007387 */ /* 0x0009e80000100a00 */
[----:B------:R-:W3:Y:S04]  /*585d0*/  LDL.LU R5, [R1+0x414] ;  /* 0x0004140001057983 */ /* 0x000ee80000300800 */
[----:B-1----:R-:W3:Y:S04]  /*585e0*/  LDL.LU R6, [R1+0x418] ;  /* 0x0004180001067983 */ /* 0x002ee80000300800 */
[----:B------:R-:W3:Y:S04]  /*585f0*/  LDL.LU R7, [R1+0x41c] ;  /* 0x00041c0001077983 */ /* 0x000ee80000300800 */
[----:B--2---:R-:W2:Y:S04]  /*58600*/  LDL.LU R8, [R1+0x4a0] ;  /* 0x0004a00001087983 */ /* 0x004ea80000300800 */
[----:B------:R-:W2:Y:S04]  /*58610*/  LDL.LU R9, [R1+0x4a4] ;  /* 0x0004a40001097983 */ /* 0x000ea80000300800 */
[----:B----4-:R-:W4:Y:S04]  /*58620*/  LDL.LU R10, [R1+0x4a8] ;  /* 0x0004a800010a7983 */ /* 0x010f280000300800 */
        /* <DEDUP_REMOVED lines=11> */
[----:B------:R-:W2:Y:S04]  /*586e0*/  LDL.LU R10, [R1+0x3c8] ;  /* 0x0003c800010a7983 */ /* 0x000ea80000300800 */
[----:B------:R-:W2:Y:S04]  /*586f0*/  LDL.LU R11, [R1+0x3cc] ;  /* 0x0003cc00010b7983 */ /* 0x000ea80000300800 */
[----:B------:R-:W4:Y:S04]  /*58700*/  LDL.LU R20, [R1+0x530] ;  /* 0x0005300001147983 */ /* 0x000f280000300800 */
[----:B------:R-:W4:Y:S04]  /*58710*/  LDL.LU R21, [R1+0x534] ;  /* 0x0005340001157983 */ /* 0x000f280000300800 */
[----:B------:R-:W3:Y:S04]  /*58720*/  LDL.LU R22, [R1+0x538] ;  /* 0x0005380001167983 */ /* 0x000ee80000300800 */
[----:B------:R-:W3:Y:S04]  /*58730*/  LDL.LU R23, [R1+0x53c] ;  /* 0x00053c0001177983 */ /* 0x000ee80000300800 */
[----:B---3--:R1:W-:Y:S04]  /*58740*/  STL.64 [R1+0x4530], R22 ;  /* 0x0045301601007387 */ /* 0x0083e80000100a00 */
[----:B----4-:R-:W-:Y:S04]  /*58750*/  STL.64 [R1+0x4528], R20 ;  /* 0x0045281401007387 */ /* 0x010fe80000100a00 */
[----:B-1----:R-:W3:Y:S04]  /*58760*/  LDL.64 R22, [R1+0x8] ;  /* 0x0000080001167983 */ /* 0x002ee80000100a00 */
[----:B------:R-:W-:Y:S04]  /*58770*/  STL.64 [R1+0x44d8], R6 ;  /* 0x0044d80601007387 */ /* 0x000fe80000100a00 */
[----:B------:R1:W-:Y:S04]  /*58780*/  STL.64 [R1+0x44d0], R4 ;  /* 0x0044d00401007387 */ /* 0x0003e80000100a00 */
[----:B-1----:R-:W4:Y:S04]  /*58790*/  LDL.LU R4, [R1+0x470] ;  /* 0x0004700001047983 */ /* 0x002f280000300800 */
[----:B------:R-:W4:Y:S04]  /*587a0*/  LDL.LU R5, [R1+0x474] ;  /* 0x0004740001057983 */ /* 0x000f280000300800 */
[----:B------:R-:W2:Y:S01]  /*587b0*/  LDL.LU R6, [R1+0x478] ;  /* 0x0004780001067983 */ /* 0x000ea20000300800 */
[----:B------:R-:W-:-:S03]  /*587c0*/  IMAD.MOV.U32 R7, RZ, RZ, R29 ;  /* 0x000000ffff077224 */ /* 0x000fc600078e001d */
[----:B------:R-:W3:Y:S04]  /*587d0*/  LDL.LU R29, [R1+0x4558] ;  /* 0x00455800011d7983 */ /* 0x000ee80000300800 */
        /* <DEDUP_REMOVED lines=15> */
[----:B------:R-:W4:Y:S04]  /*588d0*/  LDL.64 R18, [R1+0x18] ;  /* 0x0000180001127983 */ /* 0x000f280000100a00 */
[----:B------:R-:W4:Y:S04]  /*588e0*/  LDL.LU.64 R14, [R1+0x4550] ;  /* 0x00455000010e7983 */ /* 0x000f280000300a00 */
[----:B------:R-:W4:Y:S02]  /*588f0*/  LDL.LU.64 R12, [R1+0x4548] ;  /* 0x00454800010c7983 */ /* 0x000f240000300a00 */
[----:B----4-:R-:W-:-:S15]  /*58900*/  HMMA.16816.F32 R8, R12, R18, R8 ;  /* 0x000000120c08723c */ /* 0x010fde0000001808 */
[----:B------:R-:W-:-:S08]  /*58910*/  NOP ;  /* 0x0000000000007918 */ /* 0x000fd00000000000 */
[----:B------:R-:W-:Y:S04]  /*58920*/  STL.64 [R1+0x1e0], R8 ;  /* 0x0001e00801007387 */ /* 0x000fe80000100a00 */
[----:B------:R-:W-:Y:S04]  /*58930*/  STL.64 [R1+0x1e8], R10 ;  /* 0x0001e80a01007387 */ /* 0x000fe80000100a00 */
[----:B------:R-:W0:Y:S04]  /*58940*/  LDSM.16.MT88.4 R8, [R28+UR4+0x14300] ;  /* 0x014300041c08783b */ /* 0x000e280008004200 */
[----:B0-----:R-:W-:Y:S04]  /*58950*/  STL.64 [R1+0x50], R8 ;  /* 0x0000500801007387 */ /* 0x001fe80000100a00 */
[----:B------:R0:W-:Y:S04]  /*58960*/  STL.64 [R1+0x58], R10 ;  /* 0x0000580a01007387 */ /* 0x0001e80000100a00 */
[----:B0-----:R-:W4:Y:S04]  /*58970*/  LDL.LU.64 R10, [R1+0x4540] ;  /* 0x00454000010a7983 */ /* 0x001f280000300a00 */
[----:B------:R-:W4:Y:S01]  /*58980*/  LDL.LU.64 R8, [R1+0x4538] ;  /* 0x0045380001087983 */ /* 0x000f220000300a00 */
[----:B---3--:R-:W-:-:S02]  /*58990*/  IMAD.MOV.U32 R2, RZ, RZ, R22 ;  /* 0x000000ffff027224 */ /* 0x008fc400078e0016 */
[----:B------:R-:W-:Y:S01]  /*589a0*/  IMAD.MOV.U32 R0, RZ, RZ, R23 ;  /* 0x000000ffff007224 */ /* 0x000fe200078e0017 */
[----:B----4-:R-:W-:Y:S01]  /*589b0*/  HMMA.16816.F32 R8, R12, R22, R8 ;  /* 0x000000160c08723c */ /* 0x010fe20000001808 */
[----:B------:R-:W3:Y:S04]  /*589c0*/  LDL.LU.64 R22, [R1+0x4530] ;  /* 0x0045300001167983 */ /* 0x000ee80000300a00 */
[----:B------:R-:W3:Y:S01]  /*589d0*/  LDL.LU.64 R20, [R1+0x4528] ;  /* 0x0045280001147983 */ /* 0x000ee20000300a00 */
[----:B------:R-:W-:-:S15]  /*589e0*/  IMAD.MOV.U32 R7, RZ, RZ, R29 ;  /* 0x000000ffff077224 */ /* 0x000fde00078e001d */
[----:B------:R-:W-:-:S02]  /*589f0*/  NOP ;  /* 0x0000000000007918 */ /* 0x000fc40000000000 */
[----:B------:R-:W-:Y:S01]  /*58a00*/  STL.64 [R1+0x1d0], R8 ;  /* 0x0001d00801007387 */ /* 0x000fe20000100a00 */
[----:B------:R-:W-:-:S03]  /*58a10*/  IMAD.MOV.U32 R29, RZ, RZ, R11 ;  /* 0x000000ffff1d7224 */ /* 0x000fc600078e000b */
[----:B------:R0:W-:Y:S04]  /*58a20*/  STL [R1+0x1d8], R10 ;  /* 0x0001d80a01007387 */ /* 0x0001e80000100800 */
[----:B0-----:R-:W4:Y:S04]  /*58a30*/  LDL.LU.64 R10, [R1+0x4520] ;  /* 0x00452000010a7983 */ /* 0x001f280000300a00 */
[----:B------:R-:W4:Y:S04]  /*58a40*/  LDL.LU.64 R8, [R1+0x4518] ;  /* 0x0045180001087983 */ /* 0x000f280000300a00 */
[----:B------:R-:W-:Y:S01]  /*58a50*/  STL [R1+0x4118], R29 ;  /* 0x0041181d01007387 */ /* 0x000fe20000100800 */
[----:B---3--:R-:W-:-:S15]  /*58a60*/  HMMA.16816.F32 R20, R12, R26, R20 ;  /* 0x0000001a0c14723c */ /* 0x008fde0000001814 */
[----:B------:R-:W-:-:S08]  /*58a70*/  NOP ;  /* 0x0000000000007918 */ /* 0x000fd00000000000 */
[----:B------:R-:W-:Y:S04]  /*58a80*/  STL.64 [R1+0x1c0], R20 ;  /* 0x0001c01401007387 */ /* 0x000fe80000100a00 */
[----:B------:R0:W-:Y:S04]  /*58a90*/  STL.64 [R1+0x1c8], R22 ;  /* 0x0001c81601007387 */ /* 0x0001e80000100a00 */
[----:B0-----:R-:W4:Y:S02]  /*58aa0*/  LDL.LU.64 R22, [R1+0x4510] ;  /* 0x0045100001167983 */ /* 0x001f240000300a00 */
[----:B----4-:R-:W-:Y:S02]  /*58ab0*/  HMMA.16816.F32 R12, R12, R22, R8 ;  /* 0x000000160c0c723c */ /* 0x010fe40000001808 */
[----:B------:R-:W2:Y:S04]  /*58ac0*/  LDL.LU.64 R10, [R1+0x4508] ;  /* 0x00450800010a7983 */ /* 0x000ea80000300a00 */
[----:B------:R-:W2:-:S15]  /*58ad0*/  LDL.LU.64 R8, [R1+0x4500] ;  /* 0x0045000001087983 */ /* 0x000e9e0000300a00 */
[----:B------:R-:W-:-:S03]  /*58ae0*/  NOP ;  /* 0x0000000000007918 */ /* 0x000fc60000000000 */
[----:B------:R-:W-:Y:S01]  /*58af0*/  IMAD.MOV.U32 R29, RZ, RZ, R15 ;  /* 0x000000ffff1d7224 */ /* 0x000fe200078e000f */
[----:B------:R-:W-:Y:S04]  /*58b00*/  STL.64 [R1+0x150], R12 ;  /* 0x0001500c01007387 */ /* 0x000fe80000100a00 */
[----:B------:R-:W-:Y:S04]  /*58b10*/  STL [R1+0x158], R14 ;  /* 0x0001580e01007387 */ /* 0x000fe80000100800 */
[----:B------:R-:W-:Y:S01]  /*58b20*/  STL [R1+0x411c], R29 ;  /* 0x00411c1d01007387 */ /* 0x000fe20000100800 */
        /* <DEDUP_REMOVED lines=11> */
[----:B------:R0:W-:Y:S01]  /*58be0*/  STL [R1+0x138], R6 ;  /* 0x0001380601007387 */ /* 0x0001e20000100800 */
[----:B------:R-:W-:-:S03]  /*58bf0*/  IMAD.MOV.U32 R29, RZ, RZ, R7 ;  /* 0x000000ffff1d7224 */ /* 0x000fc600078e0007 */
[----:B0-----:R-:W2:Y:S04]  /*58c00*/  LDL.LU.64 R6, [R1+0x44e8] ;  /* 0x0044e80001067983 */ /* 0x001ea80000300a00 */
[----:B------:R-:W2:Y:S04]  /*58c10*/  LDL.LU.64 R4, [R1+0x44e0] ;  /* 0x0044e00001047983 */ /* 0x000ea80000300a00 */
[----:B------:R0:W-:Y:S04]  /*58c20*/  STL.64 [R1+0x44b8], R14 ;  /* 0x0044b80e01007387 */ /* 0x0001e80000100a00 */
[----:B------:R-:W3:Y:S04]  /*58c30*/  LDL.LU R12, [R1+0x460] ;  /* 0x00046000010c7983 */ /* 0x000ee80000300800 */
[----:B------:R-:W3:Y:S04]  /*58c40*/  LDL.LU R13, [R1+0x464] ;  /* 0x00046400010d7983 */ /* 0x000ee80000300800 */
[----:B0-----:R-:W3:Y:S04]  /*58c50*/  LDL.LU R14, [R1+0x468] ;  /* 0x00046800010e7983 */ /* 0x001ee80000300800 */
[----:B------:R-:W3:Y:S04]  /*58c60*/  LDL.LU R15, [R1+0x46c] ;  /* 0x00046c00010f7983 */ /* 0x000ee80000300800 */
[----:B------:R-:W-:Y:S01]  /*58c70*/  STL [R1+0x4120], R29 ;  /* 0x0041201d01007387 */ /* 0x000fe20000100800 */
        /* <DEDUP_REMOVED lines=15> */
[----:B------:R-:W-:Y:S01]  /*58d70*/  STL [R1+0x118], R6 ;  /* 0x0001180601007387 */ /* 0x000fe20000100800 */
[----:B------:R-:W-:-:S03]  /*58d80*/  IMAD.MOV.U32 R29, RZ, RZ, R7 ;  /* 0x000000ffff1d7224 */ /* 0x000fc600078e0007 */
[----:B------:R-:W0:Y:S04]  /*58d90*/  LDSM.16.MT88.4 R4, [R28+UR4+0x14380] ;  /* 0x014380041c04783b */ /* 0x000e280008004200 */
[----:B------:R1:W-:Y:S04]  /*58da0*/  STL.64 [R1+0x44a0], R22 ;  /* 0x0044a01601007387 */ /* 0x0003e80000100a00 */
[----:B------:R-:W2:Y:S04]  /*58db0*/  LDL.LU R20, [R1+0x440] ;  /* 0x0004400001147983 */ /* 0x000ea80000300800 */
[----:B------:R-:W2:Y:S04]  /*58dc0*/  LDL.LU R21, [R1+0x444] ;  /* 0x0004440001157983 */ /* 0x000ea80000300800 */
[----:B-1----:R-:W2:Y:S04]  /*58dd0*/  LDL.LU R22, [R1+0x448] ;  /* 0x0004480001167983 */ /* 0x002ea80000300800 */
[----:B------:R-:W2:Y:S04]  /*58de0*/  LDL.LU R23, [R1+0x44c] ;  /* 0x00044c0001177983 */ /* 0x000ea80000300800 */
[----:B------:R-:W2:Y:S04]  /*58df0*/  LDL.LU R8, [R1+0x400] ;  /* 0x0004000001087983 */ /* 0x000ea80000300800 */
[----:B------:R-:W2:Y:S04]  /*58e00*/  LDL.LU R9, [R1+0x404] ;  /* 0x0004040001097983 */ /* 0x000ea80000300800 */
[----:B------:R-:W2:Y:S04]  /*58e10*/  LDL.LU R10, [R1+0x408] ;  /* 0x00040800010a7983 */ /* 0x000ea80000300800 */
[----:B------:R-:W2:Y:S04]  /*58e20*/  LDL.LU R11, [R1+0x40c] ;  /* 0x00040c00010b7983 */ /* 0x000ea80000300800 */
[----:B------:R1:W-:Y:S01]  /*58e30*/  STL [R1+0x4124], R29 ;  /* 0x0041241d01007387 */ /* 0x0003e20000100800 */
[----:B0-----:R-:W-:-:S03]  /*58e40*/  IMAD.MOV.U32 R3, RZ, RZ, R6 ;  /* 0x000000ffff037224 */ /* 0x001fc600078e0006 */
[----:B------:R0:W-:Y:S01]  /*58e50*/  STL [R1+0x30], R4 ;  /* 0x0000300401007387 */ /* 0x0001e20000100800 */
[----:B------:R-:W-:Y:S02]  /*58e60*/  IMAD.MOV.U32 R2, RZ, RZ, R7 ;  /* 0x000000ffff027224 */ /* 0x000fe400078e0007 */
[----:B-1----:R-:W-:Y:S01]  /*58e70*/  IMAD.MOV.U32 R29, RZ, RZ, R5 ;  /* 0x000000ffff1d7224 */ /* 0x002fe200078e0005 */
        /* <DEDUP_REMOVED lines=8> */
[----:B0-----:R-:W4:Y:S04]  /*58f00*/  LDL.LU.64 R14, [R1+0x44b8] ;  /* 0x0044b800010e7983 */ /* 0x001f280000300a00 */
[----:B------:R-:W-:Y:S01]  /*58f10*/  STL.64 [R1+0x4498], R18 ;  /* 0x0044981201007387 */ /* 0x000fe20000100a00 */
[----:B----4-:R-:W-:-:S15]  /*58f20*/  HMMA.16816.F32 R24, R4, R14, R24 ;  /* 0x0000000e0418723c */ /* 0x010fde0000001818 */
[----:B------:R-:W-:-:S08]  /*58f30*/  NOP ;  /* 0x0000000000007918 */ /* 0x000fd00000000000 */
[----:B------:R-:W-:Y:S04]  /*58f40*/  STL.64 [R1+0x1a0], R24 ;  /* 0x0001a01801007387 */ /* 0x000fe80000100a00 */
[----:B------:R0:W-:Y:S04]  /*58f50*/  STL.64 [R1+0x1a8], R26 ;  /* 0x0001a81a01007387 */ /* 0x0001e80000100a00 */
[----:B0-----:R-:W2:Y:S04]  /*58f60*/  LDL.LU.64 R26, [R1+0x44b0] ;  /* 0x0044b000011a7983 */ /* 0x001ea80000300a00 */
[----:B------:R-:W3:Y:S01]  /*58f70*/  LDL.LU.64 R24, [R1+0x44a8] ;  /* 0x0044a80001187983 */ /* 0x000ee20000300a00 */
[----:B--2---:R-:W-:-:S15]  /*58f80*/  HMMA.16816.F32 R20, R4, R26, R20 ;  /* 0x0000001a0414723c */ /* 0x004fde0000001814 */
[----:B------:R-:W-:-:S08]  /*58f90*/  NOP ;  /* 0x0000000000007918 */ /* 0x000fd00000000000 */
[----:B------:R-:W-:Y:S04]  /*58fa0*/  STL.64 [R1+0x190], R20 ;  /* 0x0001901401007387 */ /* 0x000fe80000100a00 */
[----:B------:R0:W-:Y:S04]  /*58fb0*/  STL.64 [R1+0x198], R22 ;  /* 0x0001981601007387 */ /* 0x0001e80000100a00 */
[----:B0-----:R-:W2:Y:S01]  /*58fc0*/  LDL.LU.64 R22, [R1+0x44a0] ;  /* 0x0044a00001167983 */ /* 0x001ea20000300a00 */
[----:B------:R-:W-:Y:S01]  /*58fd0*/  LOP3.LUT R0, R28, 0x40, RZ, 0x3c, !PT ;  /* 0x000000401c007812 */ /* 0x000fe200078e3cff */
[----:B--2---:R-:W-:Y:S06]  /*58fe0*/  HMMA.16816.F32 R4, R4, R22, R8 ;  /* 0x000000160404723c */ /* 0x004fec0000001808 */
[----:B------:R0:W-:Y:S04]  /*58ff0*/  STL.64 [R1+0x4490], R22 ;  /* 0x0044901601007387 */ /* 0x0001e80000100a00 */
[----:B------:R-:W2:-:S13]  /*59000*/  LDL.LU R20, [R1+0x2a0] ;  /* 0x0002a00001147983 */ /* 0x000e9a0000300800 */
[----:B------:R-:W-:Y:S04]  /*59010*/  STL.64 [R1+0x100], R4 ;  /* 0x0001000401007387 */ /* 0x000fe80000100a00 */
[----:B------:R1:W-:Y:S04]  /*59020*/  STL.64 [R1+0x108], R6 ;  /* 0x0001080601007387 */ /* 0x0003e80000100a00 */
[----:B------:R-:W2:Y:S04]  /*59030*/  LDL.LU R21, [R1+0x2a4] ;  /* 0x0002a40001157983 */ /* 0x000ea80000300800 */
[----:B0-----:R-:W2:Y:S04]  /*59040*/  LDL.LU R22, [R1+0x2a8] ;  /* 0x0002a80001167983 */ /* 0x001ea80000300800 */
[----:B------:R-:W2:Y:S01]  /*59050*/  LDL.LU R23, [R1+0x2ac] ;  /* 0x0002ac0001177983 */ /* 0x000ea20000300800 */
[----:B-1----:R-:W-:-:S02]  /*59060*/  IMAD.MOV.U32 R6, RZ, RZ, R17 ;  /* 0x000000ffff067224 */ /* 0x002fc400078e0011 */
[----:B------:R-:W-:Y:S02]  /*59070*/  IMAD.MOV.U32 R7, RZ, RZ, R16 ;  /* 0x000000ffff077224 */ /* 0x000fe400078e0010 */
[----:B------:R-:W0:Y:S01]  /*59080*/  LDSM.16.MT88.4 R16, [R0+UR4+0x14000] ;  /* 0x014000040010783b */ /* 0x000e220008004200 */
[----:B---3--:R-:W-:Y:S02]  /*59090*/  IMAD.MOV.U32 R4, RZ, RZ, R25 ;  /* 0x000000ffff047224 */ /* 0x008fe400078e0019 */
[----:B------:R-:W-:Y:S01]  /*590a0*/  IMAD.MOV.U32 R5, RZ, RZ, R24 ;  /* 0x000000ffff057224 */ /* 0x000fe200078e0018 */
[----:B------:R-:W-:Y:S04]  /*590b0*/  STL.64 [R1+0x4480], R6 ;  /* 0x0044800601007387 */ /* 0x000fe80000100a00 */
[----:B------:R1:W-:Y:S04]  /*590c0*/  STL.64 [R1+0x4478], R4 ;  /* 0x0044780401007387 */ /* 0x0003e80000100a00 */
[----:B-1----:R-:W3:Y:S04]  /*590d0*/  LDL.LU R4, [R1+0x60] ;  /* 0x0000600001047983 */ /* 0x002ee80000300800 */
[----:B------:R-:W3:Y:S04]  /*590e0*/  LDL.LU R5, [R1+0x64] ;  /* 0x0000640001057983 */ /* 0x000ee80000300800 */
[----:B------:R-:W3:Y:S04]  /*590f0*/  LDL.LU R6, [R1+0x68] ;  /* 0x0000680001067983 */ /* 0x000ee80000300800 */
[----:B------:R-:W3:Y:S01]  /*59100*/  LDL.LU R7, [R1+0x6c] ;  /* 0x00006c0001077983 */ /* 0x000ee20000300800 */
[----:B0-----:R-:W-:-:S02]  /*59110*/  IMAD.MOV.U32 R11, RZ, RZ, R16 ;  /* 0x000000ffff0b7224 */ /* 0x001fc400078e0010 */
[----:B------:R-:W-:Y:S02]  /*59120*/  IMAD.MOV.U32 R10, RZ, RZ, R17 ;  /* 0x000000ffff0a7224 */ /* 0x000fe400078e0011 */
[----:B------:R-:W-:Y:S02]  /*59130*/  IMAD.MOV.U32 R9, RZ, RZ, R18 ;  /* 0x000000ffff097224 */ /* 0x000fe400078e0012 */
[----:B------:R-:W-:Y:S02]  /*59140*/  IMAD.MOV.U32 R8, RZ, RZ, R19 ;  /* 0x000000ffff087224 */ /* 0x000fe400078e0013 */
[----:B------:R-:W3:Y:S04]  /*59150*/  LDL.LU.64 R18, [R1+0x4498] ;  /* 0x0044980001127983 */ /* 0x000ee80000300a00 */
[----:B------:R-:W-:Y:S04]  /*59160*/  STL.64 [R1+0x4420], R10 ;  /* 0x0044200a01007387 */ /* 0x000fe80000100a00 */
[----:B------:R0:W-:Y:S04]  /*59170*/  STL.64 [R1+0x4418], R8 ;  /* 0x0044180801007387 */ /* 0x0001e80000100a00 */
[----:B0-----:R-:W3:Y:S04]  /*59180*/  LDL.LU R8, [R1+0x2c0] ;  /* 0x0002c00001087983 */ /* 0x001ee80000300800 */
[----:B------:R-:W3:Y:S04]  /*59190*/  LDL.LU R9, [R1+0x2c4] ;  /* 0x0002c40001097983 */ /* 0x000ee80000300800 */
[----:B------:R-:W3:Y:S04]  /*591a0*/  LDL.LU R10, [R1+0x2c8] ;  /* 0x0002c800010a7983 */ /* 0x000ee80000300800 */
[----:B------:R-:W3:Y:S02]  /*591b0*/  LDL.LU R11, [R1+0x2cc] ;  /* 0x0002cc00010b7983 */ /* 0x000ee40000300800 */
[----:B---3--:R-:W-:Y:S06]  /*591c0*/  HMMA.16816.F32 R8, R4, R18, R8 ;  /* 0x000000120408723c */ /* 0x008fec0000001808 */
[----:B------:R-:W-:-:S15]  /*591d0*/  IMAD.MOV.U32 R3, RZ, RZ, R19 ;  /* 0x000000ffff037224 */ /* 0x000fde00078e0013 */
[----:B------:R-:W-:-:S02]  /*591e0*/  NOP ;  /* 0x0000000000007918 */ /* 0x000fc40000000000 */
[----:B------:R0:W-:Y:S02]  /*591f0*/  STL.64 [R1+0x180], R8 ;  /* 0x0001800801007387 */ /* 0x0001e40000100a00 */
[----:B0-----:R-:W-:Y:S02]  /*59200*/  IMAD.MOV.U32 R8, RZ, RZ, R18 ;  /* 0x000000ffff087224 */ /* 0x001fe400078e0012 */
[----:B------:R-:W0:Y:S01]  /*59210*/  LDSM.16.MT88.4 R16, [R0+UR4+0x14080] ;  /* 0x014080040010783b */ /* 0x000e220008004200 */
[----:B--2---:R-:W-:Y:S03]  /*59220*/  HMMA.16816.F32 R12, R4, R14, R20 ;  /* 0x0000000e040c723c */ /* 0x004fe60000001814 */
[----:B------:R-:W-:Y:S04]  /*59230*/  STL.64 [R1+0x188], R10 ;  /* 0x0001880a01007387 */ /* 0x000fe80000100a00 */
[----:B0-----:R-:W-:Y:S04]  /*59240*/  STL.64 [R1+0x4358], R18 ;  /* 0x0043581201007387 */ /* 0x001fe80000100a00 */
[----:B------:R0:W-:Y:S04]  /*59250*/  STL.64 [R1+0x4350], R16 ;  /* 0x0043501001007387 */ /* 0x0001e80000100a00 */
[----:B0-----:R-:W2:Y:S08]  /*59260*/  LDL.LU R16, [R1+0x420] ;  /* 0x0004200001107983 */ /* 0x001eb00000300800 */
[----:B------:R-:W-:Y:S04]  /*59270*/  STL.64 [R1+0x280], R12 ;  /* 0x0002800c01007387 */ /* 0x000fe80000100a00 */
[----:B------:R-:W-:Y:S04]  /*59280*/  STL.64 [R1+0x288], R14 ;  /* 0x0002880e01007387 */ /* 0x000fe80000100a00 */
[----:B------:R-:W2:Y:S04]  /*59290*/  LDL.LU R17, [R1+0x424] ;  /* 0x0004240001117983 */ /* 0x000ea80000300800 */
[----:B------:R-:W3:Y:S04]  /*592a0*/  LDL.LU R18, [R1+0x428] ;  /* 0x0004280001127983 */ /* 0x000ee80000300800 */
[----:B------:R-:W3:Y:S04]  /*592b0*/  LDL.LU R19, [R1+0x42c] ;  /* 0x00042c0001137983 */ /* 0x000ee80000300800 */
[----:B------:R-:W0:Y:S04]  /*592c0*/  LDSM.16.MT88.4 R12, [R0+UR4+0x14100] ;  /* 0x01410004000c783b */ /* 0x000e280008004200 */
        /* <DEDUP_REMOVED lines=10> */
[----:B---3--:R1:W-:Y:S04]  /*59370*/  STL.64 [R1+0x4448], R18 ;  /* 0x0044481201007387 */ /* 0x0083e80000100a00 */
[----:B--2---:R-:W-:Y:S04]  /*59380*/  STL.64 [R1+0x4440], R16 ;  /* 0x0044401001007387 */ /* 0x004fe80000100a00 */
[----:B-1----:R-:W2:Y:S04]  /*59390*/  LDL.64 R18, [R1+0x8] ;  /* 0x0000080001127983 */ /* 0x002ea80000100a00 */
[----:B--2---:R1:W-:Y:S02]  /*593a0*/  STL.64 [R1+0x4460], R18 ;  /* 0x0044601201007387 */ /* 0x0043e40000100a00 */
[----:B-1----:R-:W-:-:S02]  /*593b0*/  IMAD.MOV.U32 R18, RZ, RZ, R8 ;  /* 0x000000ffff127224 */ /* 0x002fc400078e0008 */
[----:B------:R-:W-:-:S05]  /*593c0*/  IMAD.MOV.U32 R19, RZ, RZ, R3 ;  /* 0x000000ffff137224 */ /* 0x000fca00078e0003 */
[----:B------:R1:W-:Y:S04]  /*593d0*/  STL.64 [R1+0x4488], R18 ;  /* 0x0044881201007387 */ /* 0x0003e80000100a00 */
[----:B------:R-:W2:Y:S04]  /*593e0*/  LDL.LU R16, [R1+0x290] ;  /* 0x0002900001107983 */ /* 0x000ea80000300800 */
[----:B------:R-:W2:Y:S04]  /*593f0*/  LDL.LU R17, [R1+0x294] ;  /* 0x0002940001117983 */ /* 0x000ea80000300800 */
[----:B-1----:R-:W2:Y:S04]  /*59400*/  LDL.LU R18, [R1+0x298] ;  /* 0x0002980001127983 */ /* 0x002ea80000300800 */
[----:B------:R-:W2:Y:S04]  /*59410*/  LDL.LU R19, [R1+0x29c] ;  /* 0x00029c0001137983 */ /* 0x000ea80000300800 */
[----:B------:R-:W3:Y:S04]  /*59420*/  LDL.LU.64 R8, [R1+0x50] ;  /* 0x0000500001087983 */ /* 0x000ee80000300a00 */
[----:B------:R-:W2:Y:S01]  /*59430*/  LDL.LU.64 R10, [R1+0x58] ;  /* 0x00005800010a7983 */ /* 0x000ea20000300a00 */
[C---:B----4-:R-:W-:Y:S03]  /*59440*/  HMMA.16816.F32 R20, R4.reuse, R26, R20 ;  /* 0x0000001a0414723c */ /* 0x050fe60000001814 */
[----:B--2---:R-:W-:Y:S04]  /*59450*/  STL.64 [R1+0x4458], R10 ;  /* 0x0044580a01007387 */ /* 0x004fe80000100a00 */
[----:B---3--:R1:W-:Y:S04]  /*59460*/  STL.64 [R1+0x4450], R8 ;  /* 0x0044500801007387 */ /* 0x0083e80000100a00 */
        /* <DEDUP_REMOVED lines=8> */
[----:B------:R-:W2:Y:S04]  /*594f0*/  LDL.LU R10, [R1+0x528] ;  /* 0x00052800010a7983 */ /* 0x000ea80000300800 */
[----:B------:R-:W2:Y:S04]  /*59500*/  LDL.LU R11, [R1+0x52c] ;  /* 0x00052c00010b7983 */ /* 0x000ea80000300800 */
[----:B0-----:R-:W-:Y:S04]  /*59510*/  STL.64 [R1+0x4308], R14 ;  /* 0x0043080e01007387 */ /* 0x001fe80000100a00 */
[----:B------:R0:W-:Y:S04]  /*59520*/  STL.64 [R1+0x4300], R12 ;  /* 0x0043000c01007387 */ /* 0x0001e80000100a00 */
[----:B0-----:R-:W3:Y:S04]  /*59530*/  LDL.LU R12, [R1+0x430] ;  /* 0x00043000010c7983 */ /* 0x001ee80000300800 */
[----:B------:R-:W3:Y:S04]  /*59540*/  LDL.LU R13, [R1+0x434] ;  /* 0x00043400010d7983 */ /* 0x000ee80000300800 */
[----:B------:R-:W3:Y:S04]  /*59550*/  LDL.LU R14, [R1+0x438] ;  /* 0x00043800010e7983 */ /* 0x000ee80000300800 */
[----:B------:R-:W3:Y:S04]  /*59560*/  LDL.LU R15, [R1+0x43c] ;  /* 0x00043c00010f7983 */ /* 0x000ee80000300800 */
[----:B------:R-:W-:Y:S04]  /*59570*/  STL.64 [R1+0x2a0], R20 ;  /* 0x0002a01401007387 */ /* 0x000fe80000100a00 */
[----:B------:R0:W-:Y:S04]  /*59580*/  STL.64 [R1+0x2a8], R22 ;  /* 0x0002a81601007387 */ /* 0x0001e80000100a00 */
[----:B0-----:R-:W4:Y:S02]  /*59590*/  LDL.LU.64 R22, [R1+0x4490] ;  /* 0x0044900001167983 */ /* 0x001f240000300a00 */
[----:B----4-:R-:W-:Y:S02]  /*595a0*/  HMMA.16816.F32 R4, R4, R22, R16 ;  /* 0x000000160404723c */ /* 0x010fe40000001810 */
        /* <DEDUP_REMOVED lines=25> */
[C---:B----4-:R-:W-:Y:S06]  /*59740*/  HMMA.16816.F32 R16, R4.reuse, R26, R16 ;  /* 0x0000001a0410723c */ /* 0x050fec0000001810 */
[----:B---3--:R-:W-:-:S15]  /*59750*/  HMMA.16816.F32 R4, R4, R22, R12 ;  /* 0x000000160404723c */ /* 0x008fde000000180c */
[----:B------:R-:W-:-:S02]  /*59760*/  NOP ;  /* 0x0000000000007918 */ /* 0x000fc40000000000 */
[----:B------:R-:W-:Y:S04]  /*59770*/  STL.64 [R1+0x330], R16 ;  /* 0x0003301001007387 */ /* 0x000fe80000100a00 */
[----:B------:R0:W-:Y:S04]  /*59780*/  STL.64 [R1+0x338], R18 ;  /* 0x0003381201007387 */ /* 0x0001e80000100a00 */
[----:B0-----:R-:W2:Y:S04]  /*59790*/  LDL.LU.64 R18, [R1+0x4438] ;  /* 0x0044380001127983 */ /* 0x001ea80000300a00 */
[----:B------:R-:W2:Y:S04]  /*597a0*/  LDL.LU.64 R16, [R1+0x4430] ;  /* 0x0044300001107983 */ /* 0x000ea80000300a00 */
[----:B------:R0:W-:Y:S04]  /*597b0*/  STL.64 [R1+0x4428], R26 ;  /* 0x0044281a01007387 */ /* 0x0001e80000100a00 */
[----:B0-----:R-:W2:Y:S04]  /*597c0*/  LDL.64 R26, [R1+0x18] ;  /* 0x00001800011a7983 */ /* 0x001ea80000100a00 */
[----:B------:R-:W3:Y:S04]  /*597d0*/  LDL.LU R12, [R1+0x310] ;  /* 0x00031000010c7983 */ /* 0x000ee80000300800 */
[----:B------:R0:W-:Y:S04]  /*597e0*/  STL.64 [R1+0x320], R4 ;  /* 0x0003200401007387 */ /* 0x0001e80000100a00 */
[----:B------:R1:W-:Y:S04]  /*597f0*/  STL.64 [R1+0x328], R6 ;  /* 0x0003280601007387 */ /* 0x0003e80000100a00 */
[----:B------:R-:W3:Y:S04]  /*59800*/  LDL.LU R13, [R1+0x314] ;  /* 0x00031400010d7983 */ /* 0x000ee80000300800 */
[----:B------:R-:W4:Y:S04]  /*59810*/  LDL.LU R14, [R1+0x318] ;  /* 0x00031800010e7983 */ /* 0x000f280000300800 */
[----:B------:R-:W4:Y:S04]  /*59820*/  LDL.LU R15, [R1+0x31c] ;  /* 0x00031c00010f7983 */ /* 0x000f280000300800 */
[----:B0-----:R-:W2:Y:S04]  /*59830*/  LDL.LU R4, [R1+0x4f0] ;  /* 0x0004f00001047983 */ /* 0x001ea80000300800 */
[----:B------:R-:W2:Y:S04]  /*59840*/  LDL.LU R5, [R1+0x4f4] ;  /* 0x0004f40001057983 */ /* 0x000ea80000300800 */
[----:B-1----:R-:W2:Y:S04]  /*59850*/  LDL.LU R6, [R1+0x4f8] ;  /* 0x0004f80001067983 */ /* 0x002ea80000300800 */
[----:B------:R-:W2:Y:S04]  /*59860*/  LDL.LU R7, [R1+0x4fc] ;  /* 0x0004fc0001077983 */ /* 0x000ea80000300800 */
[----:B----4-:R-:W-:Y:S04]  /*59870*/  STL.64 [R1+0x4318], R14 ;  /* 0x0043180e01007387 */ /* 0x010fe80000100a00 */
[----:B---3--:R0:W-:Y:S04]  /*59880*/  STL.64 [R1+0x4310], R12 ;  /* 0x0043100c01007387 */ /* 0x0081e80000100a00 */
[----:B0-----:R-:W3:Y:S04]  /*59890*/  LDL.LU R12, [R1+0x340] ;  /* 0x00034000010c7983 */ /* 0x001ee80000300800 */
[----:B------:R-:W3:Y:S04]  /*598a0*/  LDL.LU R13, [R1+0x344] ;  /* 0x00034400010d7983 */ /* 0x000ee80000300800 */
[----:B------:R-:W4:Y:S04]  /*598b0*/  LDL.LU R14, [R1+0x348] ;  /* 0x00034800010e7983 */ /* 0x000f280000300800 */
[----:B------:R-:W4:Y:S01]  /*598c0*/  LDL.LU R15, [R1+0x34c] ;  /* 0x00034c00010f7983 */ /* 0x000f220000300800 */
[----:B--2---:R-:W-:Y:S06]  /*598d0*/  HMMA.16816.F32 R16, R8, R26, R16 ;  /* 0x0000001a0810723c */ /* 0x004fec0000001810 */
[----:B------:R-:W-:-:S02]  /*598e0*/  IMAD.MOV.U32 R29, RZ, RZ, R27 ;  /* 0x000000ffff1d7224 */ /* 0x000fc400078e001b */
[----:B------:R-:W-:Y:S02]  /*598f0*/  IMAD.MOV.U32 R25, RZ, RZ, R8 ;  /* 0x000000ffff197224 */ /* 0x000fe400078e0008 */
[----:B------:R-:W-:Y:S01]  /*59900*/  IMAD.MOV.U32 R24, RZ, RZ, R9 ;  /* 0x000000ffff187224 */ /* 0x000fe200078e0009 */
[----:B----4-:R0:W-:Y:S04]  /*59910*/  STL.64 [R1+0x4328], R14 ;  /* 0x0043280e01007387 */ /* 0x0101e80000100a00 */
[----:B---3--:R1:W-:Y:S01]  /*59920*/  STL.64 [R1+0x4320], R12 ;  /* 0x0043200c01007387 */ /* 0x0083e20000100a00 */
[----:B0-----:R-:W-:Y:S02]  /*59930*/  IMAD.MOV.U32 R15, RZ, RZ, R3 ;  /* 0x000000ffff0f7224 */ /* 0x001fe400078e0003 */
[----:B------:R-:W-:-:S02]  /*59940*/  IMAD.MOV.U32 R3, RZ, RZ, R26 ;  /* 0x000000ffff037224 */ /* 0x000fc400078e001a */
[----:B-1----:R-:W-:Y:S01]  /*59950*/  IMAD.MOV.U32 R13, RZ, RZ, R10 ;  /* 0x000000ffff0d7224 */ /* 0x002fe200078e000a */
[----:B------:R-:W2:Y:S01]  /*59960*/  LDL.LU.64 R26, [R1+0x4428] ;  /* 0x00442800011a7983 */ /* 0x000ea20000300a00 */
[----:B------:R-:W-:-:S03]  /*59970*/  IMAD.MOV.U32 R12, RZ, RZ, R11 ;  /* 0x000000ffff0c7224 */ /* 0x000fc600078e000b */
[----:B------:R-:W3:Y:S04]  /*59980*/  LDL.LU.64 R10, [R1+0x4420] ;  /* 0x00442000010a7983 */ /* 0x000ee80000300a00 */
[----:B------:R-:W4:Y:S01]  /*59990*/  LDL.LU.64 R8, [R1+0x4418] ;  /* 0x0044180001087983 */ /* 0x000f220000300a00 */
[----:B------:R-:W-:Y:S02]  /*599a0*/  IMAD.MOV.U32 R14, RZ, RZ, R20 ;  /* 0x000000ffff0e7224 */ /* 0x000fe400078e0014 */
[----:B------:R-:W-:Y:S01]  /*599b0*/  IMAD.MOV.U32 R21, RZ, RZ, R18 ;  /* 0x000000ffff157224 */ /* 0x000fe200078e0012 */
[----:B------:R3:W-:Y:S01]  /*599c0*/  STL.64 [R1+0x350], R16 ;  /* 0x0003501001007387 */ /* 0x0007e20000100a00 */
[----:B------:R-:W-:-:S03]  /*599d0*/  IMAD.MOV.U32 R20, RZ, RZ, R19 ;  /* 0x000000ffff147224 */ /* 0x000fc600078e0013 */
[----:B------:R-:W-:Y:S04]  /*599e0*/  STL.64 [R1+0x4408], R22 ;  /* 0x0044081601007387 */ /* 0x000fe80000100a00 */
[----:B------:R-:W-:Y:S01]  /*599f0*/  STL.64 [R1+0x4400], R20 ;  /* 0x0044001401007387 */ /* 0x000fe20000100a00 */
[----:B---3--:R-:W-:Y:S02]  /*59a00*/  IMAD.MOV.U32 R16, RZ, RZ, R11 ;  /* 0x000000ffff107224 */ /* 0x008fe400078e000b */
[----:B------:R-:W-:Y:S02]  /*59a10*/  IMAD.MOV.U32 R17, RZ, RZ, R10 ;  /* 0x000000ffff117224 */ /* 0x000fe400078e000a */
[----:B----4-:R-:W-:Y:S02]  /*59a20*/  IMAD.MOV.U32 R18, RZ, RZ, R9 ;  /* 0x000000ffff127224 */ /* 0x010fe400078e0009 */
[----:B------:R-:W-:-:S02]  /*59a30*/  IMAD.MOV.U32 R19, RZ, RZ, R8 ;  /* 0x000000ffff137224 */ /* 0x000fc400078e0008 */
[----:B------:R-:W0:Y:S04]  /*59a40*/  LDSM.16.MT88.4 R8, [R0+UR4+0x14180] ;  /* 0x014180040008783b */ /* 0x000e280008004200 */
[----:B------:R-:W-:Y:S04]  /*59a50*/  STL.64 [R1+0x43a8], R18 ;  /* 0x0043a81201007387 */ /* 0x000fe80000100a00 */
[----:B------:R-:W-:Y:S04]  /*59a60*/  STL.64 [R1+0x43a0], R16 ;  /* 0x0043a01001007387 */ /* 0x000fe80000100a00 */
[----:B0-----:R0:W-:Y:S04]  /*59a70*/  STL.64 [R1+0x42c8], R10 ;  /* 0x0042c80a01007387 */ /* 0x0011e80000100a00 */
[----:B------:R1:W-:Y:S01]  /*59a80*/  STL.64 [R1+0x42c0], R8 ;  /* 0x0042c00801007387 */ /* 0x0003e20000100a00 */
[----:B0-----:R-:W-:-:S02]  /*59a90*/  IMAD.MOV.U32 R10, RZ, RZ, R3 ;  /* 0x000000ffff0a7224 */ /* 0x001fc400078e0003 */
[----:B------:R-:W-:Y:S01]  /*59aa0*/  IMAD.MOV.U32 R11, RZ, RZ, R29 ;  /* 0x000000ffff0b7224 */ /* 0x000fe200078e001d */
[----:B------:R-:W3:Y:S04]  /*59ab0*/  LDL.LU R3, [R1+0x4414] ;  /* 0x0044140001037983 */ /* 0x000ee80000300800 */
[----:B------:R-:W4:Y:S01]  /*59ac0*/  LDL.LU R29, [R1+0x4410] ;  /* 0x00441000011d7983 */ /* 0x000f220000300800 */
[----:B-1----:R-:W-:Y:S02]  /*59ad0*/  IMAD.MOV.U32 R8, RZ, RZ, R25 ;  /* 0x000000ffff087224 */ /* 0x002fe400078e0019 */
[----:B------:R-:W-:Y:S01]  /*59ae0*/  IMAD.MOV.U32 R9, RZ, RZ, R24 ;  /* 0x000000ffff097224 */ /* 0x000fe200078e0018 */
[----:B------:R0:W-:Y:S02]  /*59af0*/  STL.64 [R1+0x43e8], R10 ;  /* 0x0043e80a01007387 */ /* 0x0001e40000100a00 */
[----:B0-----:R-:W-:-:S02]  /*59b00*/  IMAD.MOV.U32 R10, RZ, RZ, R13 ;  /* 0x000000ffff0a7224 */ /* 0x001fc400078e000d */
[----:B------:R-:W-:-:S07]  /*59b10*/  IMAD.MOV.U32 R11, RZ, RZ, R12 ;  /* 0x000000ffff0b7224 */ /* 0x000fce00078e000c */
[----:B------:R-:W-:Y:S01]  /*59b20*/  HMMA.16816.F32 R16, R8, R14, R4 ;  /* 0x0000000e0810723c */ /* 0x000fe20000001804 */
[----:B------:R-:W0:Y:S05]  /*59b30*/  LDSM.16.MT88.4 R4, [R0+UR4+0x14200] ;  /* 0x014200040004783b */ /* 0x000e2a0008004200 */
[----:B------:R-:W-:-:S15]  /*59b40*/  STL.64 [R1+0x43e0], R14 ;  /* 0x0043e00e01007387 */ /* 0x000fde0000100a00 */
[----:B------:R-:W-:-:S02]  /*59b50*/  NOP ;  /* 0x0000000000007918 */ /* 0x000fc40000000000 */
[----:B------:R-:W-:Y:S04]  /*59b60*/  STL.64 [R1+0x380], R16 ;  /* 0x0003801001007387 */ /* 0x000fe80000100a00 */
[----:B------:R-:W-:Y:S04]  /*59b70*/  STL.64 [R1+0x388], R18 ;  /* 0x0003881201007387 */ /* 0x000fe80000100a00 */
[----:B0-----:R-:W-:Y:S04]  /*59b80*/  STL.64 [R1+0x4288], R6 ;  /* 0x0042880601007387 */ /* 0x001fe80000100a00 */
        /* <DEDUP_REMOVED lines=11> */
[----:B------:R-:W2:Y:S01]  /*59c40*/  LDL.LU R16, [R1+0x30] ;  /* 0x0000300001107983 */ /* 0x000ea20000300800 */
[----:B------:R-:W-:-:S02]  /*59c50*/  IMAD.MOV.U32 R18, RZ, RZ, R3 ;  /* 0x000000ffff127224 */ /* 0x000fc400078e0003 */
[----:B------:R-:W-:Y:S02]  /*59c60*/  IMAD.MOV.U32 R19, RZ, RZ, R2 ;  /* 0x000000ffff137224 */ /* 0x000fe400078e0002 */
[----:B----4-:R-:W-:-:S03]  /*59c70*/  IMAD.MOV.U32 R17, RZ, RZ, R29 ;  /* 0x000000ffff117224 */ /* 0x010fc600078e001d */
        /* <DEDUP_REMOVED lines=50> */
[C---:B----4-:R-:W-:Y:S03]  /*59fa0*/  HMMA.16816.F32 R20, R8.reuse, R26, R20 ;  /* 0x0000001a0814723c */ /* 0x050fe60000001814 */
        /* <DEDUP_REMOVED lines=16> */
[----:B---3--:R-:W-:Y:S03]  /*5a0b0*/  HMMA.16816.F32 R8, R8, R22, R16 ;  /* 0x000000160808723c */ /* 0x008fe60000001810 */
[----:B------:R-:W3:Y:S04]  /*5a0c0*/  LDL.LU.64 R18, [R1+0x43f8] ;  /* 0x0043f80001127983 */ /* 0x000ee80000300a00 */
[----:B------:R-:W3:-:S15]  /*5a0d0*/  LDL.LU.64 R16, [R1+0x43f0] ;  /* 0x0043f00001107983 */ /* 0x000ede0000300a00 */
[----:B------:R-:W-:-:S01]  /*5a0e0*/  NOP ;  /* 0x0000000000007918 */ /* 0x000fc20000000000 */
        /* <DEDUP_REMOVED lines=76> */
[----:B------:R-:W3:Y:S02]  /*5a5b0*/  LDL.LU.64 R12, [R1+0x4310] ;  /* 0x00431000010c7983 */ /* 0x000ee40000300a00 */
[----:B---3--:R-:W-:Y:S02]  /*5a5c0*/  HMMA.16816.F32 R16, R16, R22, R12 ;  /* 0x000000161010723c */ /* 0x008fe4000000180c */
[----:B------:R-:W2:Y:S04]  /*5a5d0*/  LDL.LU.64 R14, [R1+0x4308] ;  /* 0x00430800010e7983 */ /* 0x000ea80000300a00 */
[----:B------:R-:W2:Y:S04]  /*5a5e0*/  LDL.LU.64 R12, [R1+0x4300] ;  /* 0x00430000010c7983 */ /* 0x000ea80000300a00 */
[----:B------:R-:W-:Y:S04]  /*5a5f0*/  STL.64 [R1+0x42d8], R22 ;  /* 0x0042d81601007387 */ /* 0x000fe80000100a00 */
[----:B----4-:R-:W-:Y:S09]  /*5a600*/  STL.64 [R1+0x42d0], R20 ;  /* 0x0042d01401007387 */ /* 0x010ff20000100a00 */
[----:B------:R-:W-:Y:S04]  /*5a610*/  STL.64 [R1+0x4a0], R16 ;  /* 0x0004a01001007387 */ /* 0x000fe80000100a00 */
[----:B------:R0:W-:Y:S04]  /*5a620*/  STL.64 [R1+0x4a8], R18 ;  /* 0x0004a81201007387 */ /* 0x0001e80000100a00 */
[----:B0-----:R-:W3:Y:S01]  /*5a630*/  LDL R19, [R1+0x35f8] ;  /* 0x0035f80001137983 */ /* 0x001ee20000100800 */
[----:B--2---:R-:W-:Y:S03]  /*5a640*/  HMMA.16816.F32 R4, R12, R10, R4 ;  /* 0x0000000a0c04723c */ /* 0x004fe60000001804 */
[----:B---3--:R0:W-:Y:S04]  /*5a650*/  STL [R1+0x4238], R19 ;  /* 0x0042381301007387 */ /* 0x0081e80000100800 */
[----:B------:R-:W-:Y:S04]  /*5a660*/  STL.64 [R1+0x42f8], R14 ;  /* 0x0042f80e01007387 */ /* 0x000fe80000100a00 */
[----:B------:R-:W-:-:S12]  /*5a670*/  STL.64 [R1+0x42f0], R12 ;  /* 0x0042f00c01007387 */ /* 0x000fd80000100a00 */
[----:B------:R1:W-:Y:S04]  /*5a680*/  STL.64 [R1+0x510], R4 ;  /* 0x0005100401007387 */ /* 0x0003e80000100a00 */
[----:B------:R2:W-:Y:S04]  /*5a690*/  STL.64 [R1+0x518], R6 ;  /* 0x0005180601007387 */ /* 0x0005e80000100a00 */
[----:B------:R-:W3:Y:S04]  /*5a6a0*/  LDL.LU R16, [R1+0x70] ;  /* 0x0000700001107983 */ /* 0x000ee80000300800 */
[----:B------:R-:W3:Y:S04]  /*5a6b0*/  LDL.LU R17, [R1+0x74] ;  /* 0x0000740001117983 */ /* 0x000ee80000300800 */
[----:B------:R-:W4:Y:S04]  /*5a6c0*/  LDL.LU R18, [R1+0x78] ;  /* 0x0000780001127983 */ /* 0x000f280000300800 */
[----:B------:R-:W3:Y:S04]  /*5a6d0*/  LDSM.16.MT88.4 R12, [R0+UR4+0x14300] ;  /* 0x01430004000c783b */ /* 0x000ee80008004200 */
[----:B0-----:R-:W4:Y:S04]  /*5a6e0*/  LDL.LU R19, [R1+0x7c] ;  /* 0x00007c0001137983 */ /* 0x001f280000300800 */
        /* <DEDUP_REMOVED lines=24> */
[----:B---3--:R-:W-:Y:S04]  /*5a870*/  STL.64 [R1+0x42a8], R6 ;  /* 0x0042a80601007387 */ /* 0x008fe80000100a00 */
[----:B------:R0:W-:Y:S04]  /*5a880*/  STL.64 [R1+0x42a0], R4 ;  /* 0x0042a00401007387 */ /* 0x0001e80000100a00 */
[----:B0-----:R-:W3:Y:S04]  /*5a890*/  LDL.LU R4, [R1+0xe0] ;  /* 0x0000e00001047983 */ /* 0x001ee80000300800 */
[----:B------:R-:W3:Y:S04]  /*5a8a0*/  LDL.LU R5, [R1+0xe4] ;  /* 0x0000e40001057983 */ /* 0x000ee80000300800 */
[----:B------:R-:W2:Y:S04]  /*5a8b0*/  LDL.LU R6, [R1+0xe8] ;  /* 0x0000e80001067983 */ /* 0x000ea80000300800 */
[----:B------:R-:W2:Y:S04]  /*5a8c0*/  LDL.LU R7, [R1+0xec] ;  /* 0x0000ec0001077983 */ /* 0x000ea80000300800 */
[----:B--2---:R-:W-:Y:S04]  /*5a8d0*/  STL.64 [R1+0x42b8], R6 ;  /* 0x0042b80601007387 */ /* 0x004fe80000100a00 */
[----:B---3--:R0:W-:Y:S04]  /*5a8e0*/  STL.64 [R1+0x42b0], R4 ;  /* 0x0042b00401007387 */ /* 0x0081e80000100a00 */
        /* <DEDUP_REMOVED lines=8> */
[----:B------:R-:W4:Y:S04]  /*5a970*/  LDL.LU R18, [R1+0x98] ;  /* 0x0000980001127983 */ /* 0x000f280000300800 */
[----:B------:R-:W4:Y:S01]  /*5a980*/  LDL.LU R19, [R1+0x9c] ;  /* 0x00009c0001137983 */ /* 0x000f220000300800 */
[----:B------:R-:W-:-:S02]  /*5a990*/  IMAD.MOV.U32 R24, RZ, RZ, R14 ;  /* 0x000000ffff187224 */ /* 0x000fc400078e000e */
[----:B------:R-:W-:Y:S01]  /*5a9a0*/  IMAD.MOV.U32 R29, RZ, RZ, R15 ;  /* 0x000000ffff1d7224 */ /* 0x000fe200078e000f */
[----:B----4-:R0:W-:Y:S04]  /*5a9b0*/  STL.64 [R1+0x4258], R18 ;  /* 0x0042581201007387 */ /* 0x0101e80000100a00 */
[----:B---3--:R-:W-:Y:S04]  /*5a9c0*/  STL.64 [R1+0x4250], R16 ;  /* 0x0042501001007387 */ /* 0x008fe80000100a00 */
[----:B0-----:R-:W3:Y:S04]  /*5a9d0*/  LDL.64 R18, [R1+0x8] ;  /* 0x0000080001127983 */ /* 0x001ee80000100a00 */
[----:B------:R0:W-:Y:S04]  /*5a9e0*/  STL.64 [R1+0x40], R12 ;  /* 0x0000400c01007387 */ /* 0x0001e80000100a00 */
[----:B------:R-:W3:Y:S04]  /*5a9f0*/  LDL.LU.64 R14, [R1+0x42f8] ;  /* 0x0042f800010e7983 */ /* 0x000ee80000300a00 */
[----:B0-----:R-:W3:Y:S02]  /*5aa00*/  LDL.LU.64 R12, [R1+0x42f0] ;  /* 0x0042f000010c7983 */ /* 0x001ee40000300a00 */
[C---:B---3--:R-:W-:Y:S06]  /*5aa10*/  HMMA.16816.F32 R8, R12.reuse, R18, R8 ;  /* 0x000000120c08723c */ /* 0x048fec0000001808 */
[----:B------:R-:W-:-:S15]  /*5aa20*/  HMMA.16816.F32 R20, R12, R26, R20 ;  /* 0x0000001a0c14723c */ /* 0x000fde0000001814 */
[----:B------:R-:W-:-:S02]  /*5aa30*/  NOP ;  /* 0x0000000000007918 */ /* 0x000fc40000000000 */
[----:B------:R-:W-:Y:S04]  /*5aa40*/  STL.64 [R1+0x500], R8 ;  /* 0x0005000801007387 */ /* 0x000fe80000100a00 */
[----:B------:R-:W-:Y:S04]  /*5aa50*/  STL.64 [R1+0x508], R10 ;  /* 0x0005080a01007387 */ /* 0x000fe80000100a00 */
[----:B------:R-:W0:Y:S02]  /*5aa60*/  LDSM.16.MT88.4 R8, [R0+UR4+0x14380] ;  /* 0x014380040008783b */ /* 0x000e240008004200 */
[----:B0-----:R-:W-:-:S02]  /*5aa70*/  IMAD.MOV.U32 R0, RZ, RZ, R10 ;  /* 0x000000ffff007224 */ /* 0x001fc400078e000a */
[----:B------:R-:W-:Y:S02]  /*5aa80*/  IMAD.MOV.U32 R3, RZ, RZ, R11 ;  /* 0x000000ffff037224 */ /* 0x000fe400078e000b */
[----:B------:R-:W-:Y:S02]  /*5aa90*/  IMAD.MOV.U32 R25, RZ, RZ, R8 ;  /* 0x000000ffff197224 */ /* 0x000fe400078e0008 */
[----:B------:R-:W-:Y:S01]  /*5aaa0*/  IMAD.MOV.U32 R2, RZ, RZ, R9 ;  /* 0x000000ffff027224 */ /* 0x000fe200078e0009 */
[----:B------:R-:W3:Y:S04]  /*5aab0*/  LDL.LU.64 R10, [R1+0x42e8] ;  /* 0x0042e800010a7983 */ /* 0x000ee80000300a00 */
[----:B------:R-:W3:Y:S04]  /*5aac0*/  LDL.LU.64 R8, [R1+0x42e0] ;  /* 0x0042e00001087983 */ /* 0x000ee80000300a00 */
[----:B------:R-:W-:Y:S04]  /*5aad0*/  STL.64 [R1+0x4f0], R20 ;  /* 0x0004f01401007387 */ /* 0x000fe80000100a00 */
[----:B------:R0:W-:Y:S04]  /*5aae0*/  STL.64 [R1+0x4f8], R22 ;  /* 0x0004f81601007387 */ /* 0x0001e80000100a00 */
[----:B0-----:R-:W3:Y:S04]  /*5aaf0*/  LDL.LU.64 R22, [R1+0x42d8] ;  /* 0x0042d80001167983 */ /* 0x001ee80000300a00 */
[----:B------:R-:W4:Y:S01]  /*5ab00*/  LDL.LU.64 R20, [R1+0x42d0] ;  /* 0x0042d00001147983 */ /* 0x000f220000300a00 */
[----:B---3--:R-:W-:Y:S03]  /*5ab10*/  HMMA.16816.F32 R12, R12, R22, R8 ;  /* 0x000000160c0c723c */ /* 0x008fe60000001808 */
[----:B------:R-:W2:Y:S04]  /*5ab20*/  LDL.LU.64 R10, [R1+0x42c8] ;  /* 0x0042c800010a7983 */ /* 0x000ea80000300a00 */
[----:B------:R-:W2:-:S15]  /*5ab30*/  LDL.LU.64 R8, [R1+0x42c0] ;  /* 0x0042c00001087983 */ /* 0x000e9e0000300a00 */
[----:B------:R-:W-:-:S01]  /*5ab40*/  NOP ;  /* 0x0000000000007918 */ /* 0x000fc20000000000 */
[----:B------:R0:W-:Y:S04]  /*5ab50*/  STL.64 [R1+0x490], R12 ;  /* 0x0004900c01007387 */ /* 0x0001e80000100a00 */
[----:B------:R1:W-:Y:S04]  /*5ab60*/  STL.64 [R1+0x498], R14 ;  /* 0x0004980e01007387 */ /* 0x0003e80000100a00 */
[----:B0-----:R-:W3:Y:S04]  /*5ab70*/  LDL.LU.64 R12, [R1+0x50] ;  /* 0x00005000010c7983 */ /* 0x001ee80000300a00 */
[----:B-1----:R-:W4:Y:S04]  /*5ab80*/  LDL.LU.64 R14, [R1+0x58] ;  /* 0x00005800010e7983 */ /* 0x002f280000300a00 */
[----:B----4-:R-:W-:Y:S04]  /*5ab90*/  STL.64 [R1+0x4268], R14 ;  /* 0x0042680e01007387 */ /* 0x010fe80000100a00 */
[----:B---3--:R0:W-:Y:S04]  /*5aba0*/  STL.64 [R1+0x4260], R12 ;  /* 0x0042600c01007387 */ /* 0x0081e80000100a00 */
[----:B0-----:R-:W3:Y:S04]  /*5abb0*/  LDL.LU R12, [R1+0xa0] ;  /* 0x0000a000010c7983 */ /* 0x001ee80000300800 */
[----:B------:R-:W3:Y:S04]  /*5abc0*/  LDL.LU R13, [R1+0xa4] ;  /* 0x0000a400010d7983 */ /* 0x000ee80000300800 */
[----:B------:R-:W4:Y:S04]  /*5abd0*/  LDL.LU R14, [R1+0xa8] ;  /* 0x0000a800010e7983 */ /* 0x000f280000300800 */
[----:B------:R-:W4:Y:S04]  /*5abe0*/  LDL.LU R15, [R1+0xac] ;  /* 0x0000ac00010f7983 */ /* 0x000f280000300800 */
[----:B----4-:R0:W-:Y:S04]  /*5abf0*/  STL.64 [R1+0x4278], R14 ;  /* 0x0042780e01007387 */ /* 0x0101e80000100a00 */
[----:B---3--:R-:W-:Y:S04]  /*5ac00*/  STL.64 [R1+0x4270], R12 ;  /* 0x0042700c01007387 */ /* 0x008fe80000100a00 */
[----:B0-----:R-:W2:Y:S02]  /*5ac10*/  LDL.64 R14, [R1+0x18] ;  /* 0x00001800010e7983 */ /* 0x001ea40000100a00 */
        /* <DEDUP_REMOVED lines=26> */
[----:B-1----:R-:W2:Y:S04]  /*5adc0*/  LDL.LU R10, [R1+0xb8] ;  /* 0x0000b800010a7983 */ /* 0x002ea80000300800 */
[----:B------:R-:W2:Y:S02]  /*5add0*/  LDL.LU R11, [R1+0xbc] ;  /* 0x0000bc00010b7983 */ /* 0x000ea40000300800 */
[----:B--2---:R-:W-:-:S15]  /*5ade0*/  HMMA.16816.F32 R8, R4, R14, R8 ;  /* 0x0000000e0408723c */ /* 0x004fde0000001808 */
[----:B------:R-:W-:-:S08]  /*5adf0*/  NOP ;  /* 0x0000000000007918 */ /* 0x000fd00000000000 */
[----:B------:R0:W-:Y:S04]  /*5ae00*/  STL.64 [R1+0xb0], R8 ;  /* 0x0000b00801007387 */ /* 0x0001e80000100a00 */
[----:B------:R1:W-:Y:S01]  /*5ae10*/  STL.64 [R1+0xb8], R10 ;  /* 0x0000b80a01007387 */ /* 0x0003e20000100a00 */
[----:B0-----:R-:W-:Y:S02]  /*5ae20*/  IMAD.MOV.U32 R9, RZ, RZ, R14 ;  /* 0x000000ffff097224 */ /* 0x001fe400078e000e */
[----:B------:R-:W-:Y:S02]  /*5ae30*/  IMAD.MOV.U32 R8, RZ, RZ, R15 ;  /* 0x000000ffff087224 */ /* 0x000fe400078e000f */
[----:B------:R-:W2:Y:S04]  /*5ae40*/  LDL.LU.64 R14, [R1+0x4278] ;  /* 0x00427800010e7983 */ /* 0x000ea80000300a00 */
[----:B------:R-:W2:Y:S01]  /*5ae50*/  LDL.LU.64 R12, [R1+0x4270] ;  /* 0x00427000010c7983 */ /* 0x000ea20000300a00 */
[----:B-1----:R-:W-:-:S02]  /*5ae60*/  IMAD.MOV.U32 R11, RZ, RZ, R18 ;  /* 0x000000ffff0b7224 */ /* 0x002fc400078e0012 */
        /* <DEDUP_REMOVED lines=14> */
[----:B------:R-:W3:Y:S04]  /*5af50*/  LDL.LU.64 R16, [R1+0x4240] ;  /* 0x0042400001107983 */ /* 0x000ee80000300a00 */
[----:B------:R-:W-:Y:S04]  /*5af60*/  STL.64 [R1+0x4230], R26 ;  /* 0x0042301a01007387 */ /* 0x000fe80000100a00 */
[----:B------:R0:W-:Y:S04]  /*5af70*/  STL.64 [R1+0x4228], R24 ;  /* 0x0042281801007387 */ /* 0x0001e80000100a00 */
[----:B0-----:R-:W2:Y:S04]  /*5af80*/  LDL.LU R24, [R1+0xf0] ;  /* 0x0000f00001187983 */ /* 0x001ea80000300800 */
[----:B------:R-:W2:Y:S04]  /*5af90*/  LDL.LU R25, [R1+0xf4] ;  /* 0x0000f40001197983 */ /* 0x000ea80000300800 */
[----:B------:R-:W2:Y:S04]  /*5afa0*/  LDL.LU R26, [R1+0xf8] ;  /* 0x0000f800011a7983 */ /* 0x000ea80000300800 */
[----:B------:R-:W2:Y:S01]  /*5afb0*/  LDL.LU R27, [R1+0xfc] ;  /* 0x0000fc00011b7983 */ /* 0x000ea20000300800 */
[----:B---3--:R-:W-:Y:S03]  /*5afc0*/  HMMA.16816.F32 R4, R4, R22, R16 ;  /* 0x000000160404723c */ /* 0x008fe60000001810 */
[----:B------:R-:W3:Y:S04]  /*5afd0*/  LDL.LU R19, [R1+0x4238] ;  /* 0x0042380001137983 */ /* 0x000ee80000300800 */
[----:B------:R-:W-:Y:S04]  /*5afe0*/  STL.64 [R1+0x4208], R22 ;  /* 0x0042081601007387 */ /* 0x000fe80000100a00 */
[----:B------:R-:W-:-:S12]  /*5aff0*/  STL.64 [R1+0x4200], R20 ;  /* 0x0042001401007387 */ /* 0x000fd80000100a00 */
[----:B------:R-:W-:Y:S04]  /*5b000*/  STL.64 [R1+0x90], R4 ;  /* 0x0000900401007387 */ /* 0x000fe80000100a00 */
[----:B------:R-:W-:Y:S04]  /*5b010*/  STL.64 [R1+0x98], R6 ;  /* 0x0000980601007387 */ /* 0x000fe80000100a00 */
[----:B------:R-:W0:Y:S04]  /*5b020*/  LDSM.16.MT88.4 R4, [R28+UR4+0x18000] ;  /* 0x018000041c04783b */ /* 0x000e280008004200 */
[----:B0-----:R-:W-:Y:S04]  /*5b030*/  STL.64 [R1+0x30], R4 ;  /* 0x0000300401007387 */ /* 0x001fe80000100a00 */
[----:B------:R-:W-:Y:S01]  /*5b040*/  STL.64 [R1+0x38], R6 ;  /* 0x0000380601007387 */ /* 0x000fe20000100a00 */
[----:B------:R-:W-:-:S02]  /*5b050*/  IMAD.MOV.U32 R22, RZ, RZ, R11 ;  /* 0x000000ffff167224 */ /* 0x000fc400078e000b */
[----:B------:R-:W-:Y:S01]  /*5b060*/  IMAD.MOV.U32 R23, RZ, RZ, R10 ;  /* 0x000000ffff177224 */ /* 0x000fe200078e000a */
[----:B---3--:R-:W0:Y:S04]  /*5b070*/  LDSM.16.M88.4 R4, [R19+UR4+0x20080] ;  /* 0x020080041304783b */ /* 0x008e280008000200 */
[----:B0-----:R-:W-:Y:S04]  /*5b080*/  STL [R1+0x412c], R4 ;  /* 0x00412c0401007387 */ /* 0x001fe80000100800 */
[----:B------:R-:W-:Y:S04]  /*5b090*/  STL [R1+0x4128], R5 ;  /* 0x0041280501007387 */ /* 0x000fe80000100800 */
[----:B------:R0:W-:Y:S04]  /*5b0a0*/  STL [R1+0x3cc4], R6 ;  /* 0x003cc40601007387 */ /* 0x0001e80000100800 */
[----:B------:R1:W-:Y:S01]  /*5b0b0*/  STL [R1+0x3cc0], R7 ;  /* 0x003cc00701007387 */ /* 0x0003e20000100800 */
[----:B0-----:R-:W-:-:S02]  /*5b0c0*/  IMAD.MOV.U32 R6, RZ, RZ, R9 ;  /* 0x000000ffff067224 */ /* 0x001fc400078e0009 */
[----:B-1----:R-:W-:Y:S02]  /*5b0d0*/  IMAD.MOV.U32 R7, RZ, RZ, R8 ;  /* 0x000000ffff077224 */ /* 0x002fe400078e0008 */
[----:B------:R-:W0:Y:S05]  /*5b0e0*/  LDSM.16.M88.4 R8, [R19+UR4+0x20880] ;  /* 0x020880041308783b */ /* 0x000e2a0008000200 */
[----:B--2---:R-:W-:Y:S01]  /*5b0f0*/  HMMA.16816.F32 R4, R12, R6, R24 ;  /* 0x000000060c04723c */ /* 0x004fe20000001818 */
[----:B0-----:R0:W-:Y:S04]  /*5b100*/  STL [R1+0x4134], R8 ;  /* 0x0041340801007387 */ /* 0x0011e80000100800 */
[----:B------:R1:W-:Y:S04]  /*5b110*/  STL [R1+0x4130], R9 ;  /* 0x0041300901007387 */ /* 0x0003e80000100800 */
[----:B------:R2:W-:Y:S04]  /*5b120*/  STL [R1+0x3f44], R10 ;  /* 0x003f440a01007387 */ /* 0x0005e80000100800 */
[----:B------:R3:W-:Y:S04]  /*5b130*/  STL [R1+0x3f40], R11 ;  /* 0x003f400b01007387 */ /* 0x0007e80000100800 */
[----:B0-----:R-:W4:Y:S04]  /*5b140*/  LDL.LU R8, [R1+0x5f0] ;  /* 0x0005f00001087983 */ /* 0x001f280000300800 */
[----:B-1----:R-:W4:Y:S04]  /*5b150*/  LDL.LU R9, [R1+0x5f4] ;  /* 0x0005f40001097983 */ /* 0x002f280000300800 */
[----:B--2---:R-:W4:Y:S04]  /*5b160*/  LDL.LU R10, [R1+0x5f8] ;  /* 0x0005f800010a7983 */ /* 0x004f280000300800 */
[----:B---3--:R-:W4:Y:S04]  /*5b170*/  LDL.LU R11, [R1+0x5fc] ;  /* 0x0005fc00010b7983 */ /* 0x008f280000300800 */
[----:B------:R-:W2:Y:S04]  /*5b180*/  LDL.LU.64 R26, [R1+0x4230] ;  /* 0x00423000011a7983 */ /* 0x000ea80000300a00 */
[----:B------:R-:W3:Y:S04]  /*5b190*/  LDL.LU.64 R24, [R1+0x4228] ;  /* 0x0042280001187983 */ /* 0x000ee80000300a00 */
[----:B------:R0:W-:Y:S04]  /*5b1a0*/  STL.64 [R1+0x650], R4 ;  /* 0x0006500401007387 */ /* 0x0001e80000100a00 */
[----:B------:R1:W-:Y:S01]  /*5b1b0*/  STL.64 [R1+0x658], R6 ;  /* 0x0006580601007387 */ /* 0x0003e20000100a00 */
[----:B0-----:R-:W-:-:S02]  /*5b1c0*/  IMAD.MOV.U32 R5, RZ, RZ, R14 ;  /* 0x000000ffff057224 */ /* 0x001fc400078e000e */
[----:B-1----:R-:W-:Y:S02]  /*5b1d0*/  IMAD.MOV.U32 R7, RZ, RZ, R12 ;  /* 0x000000ffff077224 */ /* 0x002fe400078e000c */
[----:B------:R-:W-:Y:S02]  /*5b1e0*/  IMAD.MOV.U32 R6, RZ, RZ, R13 ;  /* 0x000000ffff067224 */ /* 0x000fe400078e000d */
[----:B------:R-:W-:Y:S02]  /*5b1f0*/  IMAD.MOV.U32 R4, RZ, RZ, R15 ;  /* 0x000000ffff047224 */ /* 0x000fe400078e000f */
[----:B------:R-:W0:Y:S04]  /*5b200*/  LDSM.16.M88.4 R12, [R19+UR4+0x21080] ;  /* 0x02108004130c783b */ /* 0x000e280008000200 */
[----:B------:R-:W1:Y:S04]  /*5b210*/  LDSM.16.M88.4 R16, [R19+UR4+0x21880] ;  /* 0x021880041310783b */ /* 0x000e680008000200 */
[----:B0-----:R-:W-:Y:S04]  /*5b220*/  STL [R1+0x413c], R12 ;  /* 0x00413c0c01007387 */ /* 0x001fe80000100800 */
[----:B------:R-:W-:Y:S04]  /*5b230*/  STL [R1+0x4138], R13 ;  /* 0x0041380d01007387 */ /* 0x000fe80000100800 */
[----:B------:R-:W-:Y:S04]  /*5b240*/  STL [R1+0x3cac], R14 ;  /* 0x003cac0e01007387 */ /* 0x000fe80000100800 */
[----:B------:R-:W-:Y:S04]  /*5b250*/  STL [R1+0x3ca8], R15 ;  /* 0x003ca80f01007387 */ /* 0x000fe80000100800 */
[----:B-1----:R-:W-:Y:S04]  /*5b260*/  STL [R1+0x3d0c], R18 ;  /* 0x003d0c1201007387 */ /* 0x002fe80000100800 */
[----:B------:R-:W-:Y:S04]  /*5b270*/  STL [R1+0x3d08], R19 ;  /* 0x003d081301007387 */ /* 0x000fe80000100800 */
[----:B------:R0:W-:Y:S04]  /*5b280*/  STL.64 [R1+0x4198], R16 ;  /* 0x0041981001007387 */ /* 0x0001e80000100a00 */
[----:B0-----:R-:W4:Y:S04]  /*5b290*/  LDL.LU R16, [R1+0x40] ;  /* 0x0000400001107983 */ /* 0x001f280000300800 */
[----:B------:R-:W4:Y:S01]  /*5b2a0*/  LDL.LU R17, [R1+0x44] ;  /* 0x0000440001117983 */ /* 0x000f220000300800 */
[----:B------:R-:W-:-:S02]  /*5b2b0*/  IMAD.MOV.U32 R19, RZ, RZ, R29 ;  /* 0x000000ffff137224 */ /* 0x000fc400078e001d */
[----:B---3--:R-:W-:Y:S02]  /*5b2c0*/  IMAD.MOV.U32 R18, RZ, RZ, R24 ;  /* 0x000000ffff127224 */ /* 0x008fe400078e0018 */
[----:B------:R-:W3:Y:S04]  /*5b2d0*/  LDL.LU R24, [R1+0x4220] ;  /* 0x0042200001187983 */ /* 0x000ee80000300800 */
[----:B------:R0:W-:Y:S02]  /*5b2e0*/  STL.64 [R1+0x41f0], R18 ;  /* 0x0041f01201007387 */ /* 0x0001e40000100a00 */
[----:B0-----:R-:W-:Y:S02]  /*5b2f0*/  IMAD.MOV.U32 R18, RZ, RZ, R5 ;  /* 0x000000ffff127224 */ /* 0x001fe400078e0005 */
[----:B------:R-:W-:Y:S01]  /*5b300*/  IMAD.MOV.U32 R19, RZ, RZ, R4 ;  /* 0x000000ffff137224 */ /* 0x000fe200078e0004 */
[----:B----4-:R0:W-:Y:S02]  /*5b310*/  STL.64 [R1+0x41e8], R16 ;  /* 0x0041e81001007387 */ /* 0x0101e40000100a00 */
[----:B0-----:R-:W-:-:S02]  /*5b320*/  IMAD.MOV.U32 R16, RZ, RZ, R7 ;  /* 0x000000ffff107224 */ /* 0x001fc400078e0007 */
[----:B------:R-:W-:Y:S02]  /*5b330*/  IMAD.MOV.U32 R17, RZ, RZ, R6 ;  /* 0x000000ffff117224 */ /* 0x000fe400078e0006 */
[----:B------:R-:W0:Y:S05]  /*5b340*/  LDSM.16.MT88.4 R4, [R28+UR4+0x18080] ;  /* 0x018080041c04783b */ /* 0x000e2a0008004200 */
[----:B------:R-:W-:Y:S01]  /*5b350*/  HMMA.16816.F32 R8, R16, R22, R8 ;  /* 0x000000161008723c */ /* 0x000fe20000001808 */
[----:B------:R-:W1:-:S15]  /*5b360*/  LDSM.16.MT88.4 R20, [R28+UR4+0x18100] ;  /* 0x018100041c14783b */ /* 0x000e5e0008004200 */
[----:B------:R-:W-:-:S08]  /*5b370*/  NOP ;  /* 0x0000000000007918 */ /* 0x000fd00000000000 */
[----:B------:R-:W-:Y:S02]  /*5b380*/  IMAD.MOV.U32 R14, RZ, RZ, R11 ;  /* 0x000000ffff0e7224 */ /* 0x000fe400078e000b */
[----:B------:R-:W-:Y:S01]  /*5b390*/  IMAD.MOV.U32 R15, RZ, RZ, R10 ;  /* 0x000000ffff0f7224 */ /* 0x000fe200078e000a */
[----:B0-----:R-:W-:Y:S04]  /*5b3a0*/  STL.64 [R1+0x20], R4 ;  /* 0x0000200401007387 */ /* 0x001fe80000100a00 */
[----:B------:R1:W-:Y:S04]  /*5b3b0*/  STL.64 [R1+0x640], R8 ;  /* 0x0006400801007387 */ /* 0x0003e80000100a00 */
[----:B------:R-:W-:Y:S04]  /*5b3c0*/  STL [R1+0x3e0c], R14 ;  /* 0x003e0c0e01007387 */ /* 0x000fe80000100800 */
[----:B------:R-:W-:Y:S01]  /*5b3d0*/  STL [R1+0x3e08], R15 ;  /* 0x003e080f01007387 */ /* 0x000fe20000100800 */
[----:B-1----:R-:W-:-:S05]  /*5b3e0*/  IMAD.MOV.U32 R9, RZ, RZ, R20 ;  /* 0x000000ffff097224 */ /* 0x002fca00078e0014 */
[----:B------:R0:W-:Y:S04]  /*5b3f0*/  STL [R1+0x41a0], R9 ;  /* 0x0041a00901007387 */ /* 0x0001e80000100800 */
[----:B------:R-:W4:Y:S04]  /*5b400*/  LDL.LU R8, [R1+0x170] ;  /* 0x0001700001087983 */ /* 0x000f280000300800 */
[----:B0-----:R-:W4:Y:S04]  /*5b410*/  LDL.LU R9, [R1+0x174] ;  /* 0x0001740001097983 */ /* 0x001f280000300800 */
[----:B------:R-:W2:Y:S04]  /*5b420*/  LDL.LU R10, [R1+0x178] ;  /* 0x00017800010a7983 */ /* 0x000ea80000300800 */
[----:B------:R-:W2:Y:S01]  /*5b430*/  LDL.LU R11, [R1+0x17c] ;  /* 0x00017c00010b7983 */ /* 0x000ea20000300800 */
[----:B------:R-:W-:-:S03]  /*5b440*/  IMAD.MOV.U32 R4, RZ, RZ, R21 ;  /* 0x000000ffff047224 */ /* 0x000fc600078e0015 */
[----:B------:R-:W3:Y:S01]  /*5b450*/  LDL.LU R20, [R1+0x5e0] ;  /* 0x0005e00001147983 */ /* 0x000ee20000300800 */
[----:B------:R-:W-:Y:S02]  /*5b460*/  IMAD.MOV.U32 R29, RZ, RZ, R6 ;  /* 0x000000ffff1d7224 */ /* 0x000fe400078e0006 */
[----:B------:R-:W-:Y:S01]  /*5b470*/  IMAD.MOV.U32 R5, RZ, RZ, R22 ;  /* 0x000000ffff057224 */ /* 0x000fe200078e0016 */
[----:B------:R-:W3:Y:S01]  /*5b480*/  LDL.LU R21, [R1+0x5e4] ;  /* 0x0005e40001157983 */ /* 0x000ee20000300800 */
[----:B------:R-:W-:-:S03]  /*5b490*/  IMAD.MOV.U32 R6, RZ, RZ, R23 ;  /* 0x000000ffff067224 */ /* 0x000fc600078e0017 */
[----:B------:R-:W3:Y:S04]  /*5b4a0*/  LDL.LU R22, [R1+0x5e8] ;  /* 0x0005e80001167983 */ /* 0x000ee80000300800 */
[----:B------:R-:W3:Y:S04]  /*5b4b0*/  LDL.LU R23, [R1+0x5ec] ;  /* 0x0005ec0001177983 */ /* 0x000ee80000300800 */
[----:B--2---:R-:W-:Y:S04]  /*5b4c0*/  STL.64 [R1+0x41b0], R10 ;  /* 0x0041b00a01007387 */ /* 0x004fe80000100a00 */
[----:B----4-:R0:W-:Y:S04]  /*5b4d0*/  STL.64 [R1+0x41a8], R8 ;  /* 0x0041a80801007387 */ /* 0x0101e80000100a00 */
[----:B0-----:R-:W2:Y:S04]  /*5b4e0*/  LDL.LU R8, [R1+0x230] ;  /* 0x0002300001087983 */ /* 0x001ea80000300800 */
[----:B------:R-:W2:Y:S04]  /*5b4f0*/  LDL.LU R9, [R1+0x234] ;  /* 0x0002340001097983 */ /* 0x000ea80000300800 */
[----:B------:R-:W4:Y:S04]  /*5b500*/  LDL.LU R10, [R1+0x238] ;  /* 0x00023800010a7983 */ /* 0x000f280000300800 */
[----:B------:R-:W4:Y:S04]  /*5b510*/  LDL.LU R11, [R1+0x23c] ;  /* 0x00023c00010b7983 */ /* 0x000f280000300800 */
[----:B----4-:R0:W-:Y:S04]  /*5b520*/  STL.64 [R1+0x41c0], R10 ;  /* 0x0041c00a01007387 */ /* 0x0101e80000100a00 */
[----:B--2---:R1:W-:Y:S04]  /*5b530*/  STL.64 [R1+0x41b8], R8 ;  /* 0x0041b80801007387 */ /* 0x0043e80000100a00 */
[----:B0-----:R-:W2:Y:S01]  /*5b540*/  LDL.LU.64 R10, [R1+0x8] ;  /* 0x00000800010a7983 */ /* 0x001ea20000300a00 */
[----:B---3--:R-:W-:Y:S03]  /*5b550*/  HMMA.16816.F32 R20, R16, R26, R20 ;  /* 0x0000001a1014723c */ /* 0x008fe60000001814 */
[----:B--2---:R0:W-:Y:S04]  /*5b560*/  STL.64 [R1+0x41f8], R10 ;  /* 0x0041f80a01007387 */ /* 0x0041e80000100a00 */
[----:B-1----:R-:W2:Y:S04]  /*5b570*/  LDL.LU R8, [R1+0x5d0] ;  /* 0x0005d00001087983 */ /* 0x002ea80000300800 */
[----:B------:R-:W2:Y:S04]  /*5b580*/  LDL.LU R9, [R1+0x5d4] ;  /* 0x0005d40001097983 */ /* 0x000ea80000300800 */
[----:B0-----:R-:W2:Y:S04]  /*5b590*/  LDL.LU R10, [R1+0x5d8] ;  /* 0x0005d800010a7983 */ /* 0x001ea80000300800 */
[----:B------:R-:W2:Y:S04]  /*5b5a0*/  LDL.LU R11, [R1+0x5dc] ;  /* 0x0005dc00010b7983 */ /* 0x000ea80000300800 */
[----:B------:R0:W-:Y:S04]  /*5b5b0*/  STL.64 [R1+0x4148], R6 ;  /* 0x0041480601007387 */ /* 0x0001e80000100a00 */
[----:B------:R1:W-:Y:S01]  /*5b5c0*/  STL.64 [R1+0x4140], R4 ;  /* 0x0041400401007387 */ /* 0x0003e20000100a00 */
[----:B0-----:R-:W-:-:S02]  /*5b5d0*/  IMAD.MOV.U32 R6, RZ, RZ, R0 ;  /* 0x000000ffff067224 */ /* 0x001fc400078e0000 */
[----:B-1----:R-:W-:Y:S02]  /*5b5e0*/  IMAD.MOV.U32 R4, RZ, RZ, R25 ;  /* 0x000000ffff047224 */ /* 0x002fe400078e0019 */
[----:B------:R-:W-:Y:S01]  /*5b5f0*/  IMAD.MOV.U32 R7, RZ, RZ, R3 ;  /* 0x000000ffff077224 */ /* 0x000fe200078e0003 */
[----:B------:R-:W3:Y:S01]  /*5b600*/  LDL.LU R25, [R1+0x421c] ;  /* 0x00421c0001197983 */ /* 0x000ee20000300800 */
[----:B------:R-:W-:-:S03]  /*5b610*/  IMAD.MOV.U32 R5, RZ, RZ, R2 ;  /* 0x000000ffff057224 */ /* 0x000fc600078e0002 */
[----:B------:R-:W4:Y:S04]  /*5b620*/  LDL.LU R2, [R1+0x4218] ;  /* 0x0042180001027983 */ /* 0x000f280000300800 */
[----:B------:R-:W4:Y:S04]  /*5b630*/  LDL.LU R0, [R1+0x4214] ;  /* 0x0042140001007983 */ /* 0x000f280000300800 */
[----:B------:R-:W4:Y:S04]  /*5b640*/  LDL.LU R3, [R1+0x4210] ;  /* 0x0042100001037983 */ /* 0x000f280000300800 */
[----:B------:R-:W-:Y:S04]  /*5b650*/  STL.64 [R1+0x41d0], R6 ;  /* 0x0041d00601007387 */ /* 0x000fe80000100a00 */
[----:B------:R0:W-:Y:S04]  /*5b660*/  STL.64 [R1+0x41c8], R4 ;  /* 0x0041c80401007387 */ /* 0x0001e80000100a00 */
        /* <DEDUP_REMOVED lines=10> */
[----:B------:R-:W2:Y:S04]  /*5b710*/  LDL.LU R6, [R1+0x258] ;  /* 0x0002580001067983 */ /* 0x000ea80000300800 */
[----:B------:R-:W2:Y:S04]  /*5b720*/  LDL.LU R7, [R1+0x25c] ;  /* 0x00025c0001077983 */ /* 0x000ea80000300800 */
[----:B------:R0:W-:Y:S04]  /*5b730*/  STL.64 [R1+0x630], R20 ;  /* 0x0006301401007387 */ /* 0x0001e80000100a00 */
[----:B------:R-:W3:Y:S04]  /*5b740*/  LDL.LU.64 R22, [R1+0x4208] ;  /* 0x0042080001167983 */ /* 0x000ee80000300a00 */
[----:B0-----:R-:W4:Y:S04]  /*5b750*/  LDL.LU.64 R20, [R1+0x4200] ;  /* 0x0042000001147983 */ /* 0x001f280000300a00 */
[----:B------:R-:W-:Y:S04]  /*5b760*/  STL [R1+0x3e14], R15 ;  /* 0x003e140f01007387 */ /* 0x000fe80000100800 */
[----:B------:R0:W-:Y:S04]  /*5b770*/  STL [R1+0x3e10], R14 ;  /* 0x003e100e01007387 */ /* 0x0001e80000100800 */
[----:B0-----:R-:W2:Y:S01]  /*5b780*/  LDL.LU.64 R14, [R1+0x18] ;  /* 0x00001800010e7983 */ /* 0x001ea20000300a00 */
[----:B---3--:R-:W-:Y:S03]  /*5b790*/  HMMA.16816.F32 R16, R16, R22, R8 ;  /* 0x000000161010723c */ /* 0x008fe60000001808 */
[----:B------:R-:W3:-:S15]  /*5b7a0*/  LDL.LU.64 R10, [R1+0x41f8] ;  /* 0x0041f800010a7983 */ /* 0x000ede0000300a00 */
[----:B------:R-:W-:-:S05]  /*5b7b0*/  NOP ;  /* 0x0000000000007918 */ /* 0x000fca0000000000 */
[----:B------:R-:W-:Y:S04]  /*5b7c0*/  STL.64 [R1+0xf0], R16 ;  /* 0x0000f01001007387 */ /* 0x000fe80000100a00 */
[----:B------:R0:W-:Y:S04]  /*5b7d0*/  STL.64 [R1+0xf8], R18 ;  /* 0x0000f81201007387 */ /* 0x0001e80000100a00 */
[----:B0-----:R-:W4:Y:S04]  /*5b7e0*/  LDL.LU.64 R18, [R1+0x41f0] ;  /* 0x0041f00001127983 */ /* 0x001f280000300a00 */
[----:B------:R-:W4:Y:S01]  /*5b7f0*/  LDL.LU.64 R16, [R1+0x41e8] ;  /* 0x0041e80001107983 */ /* 0x000f220000300a00 */
[----:B--2---:R-:W-:-:S02]  /*5b800*/  IMAD.MOV.U32 R9, RZ, RZ, R14 ;  /* 0x000000ffff097224 */ /* 0x004fc400078e000e */
[----:B------:R-:W-:Y:S01]  /*5b810*/  IMAD.MOV.U32 R8, RZ, RZ, R15 ;  /* 0x000000ffff087224 */ /* 0x000fe200078e000f */
[----:B----4-:R-:W-:-:S15]  /*5b820*/  HMMA.16816.F32 R4, R16, R14, R4 ;  /* 0x0000000e1004723c */ /* 0x010fde0000001804 */
[----:B------:R-:W-:-:S08]  /*5b830*/  NOP ;  /* 0x0000000000007918 */ /* 0x000fd00000000000 */
[----:B------:R0:W-:Y:S01]  /*5b840*/  STL.64 [R1+0x620], R4 ;  /* 0x0006200401007387 */ /* 0x0001e20000100a00 */
[----:B------:R-:W-:Y:S02]  /*5b850*/  IMAD.MOV.U32 R15, RZ, RZ, R6 ;  /* 0x000000ffff0f7224 */ /* 0x000fe400078e0006 */
[----:B------:R-:W-:Y:S02]  /*5b860*/  IMAD.MOV.U32 R14, RZ, RZ, R7 ;  /* 0x000000ffff0e7224 */ /* 0x000fe400078e0007 */
[----:B------:R-:W2:Y:S04]  /*5b870*/  LDL.LU.64 R6, [R1+0x41e0] ;  /* 0x0041e00001067983 */ /* 0x000ea80000300a00 */
[----:B0-----:R-:W2:Y:S04]  /*5b880*/  LDL.LU.64 R4, [R1+0x41d8] ;  /* 0x0041d80001047983 */ /* 0x001ea80000300a00 */
[----:B------:R0:W-:Y:S04]  /*5b890*/  STL [R1+0x3e1c], R15 ;  /* 0x003e1c0f01007387 */ /* 0x0001e80000100800 */
[----:B------:R1:W-:Y:S01]  /*5b8a0*/  STL [R1+0x3e18], R14 ;  /* 0x003e180e01007387 */ /* 0x0003e20000100800 */
[----:B---3--:R-:W-:-:S02]  /*5b8b0*/  IMAD.MOV.U32 R13, RZ, RZ, R10 ;  /* 0x000000ffff0d7224 */ /* 0x008fc400078e000a */
        /* <DEDUP_REMOVED lines=17> */
[----:B------:R0:W-:Y:S04]  /*5b9d0*/  STL.64 [R1+0x4178], R26 ;  /* 0x0041781a01007387 */ /* 0x0001e80000100a00 */
[----:B------:R1:W-:Y:S01]  /*5b9e0*/  STL.64 [R1+0x4170], R24 ;  /* 0x0041701801007387 */ /* 0x0003e20000100a00 */
[----:B0-----:R-:W-:-:S02]  /*5b9f0*/  IMAD.MOV.U32 R26, RZ, RZ, R13 ;  /* 0x000000ffff1a7224 */ /* 0x001fc400078e000d */
[----:B------:R-:W-:-:S05]  /*5ba00*/  IMAD.MOV.U32 R27, RZ, RZ, R12 ;  /* 0x000000ffff1b7224 */ /* 0x000fca00078e000c */
[----:B------:R0:W-:Y:S04]  /*5ba10*/  STL.64 [R1+0x4190], R26 ;  /* 0x0041901a01007387 */ /* 0x0001e80000100a00 */
[----:B-1----:R-:W2:Y:S04]  /*5ba20*/  LDL.LU R24, [R1+0x160] ;  /* 0x0001600001187983 */ /* 0x002ea80000300800 */
[----:B------:R-:W2:Y:S04]  /*5ba30*/  LDL.LU R25, [R1+0x164] ;  /* 0x0001640001197983 */ /* 0x000ea80000300800 */
[----:B0-----:R-:W2:Y:S04]  /*5ba40*/  LDL.LU R26, [R1+0x168] ;  /* 0x00016800011a7983 */ /* 0x001ea80000300800 */
[----:B------:R-:W2:Y:S01]  /*5ba50*/  LDL.LU R27, [R1+0x16c] ;  /* 0x00016c00011b7983 */ /* 0x000ea20000300800 */
[----:B---3--:R-:W-:Y:S03]  /*5ba60*/  HMMA.16816.F32 R16, R16, R22, R8 ;  /* 0x000000161010723c */ /* 0x008fe60000001808 */
[----:B------:R-:W3:-:S15]  /*5ba70*/  LDL.LU R9, [R1+0x41a0] ;  /* 0x0041a00001097983 */ /* 0x000ede0000300800 */
[----:B------:R-:W-:-:S05]  /*5ba80*/  NOP ;  /* 0x0000000000007918 */ /* 0x000fca0000000000 */
[----:B------:R0:W-:Y:S04]  /*5ba90*/  STL.64 [R1+0x5f0], R16 ;  /* 0x0005f01001007387 */ /* 0x0001e80000100a00 */
[----:B------:R-:W-:Y:S04]  /*5baa0*/  STL.64 [R1+0x5f8], R18 ;  /* 0x0005f81201007387 */ /* 0x000fe80000100a00 */
[----:B0-----:R-:W4:Y:S04]  /*5bab0*/  LDL.LU.64 R16, [R1+0x4198] ;  /* 0x0041980001107983 */ /* 0x001f280000300a00 */
[----:B------:R-:W-:Y:S04]  /*5bac0*/  STL.64 [R1+0x4168], R22 ;  /* 0x0041681601007387 */ /* 0x000fe80000100a00 */
[----:B------:R0:W-:Y:S04]  /*5bad0*/  STL.64 [R1+0x4160], R20 ;  /* 0x0041601401007387 */ /* 0x0001e80000100a00 */
[----:B0-----:R-:W3:Y:S04]  /*5bae0*/  LDL.LU R20, [R1+0x5c0] ;  /* 0x0005c00001147983 */ /* 0x001ee80000300800 */
[----:B------:R-:W3:Y:S04]  /*5baf0*/  LDL.LU R21, [R1+0x5c4] ;  /* 0x0005c40001157983 */ /* 0x000ee80000300800 */
[----:B------:R-:W4:Y:S04]  /*5bb00*/  LDL.LU R22, [R1+0x5c8] ;  /* 0x0005c80001167983 */ /* 0x000f280000300800 */
[----:B------:R-:W4:Y:S01]  /*5bb10*/  LDL.LU R23, [R1+0x5cc] ;  /* 0x0005cc0001177983 */ /* 0x000f220000300800 */
[----:B--2---:R-:W-:Y:S03]  /*5bb20*/  HMMA.16816.F32 R12, R4, R14, R24 ;  /* 0x0000000e040c723c */ /* 0x004fe60000001818 */
[----:B------:R-:W0:-:S15]  /*5bb30*/  LDSM.16.MT88.4 R24, [R28+UR4+0x18180] ;  /* 0x018180041c18783b */ /* 0x000e1e0008004200 */
[----:B------:R-:W-:-:S06]  /*5bb40*/  NOP ;  /* 0x0000000000007918 */ /* 0x000fcc0000000000 */
[----:B------:R-:W-:Y:S02]  /*5bb50*/  IMAD.MOV.U32 R18, RZ, RZ, R14 ;  /* 0x000000ffff127224 */ /* 0x000fe400078e000e */
[----:B------:R-:W-:Y:S01]  /*5bb60*/  IMAD.MOV.U32 R19, RZ, RZ, R15 ;  /* 0x000000ffff137224 */ /* 0x000fe200078e000f */
[----:B----4-:R-:W-:Y:S04]  /*5bb70*/  STL.64 [R1+0x4188], R22 ;  /* 0x0041881601007387 */ /* 0x010fe80000100a00 */
[----:B---3--:R1:W-:Y:S04]  /*5bb80*/  STL.64 [R1+0x4180], R20 ;  /* 0x0041801401007387 */ /* 0x0083e80000100a00 */
[----:B-1----:R-:W2:Y:S04]  /*5bb90*/  LDL.LU R20, [R1+0x220] ;  /* 0x0002200001147983 */ /* 0x002ea80000300800 */
[----:B------:R-:W2:Y:S04]  /*5bba0*/  LDL.LU R21, [R1+0x224] ;  /* 0x0002240001157983 */ /* 0x000ea80000300800 */
[----:B------:R-:W2:Y:S04]  /*5bbb0*/  LDL.LU R22, [R1+0x228] ;  /* 0x0002280001167983 */ /* 0x000ea80000300800 */
[----:B------:R-:W2:Y:S04]  /*5bbc0*/  LDL.LU R23, [R1+0x22c] ;  /* 0x00022c0001177983 */ /* 0x000ea80000300800 */
[----:B------:R-:W-:Y:S04]  /*5bbd0*/  STL.64 [R1+0x5e0], R12 ;  /* 0x0005e00c01007387 */ /* 0x000fe80000100a00 */
[----:B------:R-:W-:Y:S04]  /*5bbe0*/  STL.64 [R1+0x4110], R18 ;  /* 0x0041101201007387 */ /* 0x000fe80000100a00 */
[----:B------:R1:W-:Y:S04]  /*5bbf0*/  STL.64 [R1+0x4108], R16 ;  /* 0x0041081001007387 */ /* 0x0003e80000100a00 */
[----:B-1----:R-:W3:Y:S04]  /*5bc00*/  LDL.LU.64 R16, [R1+0x30] ;  /* 0x0000300001107983 */ /* 0x002ee80000300a00 */
[----:B------:R-:W4:Y:S01]  /*5bc10*/  LDL.LU.64 R18, [R1+0x38] ;  /* 0x0000380001127983 */ /* 0x000f220000300a00 */
[----:B0-----:R-:W-:-:S02]  /*5bc20*/  IMAD.MOV.U32 R8, RZ, RZ, R26 ;  /* 0x000000ffff087224 */ /* 0x001fc400078e001a */
[----:B------:R-:W-:Y:S01]  /*5bc30*/  IMAD.MOV.U32 R14, RZ, RZ, R27 ;  /* 0x000000ffff0e7224 */ /* 0x000fe200078e001b */
[----:B----4-:R-:W-:Y:S04]  /*5bc40*/  STL.64 [R1+0x4158], R18 ;  /* 0x0041581201007387 */ /* 0x010fe80000100a00 */
[----:B---3--:R0:W-:Y:S04]  /*5bc50*/  STL.64 [R1+0x4150], R16 ;  /* 0x0041501001007387 */ /* 0x0081e80000100a00 */
[----:B0-----:R-:W3:Y:S04]  /*5bc60*/  LDL.LU R16, [R1+0x210] ;  /* 0x0002100001107983 */ /* 0x001ee80000300800 */
[----:B------:R-:W3:Y:S04]  /*5bc70*/  LDL.LU R17, [R1+0x214] ;  /* 0x0002140001117983 */ /* 0x000ee80000300800 */
[----:B------:R-:W2:Y:S01]  /*5bc80*/  LDL.LU.64 R26, [R1+0x4190] ;  /* 0x00419000011a7983 */ /* 0x000ea20000300a00 */
[----:B------:R-:W-:-:S02]  /*5bc90*/  IMAD.MOV.U32 R12, RZ, RZ, R24 ;  /* 0x000000ffff0c7224 */ /* 0x000fc400078e0018 */
[----:B------:R-:W-:Y:S02]  /*5bca0*/  IMAD.MOV.U32 R13, RZ, RZ, R25 ;  /* 0x000000ffff0d7224 */ /* 0x000fe400078e0019 */
[----:B--2---:R-:W-:Y:S01]  /*5bcb0*/  HMMA.16816.F32 R24, R4, R26, R20 ;  /* 0x0000001a0418723c */ /* 0x004fe20000001814 */
[----:B------:R-:W2:Y:S04]  /*5bcc0*/  LDL.LU.64 R22, [R1+0x4188] ;  /* 0x0041880001167983 */ /* 0x000ea80000300a00 */
[----:B------:R-:W2:Y:S04]  /*5bcd0*/  LDL.LU.64 R20, [R1+0x4180] ;  /* 0x0041800001147983 */ /* 0x000ea80000300a00 */
[----:B------:R-:W4:-:S14]  /*5bce0*/  LDL R15, [R1+0x35d0] ;  /* 0x0035d000010f7983 */ /* 0x000f1c0000100800 */
[----:B------:R-:W-:Y:S04]  /*5bcf0*/  STL.64 [R1+0x5d0], R24 ;  /* 0x0005d01801007387 */ /* 0x000fe80000100a00 */
[----:B------:R-:W-:Y:S04]  /*5bd00*/  STL.64 [R1+0x5d8], R26 ;  /* 0x0005d81a01007387 */ /* 0x000fe80000100a00 */
[----:B------:R-:W0:Y:S02]  /*5bd10*/  LDSM.16.MT88.4 R24, [R28+UR4+0x18200] ;  /* 0x018200041c18783b */ /* 0x000e240008004200 */
[----:B0-----:R-:W-:-:S02]  /*5bd20*/  IMAD.MOV.U32 R11, RZ, RZ, R26 ;  /* 0x000000ffff0b7224 */ /* 0x001fc400078e001a */
[----:B------:R0:W-:Y:S01]  /*5bd30*/  STL.64 [R1+0x60], R24 ;  /* 0x0000601801007387 */ /* 0x0001e20000100a00 */
[----:B------:R-:W-:-:S03]  /*5bd40*/  IMAD.MOV.U32 R10, RZ, RZ, R27 ;  /* 0x000000ffff0a7224 */ /* 0x000fc600078e001b */
[----:B------:R-:W2:Y:S01]  /*5bd50*/  LDL.LU.64 R26, [R1+0x4178] ;  /* 0x00417800011a7983 */ /* 0x000ea20000300a00 */
[----:B------:R-:W-:Y:S02]  /*5bd60*/  IMAD.MOV.U32 R18, RZ, RZ, R3 ;  /* 0x000000ffff127224 */ /* 0x000fe400078e0003 */
[----:B------:R-:W-:Y:S01]  /*5bd70*/  IMAD.MOV.U32 R19, RZ, RZ, R0 ;  /* 0x000000ffff137224 */ /* 0x000fe200078e0000 */
[----:B0-----:R-:W3:Y:S01]  /*5bd80*/  LDL.LU.64 R24, [R1+0x4170] ;  /* 0x0041700001187983 */ /* 0x001ee20000300a00 */
[----:B--2---:R-:W-:-:S15]  /*5bd90*/  HMMA.16816.F32 R20, R4, R26, R20 ;  /* 0x0000001a0414723c */ /* 0x004fde0000001814 */
[----:B------:R-:W-:-:S08]  /*5bda0*/  NOP ;  /* 0x0000000000007918 */ /* 0x000fd00000000000 */
[----:B------:R0:W-:Y:S01]  /*5bdb0*/  STL.64 [R1+0x5c0], R20 ;  /* 0x0005c01401007387 */ /* 0x0001e20000100a00 */
[----:B------:R-:W-:Y:S02]  /*5bdc0*/  IMAD.MOV.U32 R3, RZ, RZ, R22 ;  /* 0x000000ffff037224 */ /* 0x000fe400078e0016 */
[----:B------:R-:W-:Y:S02]  /*5bdd0*/  IMAD.MOV.U32 R0, RZ, RZ, R23 ;  /* 0x000000ffff007224 */ /* 0x000fe400078e0017 */
[----:B------:R-:W2:Y:S04]  /*5bde0*/  LDL.LU.64 R22, [R1+0x4168] ;  /* 0x0041680001167983 */ /* 0x000ea80000300a00 */
[----:B0-----:R-:W4:Y:S04]  /*5bdf0*/  LDL.LU.64 R20, [R1+0x4160] ;  /* 0x0041600001147983 */ /* 0x001f280000300a00 */
[----:B---3--:R0:W-:Y:S01]  /*5be00*/  STL.64 [R1+0x4018], R24 ;  /* 0x0040181801007387 */ /* 0x0081e20000100a00 */
[----:B------:R-:W-:-:S03]  /*5be10*/  IMAD.MOV.U32 R27, RZ, RZ, R2 ;  /* 0x000000ffff1b7224 */ /* 0x000fc600078e0002 */
[----:B0-----:R-:W3:Y:S04]  /*5be20*/  LDL.LU R24, [R1+0x270] ;  /* 0x0002700001187983 */ /* 0x001ee80000300800 */
[----:B------:R-:W3:Y:S04]  /*5be30*/  LDL.LU R25, [R1+0x274] ;  /* 0x0002740001197983 */ /* 0x000ee80000300800 */
[----:B------:R-:W3:Y:S04]  /*5be40*/  LDL.LU R26, [R1+0x278] ;  /* 0x00027800011a7983 */ /* 0x000ee80000300800 */
[----:B------:R-:W-:Y:S04]  /*5be50*/  STL [R1+0x3e24], R0 ;  /* 0x003e240001007387 */ /* 0x000fe80000100800 */
[----:B------:R-:W-:Y:S01]  /*5be60*/  STL [R1+0x3e20], R3 ;  /* 0x003e200301007387 */ /* 0x000fe20000100800 */
[----:B--2---:R-:W-:Y:S03]  /*5be70*/  HMMA.16816.F32 R4, R4, R22, R16 ;  /* 0x000000160404723c */ /* 0x004fe60000001810 */
[----:B------:R-:W2:Y:S04]  /*5be80*/  LDL.LU.64 R18, [R1+0x4158] ;  /* 0x0041580001127983 */ /* 0x000ea80000300a00 */
[----:B------:R-:W2:-:S15]  /*5be90*/  LDL.LU.64 R16, [R1+0x4150] ;  /* 0x0041500001107983 */ /* 0x000e9e0000300a00 */
[----:B------:R-:W-:-:S01]  /*5bea0*/  NOP ;  /* 0x0000000000007918 */ /* 0x000fc20000000000 */
[----:B------:R-:W-:Y:S04]  /*5beb0*/  STL.64 [R1+0x580], R4 ;  /* 0x0005800401007387 */ /* 0x000fe80000100a00 */
[----:B------:R0:W-:Y:S01]  /*5bec0*/  STL [R1+0x588], R6 ;  /* 0x0005880601007387 */ /* 0x0001e20000100800 */
[----:B------:R-:W-:-:S03]  /*5bed0*/  IMAD.MOV.U32 R2, RZ, RZ, R7 ;  /* 0x000000ffff027224 */ /* 0x000fc600078e0007 */
[----:B0-----:R-:W3:Y:S04]  /*5bee0*/  LDL.LU.64 R6, [R1+0x4148] ;  /* 0x0041480001067983 */ /* 0x001ee80000300a00 */
[----:B------:R-:W2:Y:S04]  /*5bef0*/  LDL.LU.64 R4, [R1+0x4140] ;  /* 0x0041400001047983 */ /* 0x000ea80000300a00 */
[----:B----4-:R0:W-:Y:S01]  /*5bf00*/  STL.64 [R1+0x3fc8], R20 ;  /* 0x003fc81401007387 */ /* 0x0101e20000100a00 */
[----:B------:R-:W-:Y:S02]  /*5bf10*/  IMAD.MOV.U32 R22, RZ, RZ, R8 ;  /* 0x000000ffff167224 */ /* 0x000fe400078e0008 */
[----:B------:R-:W-:-:S02]  /*5bf20*/  IMAD.MOV.U32 R23, RZ, RZ, R14 ;  /* 0x000000ffff177224 */ /* 0x000fc400078e000e */
[----:B0-----:R-:W-:Y:S02]  /*5bf30*/  IMAD.MOV.U32 R20, RZ, RZ, R12 ;  /* 0x000000ffff147224 */ /* 0x001fe400078e000c */
[----:B------:R-:W-:Y:S01]  /*5bf40*/  IMAD.MOV.U32 R21, RZ, RZ, R13 ;  /* 0x000000ffff157224 */ /* 0x000fe200078e000d */
[----:B------:R-:W4:Y:S04]  /*5bf50*/  LDL.LU R12, [R1+0x413c] ;  /* 0x00413c00010c7983 */ /* 0x000f280000300800 */
[----:B------:R-:W4:Y:S04]  /*5bf60*/  LDL.LU R13, [R1+0x4138] ;  /* 0x00413800010d7983 */ /* 0x000f280000300800 */
[----:B------:R-:W4:Y:S04]  /*5bf70*/  LDL.LU R8, [R1+0x4134] ;  /* 0x0041340001087983 */ /* 0x000f280000300800 */
[----:B------:R-:W-:Y:S04]  /*5bf80*/  STL.64 [R1+0x4058], R22 ;  /* 0x0040581601007387 */ /* 0x000fe80000100a00 */
[----:B------:R0:W-:Y:S02]  /*5bf90*/  STL.64 [R1+0x4050], R20 ;  /* 0x0040501401007387 */ /* 0x0001e40000100a00 */
[----:B0-----:R-:W-:-:S02]  /*5bfa0*/  IMAD.MOV.U32 R20, RZ, RZ, R9 ;  /* 0x000000ffff147224 */ /* 0x001fc400078e0009 */
[----:B------:R-:W4:Y:S01]  /*5bfb0*/  LDL.LU R9, [R1+0x4130] ;  /* 0x0041300001097983 */ /* 0x000f220000300800 */
[----:B---3--:R-:W-:Y:S02]  /*5bfc0*/  IMAD.MOV.U32 R23, RZ, RZ, R6 ;  /* 0x000000ffff177224 */ /* 0x008fe400078e0006 */
[----:B--2---:R-:W-:Y:S02]  /*5bfd0*/  IMAD.MOV.U32 R22, RZ, RZ, R5 ;  /* 0x000000ffff167224 */ /* 0x004fe400078e0005 */
[----:B------:R-:W-:Y:S02]  /*5bfe0*/  IMAD.MOV.U32 R21, RZ, RZ, R4 ;  /* 0x000000ffff157224 */ /* 0x000fe400078e0004 */
[----:B------:R-:W2:Y:S04]  /*5bff0*/  LDL.LU R4, [R1+0x412c] ;  /* 0x00412c0001047983 */ /* 0x000ea80000300800 */
[----:B------:R-:W2:Y:S04]  /*5c000*/  LDL.LU R5, [R1+0x4128] ;  /* 0x0041280001057983 */ /* 0x000ea80000300800 */
[----:B------:R-:W-:Y:S04]  /*5c010*/  STL.64 [R1+0x40a8], R22 ;  /* 0x0040a81601007387 */ /* 0x000fe80000100a00 */
[----:B------:R0:W-:Y:S04]  /*5c020*/  STL.64 [R1+0x40a0], R20 ;  /* 0x0040a01401007387 */ /* 0x0001e80000100a00 */
[----:B0-----:R-:W2:Y:S04]  /*5c030*/  LDL.LU R20, [R1+0x200] ;  /* 0x0002000001147983 */ /* 0x001ea80000300800 */
[----:B------:R-:W2:Y:S04]  /*5c040*/  LDL.LU R21, [R1+0x204] ;  /* 0x0002040001157983 */ /* 0x000ea80000300800 */
[----:B------:R-:W2:Y:S04]  /*5c050*/  LDL.LU R22, [R1+0x208] ;  /* 0x0002080001167983 */ /* 0x000ea80000300800 */
[----:B------:R-:W2:Y:S04]  /*5c060*/  LDL.LU R23, [R1+0x20c] ;  /* 0x00020c0001177983 */ /* 0x000ea80000300800 */
[----:B------:R-:W-:Y:S01]  /*5c070*/  STL [R1+0x3e28], R2 ;  /* 0x003e280201007387 */ /* 0x000fe20000100800 */
[----:B--2---:R-:W-:Y:S06]  /*5c080*/  HMMA.16816.F32 R20, R16, R4, R20 ;  /* 0x000000041014723c */ /* 0x004fec0000001814 */
[----:B------:R-:W-:-:S15]  /*5c090*/  STL.64 [R1+0x4100], R4 ;  /* 0x0041000401007387 */ /* 0x000fde0000100a00 */
[----:B------:R-:W-:-:S02]  /*5c0a0*/  NOP ;  /* 0x0000000000007918 */ /* 0x000fc40000000000 */
[----:B------:R-:W-:Y:S04]  /*5c0b0*/  STL.64 [R1+0x570], R20 ;  /* 0x0005701401007387 */ /* 0x000fe80000100a00 */
[----:B------:R-:W-:Y:S04]  /*5c0c0*/  STL.64 [R1+0x578], R22 ;  /* 0x0005781601007387 */ /* 0x000fe80000100a00 */
[----:B------:R-:W0:Y:S02]  /*5c0d0*/  LDSM.16.MT88.4 R20, [R28+UR4+0x18280] ;  /* 0x018280041c14783b */ /* 0x000e240008004200 */
[----:B0-----:R-:W-:-:S02]  /*5c0e0*/  IMAD.MOV.U32 R14, RZ, RZ, R20 ;  /* 0x000000ffff0e7224 */ /* 0x001fc400078e0014 */
[----:B------:R-:W-:Y:S02]  /*5c0f0*/  IMAD.MOV.U32 R3, RZ, RZ, R21 ;  /* 0x000000ffff037224 */ /* 0x000fe400078e0015 */
[----:B------:R-:W-:Y:S02]  /*5c100*/  IMAD.MOV.U32 R2, RZ, RZ, R22 ;  /* 0x000000ffff027224 */ /* 0x000fe400078e0016 */
[----:B------:R-:W-:Y:S02]  /*5c110*/  IMAD.MOV.U32 R0, RZ, RZ, R23 ;  /* 0x000000ffff007224 */ /* 0x000fe400078e0017 */
[----:B----4-:R-:W-:Y:S01]  /*5c120*/  HMMA.16816.F32 R20, R16, R8, R24 ;  /* 0x000000081014723c */ /* 0x010fe20000001818 */
[----:B------:R-:W-:-:S15]  /*5c130*/  STL [R1+0x4010], R2 ;  /* 0x0040100201007387 */ /* 0x000fde0000100800 */
[----:B------:R-:W-:-:S07]  /*5c140*/  NOP ;  /* 0x0000000000007918 */ /* 0x000fce0000000000 */
[----:B------:R0:W-:Y:S04]  /*5c150*/  STL.64 [R1+0x4c0], R20 ;  /* 0x0004c01401007387 */ /* 0x0001e80000100a00 */
[----:B------:R1:W-:Y:S04]  /*5c160*/  STL.64 [R1+0x4c8], R22 ;  /* 0x0004c81601007387 */ /* 0x0003e80000100a00 */
[----:B------:R-:W-:Y:S04]  /*5c170*/  STL.64 [R1+0x40e8], R10 ;  /* 0x0040e80a01007387 */ /* 0x000fe80000100a00 */
[----:B------:R-:W-:Y:S04]  /*5c180*/  STL.64 [R1+0x40e0], R8 ;  /* 0x0040e00801007387 */ /* 0x000fe80000100a00 */
[----:B------:R-:W2:Y:S04]  /*5c190*/  LDL.LU R24, [R1+0x1b0] ;  /* 0x0001b00001187983 */ /* 0x000ea80000300800 */
[----:B------:R-:W2:Y:S04]  /*5c1a0*/  LDL.LU R25, [R1+0x1b4] ;  /* 0x0001b40001197983 */ /* 0x000ea80000300800 */
[----:B------:R-:W3:Y:S04]  /*5c1b0*/  LDL.LU R26, [R1+0x1b8] ;  /* 0x0001b800011a7983 */ /* 0x000ee80000300800 */
[----:B------:R-:W3:Y:S04]  /*5c1c0*/  LDL.LU R27, [R1+0x1bc] ;  /* 0x0001bc00011b7983 */ /* 0x000ee80000300800 */
[----:B0-----:R-:W4:Y:S04]  /*5c1d0*/  LDL.LU R20, [R1+0x20] ;  /* 0x0000200001147983 */ /* 0x001f280000300800 */
[----:B------:R-:W4:Y:S01]  /*5c1e0*/  LDL.LU R21, [R1+0x24] ;  /* 0x0000240001157983 */ /* 0x000f220000300800 */
[----:B-1----:R-:W-:-:S02]  /*5c1f0*/  IMAD.MOV.U32 R22, RZ, RZ, R29 ;  /* 0x000000ffff167224 */ /* 0x002fc400078e001d */
[----:B------:R-:W-:Y:S01]  /*5c200*/  IMAD.MOV.U32 R23, RZ, RZ, R7 ;  /* 0x000000ffff177224 */ /* 0x000fe200078e0007 */
[----:B------:R-:W2:Y:S04]  /*5c210*/  LDL.LU R29, [R1+0x4124] ;  /* 0x00412400011d7983 */ /* 0x000ea80000300800 */
[----:B------:R-:W-:Y:S04]  /*5c220*/  STL.64 [R1+0x40f8], R22 ;  /* 0x0040f81601007387 */ /* 0x000fe80000100a00 */
[----:B----4-:R-:W-:Y:S04]  /*5c230*/  STL.64 [R1+0x40f0], R20 ;  /* 0x0040f01401007387 */ /* 0x010fe80000100a00 */
[----:B---3--:R-:W-:Y:S04]  /*5c240*/  STL.64 [R1+0x4068], R26 ;  /* 0x0040681a01007387 */ /* 0x008fe80000100a00 */
[----:B--2---:R0:W-:Y:S04]  /*5c250*/  STL.64 [R1+0x4060], R24 ;  /* 0x0040601801007387 */ /* 0x0041e80000100a00 */
[----:B0-----:R-:W2:Y:S04]  /*5c260*/  LDL.LU R24, [R1+0x110] ;  /* 0x0001100001187983 */ /* 0x001ea80000300800 */
[----:B------:R-:W2:Y:S04]  /*5c270*/  LDL.LU R25, [R1+0x114] ;  /* 0x0001140001197983 */ /* 0x000ea80000300800 */
[----:B------:R-:W3:Y:S01]  /*5c280*/  LDL.LU R26, [R1+0x118] ;  /* 0x00011800011a7983 */ /* 0x000ee20000300800 */
[----:B------:R-:W-:-:S03]  /*5c290*/  IMAD.MOV.U32 R27, RZ, RZ, R29 ;  /* 0x000000ffff1b7224 */ /* 0x000fc600078e001d */
        /* <DEDUP_REMOVED lines=11> */
[----:B------:R-:W-:Y:S01]  /*5c350*/  IMAD.MOV.U32 R22, RZ, RZ, R4 ;  /* 0x000000ffff167224 */ /* 0x000fe200078e0004 */
[----:B---3--:R-:W-:Y:S04]  /*5c360*/  STL.64 [R1+0x4088], R26 ;  /* 0x0040881a01007387 */ /* 0x008fe80000100a00 */
[----:B--2---:R0:W-:Y:S04]  /*5c370*/  STL.64 [R1+0x4080], R24 ;  /* 0x0040801801007387 */ /* 0x0041e80000100a00 */
[----:B0-----:R-:W2:Y:S04]  /*5c380*/  LDL.LU R24, [R1+0x130] ;  /* 0x0001300001187983 */ /* 0x001ea80000300800 */
[----:B------:R-:W2:Y:S04]  /*5c390*/  LDL.LU R25, [R1+0x134] ;  /* 0x0001340001197983 */ /* 0x000ea80000300800 */
[----:B------:R-:W3:Y:S01]  /*5c3a0*/  LDL.LU R26, [R1+0x138] ;  /* 0x00013800011a7983 */ /* 0x000ee20000300800 */
[----:B----4-:R-:W-:-:S03]  /*5c3b0*/  IMAD.MOV.U32 R27, RZ, RZ, R29 ;  /* 0x000000ffff1b7224 */ /* 0x010fc600078e001d */
[----:B------:R-:W4:Y:S04]  /*5c3c0*/  LDL.LU R29, [R1+0x411c] ;  /* 0x00411c00011d7983 */ /* 0x000f280000300800 */
[----:B------:R-:W4:Y:S04]  /*5c3d0*/  LDL.LU R16, [R1+0x260] ;  /* 0x0002600001107983 */ /* 0x000f280000300800 */
[----:B------:R-:W4:Y:S04]  /*5c3e0*/  LDL.LU R17, [R1+0x264] ;  /* 0x0002640001117983 */ /* 0x000f280000300800 */
[----:B------:R-:W4:Y:S04]  /*5c3f0*/  LDL.LU R18, [R1+0x268] ;  /* 0x0002680001127983 */ /* 0x000f280000300800 */
        /* <DEDUP_REMOVED lines=21> */
[----:B------:R-:W3:Y:S01]  /*5c550*/  LDL.LU R26, [R1+0x158] ;  /* 0x00015800011a7983 */ /* 0x000ee20000300800 */
[----:B----4-:R-:W-:-:S03]  /*5c560*/  IMAD.MOV.U32 R27, RZ, RZ, R29 ;  /* 0x000000ffff1b7224 */ /* 0x010fc600078e001d */
[----:B------:R-:W4:Y:S01]  /*5c570*/  LDL.LU R29, [R1+0x4118] ;  /* 0x00411800011d7983 */ /* 0x000f220000300800 */
[----:B------:R-:W-:-:S07]  /*5c580*/  IMAD.MOV.U32 R23, RZ, RZ, R2 ;  /* 0x000000ffff177224 */ /* 0x000fce00078e0002 */
[----:B------:R-:W-:Y:S01]  /*5c590*/  HMMA.16816.F32 R16, R20, R12, R16 ;  /* 0x0000000c1410723c */ /* 0x000fe20000001810 */
        /* <DEDUP_REMOVED lines=10> */
[----:B------:R-:W2:Y:S01]  /*5c640*/  LDL.LU R26, [R1+0x1d8] ;  /* 0x0001d800011a7983 */ /* 0x000ea20000300800 */
[----:B----4-:R-:W-:-:S03]  /*5c650*/  IMAD.MOV.U32 R27, RZ, RZ, R29 ;  /* 0x000000ffff1b7224 */ /* 0x010fc600078e001d */
[----:B------:R-:W-:Y:S04]  /*5c660*/  STL.64 [R1+0x4b0], R16 ;  /* 0x0004b01001007387 */ /* 0x000fe80000100a00 */
[----:B------:R0:W-:Y:S01]  /*5c670*/  STL [R1+0x4b8], R18 ;  /* 0x0004b81201007387 */ /* 0x0001e20000100800 */
[----:B------:R-:W-:-:S03]  /*5c680*/  IMAD.MOV.U32 R29, RZ, RZ, R19 ;  /* 0x000000ffff1d7224 */ /* 0x000fc600078e0013 */
[----:B0-----:R-:W3:Y:S04]  /*5c690*/  LDL.LU.64 R18, [R1+0x4110] ;  /* 0x0041100001127983 */ /* 0x001ee80000300a00 */
[----:B------:R-:W4:Y:S04]  /*5c6a0*/  LDL.LU.64 R16, [R1+0x4108] ;  /* 0x0041080001107983 */ /* 0x000f280000300a00 */
[----:B------:R-:W-:Y:S01]  /*5c6b0*/  STL [R1+0x3e2c], R29 ;  /* 0x003e2c1d01007387 */ /* 0x000fe20000100800 */
[----:B----4-:R-:W-:Y:S03]  /*5c6c0*/  HMMA.16816.F32 R20, R20, R16, R4 ;  /* 0x000000101414723c */ /* 0x010fe60000001804 */
[----:B------:R-:W4:-:S15]  /*5c6d0*/  LDL.LU.64 R4, [R1+0x4100] ;  /* 0x0041000001047983 */ /* 0x000f1e0000300a00 */
[----:B------:R-:W-:-:S05]  /*5c6e0*/  NOP ;  /* 0x0000000000007918 */ /* 0x000fca0000000000 */
[----:B------:R0:W-:Y:S01]  /*5c6f0*/  STL.64 [R1+0x460], R20 ;  /* 0x0004601401007387 */ /* 0x0001e20000100a00 */
[----:B------:R-:W-:Y:S02]  /*5c700*/  IMAD.MOV.U32 R6, RZ, RZ, R22 ;  /* 0x000000ffff067224 */ /* 0x000fe400078e0016 */
[----:B------:R-:W-:Y:S02]  /*5c710*/  IMAD.MOV.U32 R7, RZ, RZ, R23 ;  /* 0x000000ffff077224 */ /* 0x000fe400078e0017 */
[----:B------:R-:W4:Y:S04]  /*5c720*/  LDL.LU.64 R22, [R1+0x40f8] ;  /* 0x0040f80001167983 */ /* 0x000f280000300a00 */
[----:B0-----:R-:W4:Y:S02]  /*5c730*/  LDL.LU.64 R20, [R1+0x40f0] ;  /* 0x0040f00001147983 */ /* 0x001f240000300a00 */
[----:B----4-:R-:W-:-:S15]  /*5c740*/  HMMA.16816.F32 R8, R20, R4, R8 ;  /* 0x000000041408723c */ /* 0x010fde0000001808 */
[----:B------:R-:W-:-:S08]  /*5c750*/  NOP ;  /* 0x0000000000007918 */ /* 0x000fd00000000000 */
        /* <DEDUP_REMOVED lines=37> */
[----:B------:R0:W-:Y:S01]  /*5c9b0*/  STL.64 [R1+0x4040], R12 ;  /* 0x0040400c01007387 */ /* 0x0001e20000100a00 */
[----:B--2---:R-:W-:-:S15]  /*5c9c0*/  HMMA.16816.F32 R24, R20, R12, R24 ;  /* 0x0000000c1418723c */ /* 0x004fde0000001818 */
[----:B------:R-:W-:-:S08]  /*5c9d0*/  NOP ;  /* 0x0000000000007918 */ /* 0x000fd00000000000 */
[----:B------:R-:W-:Y:S04]  /*5c9e0*/  STL.64 [R1+0x3d0], R24 ;  /* 0x0003d01801007387 */ /* 0x000fe80000100a00 */
[----:B------:R-:W-:Y:S04]  /*5c9f0*/  STL.64 [R1+0x3d8], R26 ;  /* 0x0003d81a01007387 */ /* 0x000fe80000100a00 */
[----:B------:R-:W1:Y:S04]  /*5ca00*/  LDSM.16.MT88.4 R24, [R28+UR4+0x18300] ;  /* 0x018300041c18783b */ /* 0x000e680008004200 */
[----:B0-----:R-:W2:Y:S04]  /*5ca10*/  LDL.LU R12, [R1+0x1a0] ;  /* 0x0001a000010c7983 */ /* 0x001ea80000300800 */
[----:B------:R-:W2:Y:S04]  /*5ca20*/  LDL.LU R13, [R1+0x1a4] ;  /* 0x0001a400010d7983 */ /* 0x000ea80000300800 */
[----:B------:R-:W2:Y:S04]  /*5ca30*/  LDL.LU R14, [R1+0x1a8] ;  /* 0x0001a800010e7983 */ /* 0x000ea80000300800 */
[----:B------:R-:W2:Y:S04]  /*5ca40*/  LDL.LU R15, [R1+0x1ac] ;  /* 0x0001ac00010f7983 */ /* 0x000ea80000300800 */
[----:B-1----:R-:W-:Y:S04]  /*5ca50*/  STL [R1+0x24], R25 ;  /* 0x0000241901007387 */ /* 0x002fe80000100800 */
[----:B------:R0:W-:Y:S01]  /*5ca60*/  STL.64 [R1+0x28], R26 ;  /* 0x0000281a01007387 */ /* 0x0001e20000100a00 */
[----:B------:R-:W-:-:S03]  /*5ca70*/  IMAD.MOV.U32 R2, RZ, RZ, R24 ;  /* 0x000000ffff027224 */ /* 0x000fc600078e0018 */
[----:B0-----:R-:W3:Y:S04]  /*5ca80*/  LDL.LU.64 R26, [R1+0x4078] ;  /* 0x00407800011a7983 */ /* 0x001ee80000300a00 */
[----:B------:R-:W3:Y:S02]  /*5ca90*/  LDL.LU.64 R24, [R1+0x4070] ;  /* 0x0040700001187983 */ /* 0x000ee40000300a00 */
[----:B---3--:R-:W-:Y:S02]  /*5caa0*/  HMMA.16816.F32 R20, R20, R16, R24 ;  /* 0x000000101414723c */ /* 0x008fe40000001818 */
[----:B------:R-:W3:Y:S04]  /*5cab0*/  LDL.LU.64 R26, [R1+0x4068] ;  /* 0x00406800011a7983 */ /* 0x000ee80000300a00 */
[----:B------:R-:W3:Y:S04]  /*5cac0*/  LDL.LU.64 R24, [R1+0x4060] ;  /* 0x0040600001187983 */ /* 0x000ee80000300a00 */
[----:B------:R-:W-:Y:S04]  /*5cad0*/  STL.64 [R1+0x4038], R18 ;  /* 0x0040381201007387 */ /* 0x000fe80000100a00 */
[----:B------:R0:W-:Y:S09]  /*5cae0*/  STL.64 [R1+0x4030], R16 ;  /* 0x0040301001007387 */ /* 0x0001f20000100a00 */
        /* <DEDUP_REMOVED lines=9> */
[----:B0-----:R-:W3:Y:S04]  /*5cb80*/  LDL.LU.64 R22, [R1+0x4058] ;  /* 0x0040580001167983 */ /* 0x001ee80000300a00 */
[----:B------:R-:W3:Y:S04]  /*5cb90*/  LDL.LU.64 R20, [R1+0x4050] ;  /* 0x0040500001147983 */ /* 0x000ee80000300a00 */
[----:B------:R-:W-:Y:S04]  /*5cba0*/  STL [R1+0x3e30], R28 ;  /* 0x003e301c01007387 */ /* 0x000fe80000100800 */
[----:B------:R-:W-:Y:S04]  /*5cbb0*/  STL.64 [R1+0x4028], R6 ;  /* 0x0040280601007387 */ /* 0x000fe80000100a00 */
[----:B------:R0:W-:Y:S01]  /*5cbc0*/  STL.64 [R1+0x4020], R4 ;  /* 0x0040200401007387 */ /* 0x0001e20000100a00 */
[C---:B---3--:R-:W-:Y:S06]  /*5cbd0*/  HMMA.16816.F32 R24, R20.reuse, R4, R24 ;  /* 0x000000041418723c */ /* 0x048fec0000001818 */
[----:B--2---:R-:W-:-:S15]  /*5cbe0*/  HMMA.16816.F32 R12, R20, R8, R12 ;  /* 0x00000008140c723c */ /* 0x004fde000000180c */
[----:B------:R-:W-:-:S02]  /*5cbf0*/  NOP ;  /* 0x0000000000007918 */ /* 0x000fc40000000000 */
        /* <DEDUP_REMOVED lines=9> */
[----:B------:R-:W2:Y:S04]  /*5cc90*/  LDL.LU R27, [R1+0x18c] ;  /* 0x00018c00011b7983 */ /* 0x000ea80000300800 */
        /* <DEDUP_REMOVED lines=9> */
[----:B------:R-:W3:Y:S02]  /*5cd30*/  LDL.LU.64 R16, [R1+0x4030] ;  /* 0x0040300001107983 */ /* 0x000ee40000300a00 */
[----:B---3--:R-:W-:Y:S02]  /*5cd40*/  HMMA.16816.F32 R4, R20, R16, R4 ;  /* 0x000000101404723c */ /* 0x008fe40000001804 */
[----:B----4-:R-:W-:Y:S04]  /*5cd50*/  STL.64 [R1+0x3ff8], R18 ;  /* 0x003ff81201007387 */ /* 0x010fe80000100a00 */
[----:B------:R-:W-:-:S15]  /*5cd60*/  STL.64 [R1+0x3ff0], R16 ;  /* 0x003ff01001007387 */ /* 0x000fde0000100a00 */
[----:B------:R-:W-:-:S02]  /*5cd70*/  NOP ;  /* 0x0000000000007918 */ /* 0x000fc40000000000 */
[----:B------:R-:W-:Y:S04]  /*5cd80*/  STL.64 [R1+0x360], R4 ;  /* 0x0003600401007387 */ /* 0x000fe80000100a00 */
[----:B------:R-:W-:Y:S04]  /*5cd90*/  STL.64 [R1+0x368], R6 ;  /* 0x0003680601007387 */ /* 0x000fe80000100a00 */
[----:B------:R-:W3:Y:S04]  /*5cda0*/  LDL.LU R20, [R1+0x2c0] ;  /* 0x0002c00001147983 */ /* 0x000ee80000300800 */
[----:B------:R-:W3:Y:S04]  /*5cdb0*/  LDL.LU R21, [R1+0x2c4] ;  /* 0x0002c40001157983 */ /* 0x000ee80000300800 */
[----:B------:R-:W4:Y:S04]  /*5cdc0*/  LDL.LU R22, [R1+0x2c8] ;  /* 0x0002c80001167983 */ /* 0x000f280000300800 */
[----:B------:R-:W4:Y:S04]  /*5cdd0*/  LDL.LU R23, [R1+0x2cc] ;  /* 0x0002cc0001177983 */ /* 0x000f280000300800 */
[----:B--2---:R-:W0:Y:S04]  /*5cde0*/  LDSM.16.MT88.4 R4, [R15+UR4+0x18000] ;  /* 0x018000040f04783b */ /* 0x004e280008004200 */
[----:B----4-:R-:W-:Y:S04]  /*5cdf0*/  STL.64 [R1+0x3fd8], R22 ;  /* 0x003fd81601007387 */ /* 0x010fe80000100a00 */
[----:B---3--:R1:W-:Y:S04]  /*5ce00*/  STL.64 [R1+0x3fd0], R20 ;  /* 0x003fd01401007387 */ /* 0x0083e80000100a00 */
[----:B-1----:R-:W2:Y:S04]  /*5ce10*/  LDL.LU R20, [R1+0x60] ;  /* 0x0000600001147983 */ /* 0x002ea80000300800 */
[----:B------:R-:W2:Y:S04]  /*5ce20*/  LDL.LU R21, [R1+0x64] ;  /* 0x0000640001157983 */ /* 0x000ea80000300800 */
[----:B------:R-:W3:Y:S04]  /*5ce30*/  LDL.LU R16, [R1+0x2a0] ;  /* 0x0002a00001107983 */ /* 0x000ee80000300800 */
[----:B------:R-:W3:Y:S04]  /*5ce40*/  LDL.LU R17, [R1+0x2a4] ;  /* 0x0002a40001117983 */ /* 0x000ee80000300800 */
[----:B------:R-:W4:Y:S04]  /*5ce50*/  LDL.LU R18, [R1+0x2a8] ;  /* 0x0002a80001127983 */ /* 0x000f280000300800 */
[----:B------:R-:W4:Y:S01]  /*5ce60*/  LDL.LU R19, [R1+0x2ac] ;  /* 0x0002ac0001137983 */ /* 0x000f220000300800 */
[----:B------:R-:W-:-:S02]  /*5ce70*/  IMAD.MOV.U32 R22, RZ, RZ, R11 ;  /* 0x000000ffff167224 */ /* 0x000fc400078e000b */
[----:B------:R-:W-:Y:S02]  /*5ce80*/  IMAD.MOV.U32 R23, RZ, RZ, R10 ;  /* 0x000000ffff177224 */ /* 0x000fe400078e000a */
[----:B0-----:R-:W-:Y:S02]  /*5ce90*/  IMAD.MOV.U32 R29, RZ, RZ, R6 ;  /* 0x000000ffff1d7224 */ /* 0x001fe400078e0006 */
[----:B------:R-:W-:Y:S02]  /*5cea0*/  IMAD.MOV.U32 R28, RZ, RZ, R7 ;  /* 0x000000ffff1c7224 */ /* 0x000fe400078e0007 */
[----:B------:R-:W-:Y:S02]  /*5ceb0*/  IMAD.MOV.U32 R10, RZ, RZ, R4 ;  /* 0x000000ffff0a7224 */ /* 0x000fe400078e0004 */
[----:B------:R-:W-:Y:S01]  /*5cec0*/  IMAD.MOV.U32 R11, RZ, RZ, R5 ;  /* 0x000000ffff0b7224 */ /* 0x000fe200078e0005 */
[----:B----4-:R-:W-:Y:S04]  /*5ced0*/  STL.64 [R1+0x4008], R18 ;  /* 0x0040081201007387 */ /* 0x010fe80000100a00 */
[----:B---3--:R0:W-:Y:S04]  /*5cee0*/  STL.64 [R1+0x4000], R16 ;  /* 0x0040001001007387 */ /* 0x0081e80000100a00 */
[----:B0-----:R-:W3:Y:S04]  /*5cef0*/  LDL.LU R16, [R1+0x280] ;  /* 0x0002800001107983 */ /* 0x001ee80000300800 */
[----:B------:R-:W3:Y:S04]  /*5cf00*/  LDL.LU R17, [R1+0x284] ;  /* 0x0002840001117983 */ /* 0x000ee80000300800 */
[----:B------:R-:W3:Y:S04]  /*5cf10*/  LDL.LU R18, [R1+0x288] ;  /* 0x0002880001127983 */ /* 0x000ee80000300800 */
[----:B------:R-:W3:Y:S04]  /*5cf20*/  LDL.LU R19, [R1+0x28c] ;  /* 0x00028c0001137983 */ /* 0x000ee80000300800 */
[----:B------:R-:W4:Y:S04]  /*5cf30*/  LDL.LU.64 R6, [R1+0x4028] ;  /* 0x0040280001067983 */ /* 0x000f280000300a00 */
[----:B------:R-:W2:Y:S02]  /*5cf40*/  LDL.LU.64 R4, [R1+0x4020] ;  /* 0x0040200001047983 */ /* 0x000ea40000300a00 */
[----:B--2---:R-:W-:-:S15]  /*5cf50*/  HMMA.16816.F32 R24, R20, R4, R24 ;  /* 0x000000041418723c */ /* 0x004fde0000001818 */
[----:B------:R-:W-:-:S08]  /*5cf60*/  NOP ;  /* 0x0000000000007918 */ /* 0x000fd00000000000 */
[----:B------:R0:W-:Y:S04]  /*5cf70*/  STL.64 [R1+0x150], R24 ;  /* 0x0001501801007387 */ /* 0x0001e80000100a00 */
[----:B------:R-:W-:Y:S04]  /*5cf80*/  STL.64 [R1+0x158], R26 ;  /* 0x0001581a01007387 */ /* 0x000fe80000100a00 */
[----:B0-----:R-:W2:Y:S04]  /*5cf90*/  LDL.LU.64 R24, [R1+0x4018] ;  /* 0x0040180001187983 */ /* 0x001ea80000300a00 */
[----:B----4-:R-:W-:Y:S04]  /*5cfa0*/  STL.64 [R1+0x3fe8], R6 ;  /* 0x003fe80601007387 */ /* 0x010fe80000100a00 */
[----:B------:R0:W-:Y:S04]  /*5cfb0*/  STL.64 [R1+0x3fe0], R4 ;  /* 0x003fe00401007387 */ /* 0x0001e80000100a00 */
[----:B0-----:R-:W4:Y:S04]  /*5cfc0*/  LDL.LU R4, [R1+0x290] ;  /* 0x0002900001047983 */ /* 0x001f280000300800 */
[----:B------:R-:W4:Y:S01]  /*5cfd0*/  LDL.LU R5, [R1+0x294] ;  /* 0x0002940001057983 */ /* 0x000f220000300800 */
[----:B--2---:R-:W-:-:S02]  /*5cfe0*/  IMAD.MOV.U32 R6, RZ, RZ, R25 ;  /* 0x000000ffff067224 */ /* 0x004fc400078e0019 */
[----:B------:R-:W-:Y:S02]  /*5cff0*/  IMAD.MOV.U32 R7, RZ, RZ, R24 ;  /* 0x000000ffff077224 */ /* 0x000fe400078e0018 */
[----:B------:R-:W0:Y:S04]  /*5d000*/  LDSM.16.MT88.4 R24, [R15+UR4+0x18080] ;  /* 0x018080040f18783b */ /* 0x000e280008004200 */
[----:B0-----:R-:W-:Y:S04]  /*5d010*/  STL.64 [R1+0x3eb8], R26 ;  /* 0x003eb81a01007387 */ /* 0x001fe80000100a00 */
[----:B------:R0:W-:Y:S04]  /*5d020*/  STL.64 [R1+0x3eb0], R24 ;  /* 0x003eb01801007387 */ /* 0x0001e80000100a00 */
[----:B0-----:R-:W2:Y:S04]  /*5d030*/  LDL.LU.64 R24, [R1+0x10] ;  /* 0x0000100001187983 */ /* 0x001ea80000300a00 */
[----:B------:R-:W4:Y:S01]  /*5d040*/  LDL.LU.64 R26, [R1+0x18] ;  /* 0x00001800011a7983 */ /* 0x000f220000300a00 */
[----:B---3--:R-:W-:Y:S03]  /*5d050*/  HMMA.16816.F32 R16, R20, R8, R16 ;  /* 0x000000081410723c */ /* 0x008fe60000001810 */
[----:B----4-:R-:W-:Y:S04]  /*5d060*/  STL.64 [R1+0x3f50], R26 ;  /* 0x003f501a01007387 */ /* 0x010fe80000100a00 */
[----:B--2---:R0:W-:Y:S02]  /*5d070*/  STL.64 [R1+0x3f48], R24 ;  /* 0x003f481801007387 */ /* 0x0041e40000100a00 */
[----:B0-----:R-:W-:-:S02]  /*5d080*/  IMAD.MOV.U32 R24, RZ, RZ, R2 ;  /* 0x000000ffff187224 */ /* 0x001fc400078e0002 */
[----:B------:R-:W2:Y:S04]  /*5d090*/  LDL.LU R2, [R1+0x4010] ;  /* 0x0040100001027983 */ /* 0x000ea80000300800 */
[----:B------:R-:W3:Y:S04]  /*5d0a0*/  LDL.LU R25, [R1+0x24] ;  /* 0x0000240001197983 */ /* 0x000ee80000300800 */
[----:B------:R-:W4:Y:S04]  /*5d0b0*/  LDL.LU R26, [R1+0x28] ;  /* 0x00002800011a7983 */ /* 0x000f280000300800 */
[----:B------:R-:W4:Y:S04]  /*5d0c0*/  LDL.LU R27, [R1+0x2c] ;  /* 0x00002c00011b7983 */ /* 0x000f280000300800 */
[----:B----4-:R-:W-:Y:S04]  /*5d0d0*/  STL.64 [R1+0x3fa0], R26 ;  /* 0x003fa01a01007387 */ /* 0x010fe80000100a00 */
[----:B---3--:R-:W-:Y:S04]  /*5d0e0*/  STL.64 [R1+0x3f98], R24 ;  /* 0x003f981801007387 */ /* 0x008fe80000100a00 */
        /* <DEDUP_REMOVED lines=17> */
[----:B------:R-:W4:Y:S04]  /*5d200*/  LDL.LU.64 R20, [R1+0x3fd0] ;  /* 0x003fd00001147983 */ /* 0x000f280000300a00 */
[----:B---3--:R-:W-:Y:S04]  /*5d210*/  STL.64 [R1+0x3fc0], R18 ;  /* 0x003fc01201007387 */ /* 0x008fe80000100a00 */
[----:B------:R0:W-:Y:S01]  /*5d220*/  STL.64 [R1+0x3fb8], R16 ;  /* 0x003fb81001007387 */ /* 0x0001e20000100a00 */
[----:B------:R-:W-:-:S02]  /*5d230*/  IMAD.MOV.U32 R24, RZ, RZ, R14 ;  /* 0x000000ffff187224 */ /* 0x000fc400078e000e */
[----:B------:R-:W-:Y:S02]  /*5d240*/  IMAD.MOV.U32 R25, RZ, RZ, R3 ;  /* 0x000000ffff197224 */ /* 0x000fe400078e0003 */
[----:B--2---:R-:W-:Y:S02]  /*5d250*/  IMAD.MOV.U32 R26, RZ, RZ, R2 ;  /* 0x000000ffff1a7224 */ /* 0x004fe400078e0002 */
[----:B------:R-:W-:Y:S01]  /*5d260*/  IMAD.MOV.U32 R27, RZ, RZ, R0 ;  /* 0x000000ffff1b7224 */ /* 0x000fe200078e0000 */
[----:B0-----:R-:W2:Y:S04]  /*5d270*/  LDL.LU R16, [R1+0x2e0] ;  /* 0x0002e00001107983 */ /* 0x001ea80000300800 */
[----:B------:R-:W2:Y:S04]  /*5d280*/  LDL.LU R17, [R1+0x2e4] ;  /* 0x0002e40001117983 */ /* 0x000ea80000300800 */
[----:B------:R-:W2:Y:S04]  /*5d290*/  LDL.LU R18, [R1+0x2e8] ;  /* 0x0002e80001127983 */ /* 0x000ea80000300800 */
[----:B------:R-:W2:Y:S01]  /*5d2a0*/  LDL.LU R19, [R1+0x2ec] ;  /* 0x0002ec0001137983 */ /* 0x000ea20000300800 */
[----:B----4-:R-:W-:-:S15]  /*5d2b0*/  HMMA.16816.F32 R20, R24, R4, R20 ;  /* 0x000000041814723c */ /* 0x010fde0000001814 */
[----:B------:R-:W-:-:S08]  /*5d2c0*/  NOP ;  /* 0x0000000000007918 */ /* 0x000fd00000000000 */
[----:B------:R0:W-:Y:S04]  /*5d2d0*/  STL.64 [R1+0x210], R20 ;  /* 0x0002101401007387 */ /* 0x0001e80000100a00 */
[----:B------:R-:W-:Y:S04]  /*5d2e0*/  STL.64 [R1+0x218], R22 ;  /* 0x0002181601007387 */ /* 0x000fe80000100a00 */
[----:B0-----:R-:W3:Y:S01]  /*5d2f0*/  LDL.LU.64 R20, [R1+0x3fc8] ;  /* 0x003fc80001147983 */ /* 0x001ee20000300a00 */
[----:B--2---:R-:W-:Y:S03]  /*5d300*/  HMMA.16816.F32 R16, R24, R8, R16 ;  /* 0x000000081810723c */ /* 0x004fe60000001810 */
[----:B------:R-:W-:Y:S04]  /*5d310*/  STL.64 [R1+0x3fb0], R6 ;  /* 0x003fb00601007387 */ /* 0x000fe80000100a00 */
[----:B------:R0:W-:Y:S04]  /*5d320*/  STL.64 [R1+0x3fa8], R4 ;  /* 0x003fa80401007387 */ /* 0x0001e80000100a00 */
[----:B0-----:R-:W2:-:S12]  /*5d330*/  LDL.LU R4, [R1+0x320] ;  /* 0x0003200001047983 */ /* 0x001e980000300800 */
[----:B------:R0:W-:Y:S04]  /*5d340*/  STL.64 [R1+0x260], R16 ;  /* 0x0002601001007387 */ /* 0x0001e80000100a00 */
[----:B------:R1:W-:Y:S04]  /*5d350*/  STL.64 [R1+0x268], R18 ;  /* 0x0002681201007387 */ /* 0x0003e80000100a00 */
[----:B------:R-:W2:Y:S04]  /*5d360*/  LDL.LU R5, [R1+0x324] ;  /* 0x0003240001057983 */ /* 0x000ea80000300800 */
[----:B------:R-:W2:Y:S04]  /*5d370*/  LDL.LU R6, [R1+0x328] ;  /* 0x0003280001067983 */ /* 0x000ea80000300800 */
[----:B------:R-:W2:Y:S04]  /*5d380*/  LDL.LU R7, [R1+0x32c] ;  /* 0x00032c0001077983 */ /* 0x000ea80000300800 */
[----:B0-----:R-:W4:Y:S04]  /*5d390*/  LDL.LU R16, [R1+0x330] ;  /* 0x0003300001107983 */ /* 0x001f280000300800 */
[----:B------:R-:W4:Y:S04]  /*5d3a0*/  LDL.LU R17, [R1+0x334] ;  /* 0x0003340001117983 */ /* 0x000f280000300800 */
[----:B-1----:R-:W4:Y:S04]  /*5d3b0*/  LDL.LU R18, [R1+0x338] ;  /* 0x0003380001127983 */ /* 0x002f280000300800 */
[----:B------:R-:W4:Y:S04]  /*5d3c0*/  LDL.LU R19, [R1+0x33c] ;  /* 0x00033c0001137983 */ /* 0x000f280000300800 */
[----:B------:R-:W-:Y:S04]  /*5d3d0*/  STL.64 [R1+0x3f90], R10 ;  /* 0x003f900a01007387 */ /* 0x000fe80000100a00 */
[----:B------:R0:W-:Y:S04]  /*5d3e0*/  STL.64 [R1+0x3f88], R8 ;  /* 0x003f880801007387 */ /* 0x0001e80000100a00 */
[----:B0-----:R-:W2:Y:S04]  /*5d3f0*/  LDL.LU R8, [R1+0x350] ;  /* 0x0003500001087983 */ /* 0x001ea80000300800 */
[----:B------:R-:W2:Y:S01]  /*5d400*/  LDL.LU R9, [R1+0x354] ;  /* 0x0003540001097983 */ /* 0x000ea20000300800 */
[----:B---3--:R-:W-:-:S02]  /*5d410*/  IMAD.MOV.U32 R10, RZ, RZ, R21 ;  /* 0x000000ffff0a7224 */ /* 0x008fc400078e0015 */
[----:B------:R-:W-:Y:S02]  /*5d420*/  IMAD.MOV.U32 R11, RZ, RZ, R20 ;  /* 0x000000ffff0b7224 */ /* 0x000fe400078e0014 */
[----:B------:R-:W0:Y:S04]  /*5d430*/  LDSM.16.MT88.4 R20, [R15+UR4+0x18100] ;  /* 0x018100040f14783b */ /* 0x000e280008004200 */
        /* <DEDUP_REMOVED lines=12> */
[C---:B------:R-:W-:Y:S03]  /*5d500*/  HMMA.16816.F32 R16, R24.reuse, R12, R16 ;  /* 0x0000000c1810723c */ /* 0x040fe60000001810 */
        /* <DEDUP_REMOVED lines=12> */
[----:B------:R-:W-:Y:S04]  /*5d5d0*/  STL.64 [R1+0x2d0], R16 ;  /* 0x0002d01001007387 */ /* 0x000fe80000100a00 */
[----:B------:R0:W-:Y:S04]  /*5d5e0*/  STL.64 [R1+0x2d8], R18 ;  /* 0x0002d81201007387 */ /* 0x0001e80000100a00 */
[----:B0-----:R-:W4:Y:S04]  /*5d5f0*/  LDL.LU.64 R18, [R1+0x3fc0] ;  /* 0x003fc00001127983 */ /* 0x001f280000300a00 */
[----:B------:R-:W2:Y:S02]  /*5d600*/  LDL.LU.64 R16, [R1+0x3fb8] ;  /* 0x003fb80001107983 */ /* 0x000ea40000300a00 */
[----:B--2---:R-:W-:Y:S02]  /*5d610*/  HMMA.16816.F32 R24, R24, R16, R4 ;  /* 0x000000101818723c */ /* 0x004fe40000001804 */
[----:B------:R-:W2:Y:S04]  /*5d620*/  LDL.LU.64 R6, [R1+0x3fb0] ;  /* 0x003fb00001067983 */ /* 0x000ea80000300a00 */
[----:B------:R-:W3:-:S15]  /*5d630*/  LDL.LU.64 R4, [R1+0x3fa8] ;  /* 0x003fa80001047983 */ /* 0x000ede0000300a00 */
[----:B------:R-:W-:-:S02]  /*5d640*/  NOP ;  /* 0x0000000000007918 */ /* 0x000fc40000000000 */
[----:B------:R-:W-:Y:S04]  /*5d650*/  STL.64 [R1+0x2c0], R24 ;  /* 0x0002c01801007387 */ /* 0x000fe80000100a00 */
[----:B------:R-:W-:Y:S04]  /*5d660*/  STL.64 [R1+0x2c8], R26 ;  /* 0x0002c81a01007387 */ /* 0x000fe80000100a00 */
[----:B------:R-:W0:Y:S04]  /*5d670*/  LDSM.16.MT88.4 R24, [R15+UR4+0x18180] ;  /* 0x018180040f18783b */ /* 0x000e280008004200 */
        /* <DEDUP_REMOVED lines=30> */
[----:B------:R-:W-:Y:S04]  /*5d860*/  STL.64 [R1+0x3f28], R18 ;  /* 0x003f281201007387 */ /* 0x000fe80000100a00 */
[----:B------:R4:W-:Y:S02]  /*5d870*/  STL.64 [R1+0x3f20], R16 ;  /* 0x003f201001007387 */ /* 0x0009e40000100a00 */
[----:B----4-:R-:W-:Y:S06]  /*5d880*/  HMMA.16816.F32 R16, R24, R4, R20 ;  /* 0x000000041810723c */ /* 0x010fec0000001814 */
[----:B------:R-:W-:-:S02]  /*5d890*/  IMAD.MOV.U32 R2, RZ, RZ, R26 ;  /* 0x000000ffff027224 */ /* 0x000fc400078e001a */
[----:B------:R-:W-:Y:S02]  /*5d8a0*/  IMAD.MOV.U32 R0, RZ, RZ, R27 ;  /* 0x000000ffff007224 */ /* 0x000fe400078e001b */
[----:B------:R-:W-:Y:S02]  /*5d8b0*/  IMAD.MOV.U32 R14, RZ, RZ, R24 ;  /* 0x000000ffff0e7224 */ /* 0x000fe400078e0018 */
[----:B------:R-:W-:Y:S02]  /*5d8c0*/  IMAD.MOV.U32 R3, RZ, RZ, R25 ;  /* 0x000000ffff037224 */ /* 0x000fe400078e0019 */
[----:B------:R-:W-:Y:S02]  /*5d8d0*/  IMAD.MOV.U32 R26, RZ, RZ, R29 ;  /* 0x000000ffff1a7224 */ /* 0x000fe400078e001d */
[----:B------:R-:W-:Y:S02]  /*5d8e0*/  IMAD.MOV.U32 R27, RZ, RZ, R28 ;  /* 0x000000ffff1b7224 */ /* 0x000fe400078e001c */
[----:B---3--:R-:W-:-:S02]  /*5d8f0*/  IMAD.MOV.U32 R24, RZ, RZ, R10 ;  /* 0x000000ffff187224 */ /* 0x008fc400078e000a */
[----:B------:R-:W-:-:S03]  /*5d900*/  IMAD.MOV.U32 R25, RZ, RZ, R11 ;  /* 0x000000ffff197224 */ /* 0x000fc600078e000b */
[----:B------:R-:W-:Y:S04]  /*5d910*/  STL.64 [R1+0x330], R16 ;  /* 0x0003301001007387 */ /* 0x000fe80000100a00 */
[----:B------:R-:W-:Y:S04]  /*5d920*/  STL.64 [R1+0x338], R18 ;  /* 0x0003381201007387 */ /* 0x000fe80000100a00 */
[----:B--2---:R-:W-:Y:S04]  /*5d930*/  STL.64 [R1+0x3f08], R6 ;  /* 0x003f080601007387 */ /* 0x004fe80000100a00 */
[----:B------:R-:W-:Y:S04]  /*5d940*/  STL.64 [R1+0x3f00], R4 ;  /* 0x003f000401007387 */ /* 0x000fe80000100a00 */
[----:B------:R-:W2:Y:S04]  /*5d950*/  LDL.LU R10, [R1+0x3f44] ;  /* 0x003f4400010a7983 */ /* 0x000ea80000300800 */
[----:B------:R-:W2:Y:S04]  /*5d960*/  LDL.LU R11, [R1+0x3f40] ;  /* 0x003f4000010b7983 */ /* 0x000ea80000300800 */
[----:B------:R-:W-:Y:S04]  /*5d970*/  STL.64 [R1+0x3f18], R26 ;  /* 0x003f181a01007387 */ /* 0x000fe80000100a00 */
[----:B------:R-:W-:Y:S04]  /*5d980*/  STL.64 [R1+0x3f10], R24 ;  /* 0x003f101801007387 */ /* 0x000fe80000100a00 */
[----:B------:R-:W3:Y:S04]  /*5d990*/  LDL.LU R20, [R1+0x4a0] ;  /* 0x0004a00001147983 */ /* 0x000ee80000300800 */
        /* <DEDUP_REMOVED lines=35> */
[----:B----4-:R-:W-:Y:S04]  /*5dbd0*/  STL.64 [R1+0x3ec8], R22 ;  /* 0x003ec81601007387 */ /* 0x010fe80000100a00 */
        /* <DEDUP_REMOVED lines=10> */
[----:B------:R-:W4:Y:S01]  /*5dc80*/  LDL.LU R23, [R1+0x59c] ;  /* 0x00059c0001177983 */ /* 0x000f220000300800 */
[----:B------:R-:W-:-:S02]  /*5dc90*/  IMAD.MOV.U32 R4, RZ, RZ, R14 ;  /* 0x000000ffff047224 */ /* 0x000fc400078e000e */
[----:B------:R-:W-:Y:S02]  /*5dca0*/  IMAD.MOV.U32 R5, RZ, RZ, R3 ;  /* 0x000000ffff057224 */ /* 0x000fe400078e0003 */
[----:B------:R-:W-:Y:S02]  /*5dcb0*/  IMAD.MOV.U32 R6, RZ, RZ, R2 ;  /* 0x000000ffff067224 */ /* 0x000fe400078e0002 */
[----:B------:R-:W-:-:S07]  /*5dcc0*/  IMAD.MOV.U32 R7, RZ, RZ, R0 ;  /* 0x000000ffff077224 */ /* 0x000fce00078e0000 */
[C---:B------:R-:W-:Y:S01]  /*5dcd0*/  HMMA.16816.F32 R24, R4.reuse, R8, R24 ;  /* 0x000000080418723c */ /* 0x040fe20000001818 */
[----:B----4-:R-:W-:Y:S04]  /*5dce0*/  STL.64 [R1+0x3ee8], R22 ;  /* 0x003ee81601007387 */ /* 0x010fe80000100a00 */
[----:B--2---:R0:W-:Y:S04]  /*5dcf0*/  STL.64 [R1+0x3ee0], R20 ;  /* 0x003ee01401007387 */ /* 0x0041e80000100a00 */
[----:B0-----:R-:W2:Y:S04]  /*5dd00*/  LDL.LU R20, [R1+0x5a0] ;  /* 0x0005a00001147983 */ /* 0x001ea80000300800 */
[----:B------:R-:W2:Y:S04]  /*5dd10*/  LDL.LU R21, [R1+0x5a4] ;  /* 0x0005a40001157983 */ /* 0x000ea80000300800 */
[----:B------:R-:W4:Y:S04]  /*5dd20*/  LDL.LU R22, [R1+0x5a8] ;  /* 0x0005a80001167983 */ /* 0x000f280000300800 */
[----:B------:R-:W4:Y:S01]  /*5dd30*/  LDL.LU R23, [R1+0x5ac] ;  /* 0x0005ac0001177983 */ /* 0x000f220000300800 */
[----:B---3--:R-:W-:Y:S03]  /*5dd40*/  HMMA.16816.F32 R16, R4, R12, R16 ;  /* 0x0000000c0410723c */ /* 0x008fe60000001810 */
[----:B----4-:R-:W-:Y:S04]  /*5dd50*/  STL.64 [R1+0x3ef8], R22 ;  /* 0x003ef81601007387 */ /* 0x010fe80000100a00 */
[----:B--2---:R0:W-:Y:S04]  /*5dd60*/  STL.64 [R1+0x3ef0], R20 ;  /* 0x003ef01401007387 */ /* 0x0041e80000100a00 */
[----:B0-----:R-:W2:Y:S04]  /*5dd70*/  LDL.LU R20, [R1+0x560] ;  /* 0x0005600001147983 */ /* 0x001ea80000300800 */
[----:B------:R-:W2:Y:S04]  /*5dd80*/  LDL.LU R21, [R1+0x564] ;  /* 0x0005640001157983 */ /* 0x000ea80000300800 */
[----:B------:R-:W2:Y:S04]  /*5dd90*/  LDL.LU R22, [R1+0x568] ;  /* 0x0005680001167983 */ /* 0x000ea80000300800 */
[----:B------:R-:W2:Y:S04]  /*5dda0*/  LDL.LU R23, [R1+0x56c] ;  /* 0x00056c0001177983 */ /* 0x000ea80000300800 */
[----:B------:R-:W-:Y:S04]  /*5ddb0*/  STL.64 [R1+0x320], R24 ;  /* 0x0003201801007387 */ /* 0x000fe80000100a00 */
[----:B------:R-:W-:Y:S04]  /*5ddc0*/  STL.64 [R1+0x328], R26 ;  /* 0x0003281a01007387 */ /* 0x000fe80000100a00 */
[----:B------:R-:W0:Y:S02]  /*5ddd0*/  LDSM.16.MT88.4 R24, [R15+UR4+0x18200] ;  /* 0x018200040f18783b */ /* 0x000e240008004200 */
[----:B0-----:R-:W-:-:S02]  /*5dde0*/  IMAD.MOV.U32 R3, RZ, RZ, R25 ;  /* 0x000000ffff037224 */ /* 0x001fc400078e0019 */
[----:B------:R-:W-:Y:S02]  /*5ddf0*/  IMAD.MOV.U32 R0, RZ, RZ, R24 ;  /* 0x000000ffff007224 */ /* 0x000fe400078e0018 */
[----:B------:R-:W-:Y:S02]  /*5de00*/  IMAD.MOV.U32 R15, RZ, RZ, R26 ;  /* 0x000000ffff0f7224 */ /* 0x000fe400078e001a */
[----:B------:R-:W-:Y:S02]  /*5de10*/  IMAD.MOV.U32 R14, RZ, RZ, R27 ;  /* 0x000000ffff0e7224 */ /* 0x000fe400078e001b */
[----:B------:R-:W3:Y:S04]  /*5de20*/  LDL.LU.64 R26, [R1+0x3f38] ;  /* 0x003f3800011a7983 */ /* 0x000ee80000300a00 */
[----:B------:R-:W3:Y:S04]  /*5de30*/  LDL.LU.64 R24, [R1+0x3f30] ;  /* 0x003f300001187983 */ /* 0x000ee80000300a00 */
[----:B------:R0:W-:Y:S04]  /*5de40*/  STL [R1+0x3e38], R3 ;  /* 0x003e380301007387 */ /* 0x0001e80000100800 */
[----:B0-----:R-:W4:Y:S04]  /*5de50*/  LDL R3, [R1+0x35d0] ;  /* 0x0035d00001037983 */ /* 0x001f280000100800 */
[----:B------:R-:W-:Y:S04]  /*5de60*/  STL [R1+0x3e34], R0 ;  /* 0x003e340001007387 */ /* 0x000fe80000100800 */
        /* <DEDUP_REMOVED lines=67> */
[----:B------:R-:W3:Y:S04]  /*5e2a0*/  LDL.LU R15, [R1+0x50c] ;  /* 0x00050c00010f7983 */ /* 0x000ee80000300800 */
[----:B----4-:R-:W-:Y:S04]  /*5e2b0*/  STL.64 [R1+0x3e48], R18 ;  /* 0x003e481201007387 */ /* 0x010fe80000100a00 */
        /* <DEDUP_REMOVED lines=10> */
[----:B------:R-:W4:Y:S04]  /*5e360*/  LDL.LU R24, [R1+0x490] ;  /* 0x0004900001187983 */ /* 0x000f280000300800 */
[----:B------:R-:W4:Y:S04]  /*5e370*/  LDL.LU R25, [R1+0x494] ;  /* 0x0004940001197983 */ /* 0x000f280000300800 */
[----:B------:R-:W4:Y:S04]  /*5e380*/  LDL.LU R26, [R1+0x498] ;  /* 0x00049800011a7983 */ /* 0x000f280000300800 */
[----:B------:R-:W4:Y:S01]  /*5e390*/  LDL.LU R27, [R1+0x49c] ;  /* 0x00049c00011b7983 */ /* 0x000f220000300800 */
[----:B-1----:R-:W-:-:S02]  /*5e3a0*/  IMAD.MOV.U32 R29, RZ, RZ, R22 ;  /* 0x000000ffff1d7224 */ /* 0x002fc400078e0016 */
[----:B------:R-:W-:Y:S02]  /*5e3b0*/  IMAD.MOV.U32 R2, RZ, RZ, R23 ;  /* 0x000000ffff027224 */ /* 0x000fe400078e0017 */
[----:B------:R-:W-:Y:S02]  /*5e3c0*/  IMAD.MOV.U32 R0, RZ, RZ, R20 ;  /* 0x000000ffff007224 */ /* 0x000fe400078e0014 */
[----:B------:R-:W-:Y:S01]  /*5e3d0*/  IMAD.MOV.U32 R28, RZ, RZ, R21 ;  /* 0x000000ffff1c7224 */ /* 0x000fe200078e0015 */
[----:B------:R-:W3:Y:S04]  /*5e3e0*/  LDL.LU.64 R22, [R1+0x3e78] ;  /* 0x003e780001167983 */ /* 0x000ee80000300a00 */
[----:B------:R-:W3:Y:S02]  /*5e3f0*/  LDL.LU.64 R20, [R1+0x3e70] ;  /* 0x003e700001147983 */ /* 0x000ee40000300a00 */
[----:B---3--:R-:W-:-:S15]  /*5e400*/  HMMA.16816.F32 R8, R20, R4, R8 ;  /* 0x000000041408723c */ /* 0x008fde0000001808 */
[----:B------:R-:W-:-:S08]  /*5e410*/  NOP ;  /* 0x0000000000007918 */ /* 0x000fd00000000000 */
        /* <DEDUP_REMOVED lines=15> */
[----:B------:R-:W3:Y:S04]  /*5e510*/  LDL.LU.64 R16, [R1+0x3e40] ;  /* 0x003e400001107983 */ /* 0x000ee80000300a00 */
[----:B------:R-:W-:Y:S01]  /*5e520*/  STL.64 [R1+0x3e00], R12 ;  /* 0x003e000c01007387 */ /* 0x000fe20000100a00 */
[----:B---3--:R-:W-:Y:S03]  /*5e530*/  HMMA.16816.F32 R24, R20, R16, R24 ;  /* 0x000000101418723c */ /* 0x008fe60000001818 */
[----:B------:R-:W3:-:S15]  /*5e540*/  LDL.LU R20, [R1+0x4e0] ;  /* 0x0004e00001147983 */ /* 0x000ede0000300800 */
[----:B------:R-:W-:-:S05]  /*5e550*/  NOP ;  /* 0x0000000000007918 */ /* 0x000fca0000000000 */
[----:B------:R-:W-:Y:S04]  /*5e560*/  STL.64 [R1+0x200], R24 ;  /* 0x0002001801007387 */ /* 0x000fe80000100a00 */
[----:B------:R-:W-:Y:S04]  /*5e570*/  STL.64 [R1+0x208], R26 ;  /* 0x0002081a01007387 */ /* 0x000fe80000100a00 */
[----:B------:R-:W0:Y:S04]  /*5e580*/  LDSM.16.MT88.4 R24, [R3+UR4+0x18300] ;  /* 0x018300040318783b */ /* 0x000e280008004200 */
[----:B------:R-:W3:Y:S04]  /*5e590*/  LDL.LU R21, [R1+0x4e4] ;  /* 0x0004e40001157983 */ /* 0x000ee80000300800 */
[----:B------:R-:W3:Y:S04]  /*5e5a0*/  LDL.LU R22, [R1+0x4e8] ;  /* 0x0004e80001167983 */ /* 0x000ee80000300800 */
[----:B------:R-:W3:Y:S04]  /*5e5b0*/  LDL.LU R23, [R1+0x4ec] ;  /* 0x0004ec0001177983 */ /* 0x000ee80000300800 */
[----:B----4-:R-:W-:Y:S04]  /*5e5c0*/  STL.64 [R1+0x3df8], R18 ;  /* 0x003df81201007387 */ /* 0x010fe80000100a00 */
[----:B------:R1:W-:Y:S04]  /*5e5d0*/  STL.64 [R1+0x3df0], R16 ;  /* 0x003df01001007387 */ /* 0x0003e80000100a00 */
[----:B-1----:R-:W4:Y:S04]  /*5e5e0*/  LDL.LU R16, [R1+0xe0] ;  /* 0x0000e00001107983 */ /* 0x002f280000300800 */
[----:B------:R-:W4:Y:S04]  /*5e5f0*/  LDL.LU R17, [R1+0xe4] ;  /* 0x0000e40001117983 */ /* 0x000f280000300800 */
[----:B------:R-:W4:Y:S04]  /*5e600*/  LDL.LU R18, [R1+0xe8] ;  /* 0x0000e80001127983 */ /* 0x000f280000300800 */
[----:B------:R-:W4:Y:S04]  /*5e610*/  LDL.LU R19, [R1+0xec] ;  /* 0x0000ec0001137983 */ /* 0x000f280000300800 */
[----:B0-----:R-:W-:Y:S04]  /*5e620*/  STL.64 [R1+0x3d38], R26 ;  /* 0x003d381a01007387 */ /* 0x001fe80000100a00 */
[----:B------:R0:W-:Y:S04]  /*5e630*/  STL.64 [R1+0x3d30], R24 ;  /* 0x003d301801007387 */ /* 0x0001e80000100a00 */
[----:B0-----:R-:W3:Y:S04]  /*5e640*/  LDL.LU.64 R24, [R1+0x50] ;  /* 0x0000500001187983 */ /* 0x001ee80000300a00 */
[----:B------:R-:W3:Y:S02]  /*5e650*/  LDL.LU.64 R26, [R1+0x58] ;  /* 0x00005800011a7983 */ /* 0x000ee40000300a00 */
[----:B---3--:R-:W-:Y:S06]  /*5e660*/  HMMA.16816.F32 R20, R24, R4, R20 ;  /* 0x000000041814723c */ /* 0x008fec0000001814 */
[----:B------:R-:W-:-:S02]  /*5e670*/  IMAD.MOV.U32 R13, RZ, RZ, R26 ;  /* 0x000000ffff0d7224 */ /* 0x000fc400078e001a */
[----:B------:R-:W-:-:S15]  /*5e680*/  IMAD.MOV.U32 R12, RZ, RZ, R27 ;  /* 0x000000ffff0c7224 */ /* 0x000fde00078e001b */
[----:B------:R0:W-:Y:S04]  /*5e690*/  STL.64 [R1+0x1f0], R20 ;  /* 0x0001f01401007387 */ /* 0x0001e80000100a00 */
[----:B------:R-:W-:Y:S04]  /*5e6a0*/  STL.64 [R1+0x1f8], R22 ;  /* 0x0001f81601007387 */ /* 0x000fe80000100a00 */
[----:B------:R-:W-:Y:S04]  /*5e6b0*/  STL.64 [R1+0x3dd8], R6 ;  /* 0x003dd80601007387 */ /* 0x000fe80000100a00 */
[----:B------:R1:W-:Y:S01]  /*5e6c0*/  STL.64 [R1+0x3dd0], R4 ;  /* 0x003dd00401007387 */ /* 0x0003e20000100a00 */
[----:B0-----:R-:W-:-:S02]  /*5e6d0*/  IMAD.MOV.U32 R21, RZ, RZ, R24 ;  /* 0x000000ffff157224 */ /* 0x001fc400078e0018 */
[----:B------:R-:W-:Y:S02]  /*5e6e0*/  IMAD.MOV.U32 R20, RZ, RZ, R25 ;  /* 0x000000ffff147224 */ /* 0x000fe400078e0019 */
[----:B-1----:R-:W-:Y:S02]  /*5e6f0*/  IMAD.MOV.U32 R4, RZ, RZ, R21 ;  /* 0x000000ffff047224 */ /* 0x002fe400078e0015 */
[----:B------:R-:W-:Y:S02]  /*5e700*/  IMAD.MOV.U32 R5, RZ, RZ, R20 ;  /* 0x000000ffff057224 */ /* 0x000fe400078e0014 */
[----:B------:R0:W1:Y:S01]  /*5e710*/  LDSM.16.MT88.4 R20, [R3+UR4+0x18380] ;  /* 0x018380040314783b */ /* 0x0000620008004200 */
[----:B------:R-:W-:Y:S02]  /*5e720*/  IMAD.MOV.U32 R6, RZ, RZ, R13 ;  /* 0x000000ffff067224 */ /* 0x000fe400078e000d */
[----:B------:R-:W-:Y:S01]  /*5e730*/  IMAD.MOV.U32 R7, RZ, RZ, R12 ;  /* 0x000000ffff077224 */ /* 0x000fe200078e000c */
[----:B0-----:R-:W3:Y:S06]  /*5e740*/  LDL.LU R3, [R1+0x3e38] ;  /* 0x003e380001037983 */ /* 0x001eec0000300800 */
[----:B----4-:R-:W-:Y:S01]  /*5e750*/  HMMA.16816.F32 R16, R4, R8, R16 ;  /* 0x000000080410723c */ /* 0x010fe20000001810 */
[----:B-1----:R-:W-:Y:S04]  /*5e760*/  STL.64 [R1+0x3cf0], R22 ;  /* 0x003cf01601007387 */ /* 0x002fe80000100a00 */
[----:B------:R0:W-:Y:S04]  /*5e770*/  STL.64 [R1+0x3ce8], R20 ;  /* 0x003ce81401007387 */ /* 0x0001e80000100a00 */
[----:B------:R-:W-:Y:S04]  /*5e780*/  STL.64 [R1+0x3dc8], R10 ;  /* 0x003dc80a01007387 */ /* 0x000fe80000100a00 */
[----:B------:R-:W-:Y:S10]  /*5e790*/  STL.64 [R1+0x3dc0], R8 ;  /* 0x003dc00801007387 */ /* 0x000ff40000100a00 */
[----:B------:R-:W-:Y:S04]  /*5e7a0*/  STL.64 [R1+0x1e0], R16 ;  /* 0x0001e01001007387 */ /* 0x000fe80000100a00 */
[----:B------:R-:W-:Y:S04]  /*5e7b0*/  STL.64 [R1+0x1e8], R18 ;  /* 0x0001e81201007387 */ /* 0x000fe80000100a00 */
[----:B0-----:R-:W4:Y:S04]  /*5e7c0*/  LDL.LU R20, [R1+0x5f0] ;  /* 0x0005f00001147983 */ /* 0x001f280000300800 */
[----:B------:R-:W4:Y:S04]  /*5e7d0*/  LDL.LU R21, [R1+0x5f4] ;  /* 0x0005f40001157983 */ /* 0x000f280000300800 */
[----:B------:R-:W2:Y:S04]  /*5e7e0*/  LDL.LU R22, [R1+0x5f8] ;  /* 0x0005f80001167983 */ /* 0x000ea80000300800 */
[----:B------:R-:W2:Y:S01]  /*5e7f0*/  LDL.LU R23, [R1+0x5fc] ;  /* 0x0005fc0001177983 */ /* 0x000ea20000300800 */
[----:B------:R-:W-:-:S02]  /*5e800*/  IMAD.MOV.U32 R24, RZ, RZ, R0 ;  /* 0x000000ffff187224 */ /* 0x000fc400078e0000 */
[----:B------:R-:W-:Y:S02]  /*5e810*/  IMAD.MOV.U32 R26, RZ, RZ, R29 ;  /* 0x000000ffff1a7224 */ /* 0x000fe400078e001d */
        /* <DEDUP_REMOVED lines=8> */
[----:B--2---:R-:W-:Y:S04]  /*5e8a0*/  STL.64 [R1+0x3d00], R22 ;  /* 0x003d001601007387 */ /* 0x004fe80000100a00 */
[----:B----4-:R0:W-:Y:S04]  /*5e8b0*/  STL.64 [R1+0x3cf8], R20 ;  /* 0x003cf81401007387 */ /* 0x0101e80000100a00 */
[----:B0-----:R-:W2:Y:S04]  /*5e8c0*/  LDL.LU R20, [R1+0x600] ;  /* 0x0006000001147983 */ /* 0x001ea80000300800 */
[----:B------:R-:W2:Y:S04]  /*5e8d0*/  LDL.LU R21, [R1+0x604] ;  /* 0x0006040001157983 */ /* 0x000ea80000300800 */
[----:B------:R-:W4:Y:S04]  /*5e8e0*/  LDL.LU R22, [R1+0x608] ;  /* 0x0006080001167983 */ /* 0x000f280000300800 */
[----:B------:R-:W4:Y:S01]  /*5e8f0*/  LDL.LU R23, [R1+0x60c] ;  /* 0x00060c0001177983 */ /* 0x000f220000300800 */
[----:B---3--:R-:W-:-:S02]  /*5e900*/  IMAD.MOV.U32 R24, RZ, RZ, R0 ;  /* 0x000000ffff187224 */ /* 0x008fc400078e0000 */
[----:B------:R-:W-:Y:S01]  /*5e910*/  IMAD.MOV.U32 R26, RZ, RZ, R15 ;  /* 0x000000ffff1a7224 */ /* 0x000fe200078e000f */
[----:B----4-:R-:W-:Y:S04]  /*5e920*/  STL.64 [R1+0x3d18], R22 ;  /* 0x003d181601007387 */ /* 0x010fe80000100a00 */
[----:B--2---:R0:W-:Y:S04]  /*5e930*/  STL.64 [R1+0x3d10], R20 ;  /* 0x003d101401007387 */ /* 0x0041e80000100a00 */
[----:B0-----:R-:W2:Y:S04]  /*5e940*/  LDL.LU R20, [R1+0x610] ;  /* 0x0006100001147983 */ /* 0x001ea80000300800 */
[----:B------:R-:W2:Y:S04]  /*5e950*/  LDL.LU R21, [R1+0x614] ;  /* 0x0006140001157983 */ /* 0x000ea80000300800 */
[----:B------:R-:W3:Y:S04]  /*5e960*/  LDL.LU R22, [R1+0x618] ;  /* 0x0006180001167983 */ /* 0x000ee80000300800 */
[----:B------:R-:W3:Y:S01]  /*5e970*/  LDL.LU R23, [R1+0x61c] ;  /* 0x00061c0001177983 */ /* 0x000ee20000300800 */
[----:B------:R-:W-:-:S03]  /*5e980*/  IMAD.MOV.U32 R27, RZ, RZ, R14 ;  /* 0x000000ffff1b7224 */ /* 0x000fc600078e000e */
[----:B------:R-:W4:Y:S01]  /*5e990*/  LDL.LU R0, [R1+0x3e24] ;  /* 0x003e240001007983 */ /* 0x000f220000300800 */
[----:B------:R-:W-:-:S03]  /*5e9a0*/  IMAD.MOV.U32 R25, RZ, RZ, R3 ;  /* 0x000000ffff197224 */ /* 0x000fc600078e0003 */
[----:B------:R-:W4:Y:S04]  /*5e9b0*/  LDL.LU R3, [R1+0x3e20] ;  /* 0x003e200001037983 */ /* 0x000f280000300800 */
[----:B------:R-:W4:Y:S04]  /*5e9c0*/  LDL.LU R15, [R1+0x3e1c] ;  /* 0x003e1c00010f7983 */ /* 0x000f280000300800 */
[----:B------:R-:W4:Y:S04]  /*5e9d0*/  LDL.LU R14, [R1+0x3e18] ;  /* 0x003e1800010e7983 */ /* 0x000f280000300800 */
[----:B------:R-:W-:Y:S04]  /*5e9e0*/  STL.64 [R1+0x3de8], R26 ;  /* 0x003de81a01007387 */ /* 0x000fe80000100a00 */
[----:B------:R-:W-:Y:S04]  /*5e9f0*/  STL.64 [R1+0x3de0], R24 ;  /* 0x003de01801007387 */ /* 0x000fe80000100a00 */
[----:B---3--:R-:W-:Y:S04]  /*5ea00*/  STL.64 [R1+0x3d28], R22 ;  /* 0x003d281601007387 */ /* 0x008fe80000100a00 */
[----:B--2---:R0:W-:Y:S04]  /*5ea10*/  STL.64 [R1+0x3d20], R20 ;  /* 0x003d201401007387 */ /* 0x0041e80000100a00 */
[----:B0-----:R-:W2:Y:S04]  /*5ea20*/  LDL.LU R20, [R1+0x620] ;  /* 0x0006200001147983 */ /* 0x001ea80000300800 */
[----:B------:R-:W2:Y:S01]  /*5ea30*/  LDL.LU R21, [R1+0x624] ;  /* 0x0006240001157983 */ /* 0x000ea20000300800 */
[----:B----4-:R-:W-:-:S02]  /*5ea40*/  IMAD.MOV.U32 R22, RZ, RZ, R15 ;  /* 0x000000ffff167224 */ /* 0x010fc400078e000f */
[----:B------:R-:W-:Y:S01]  /*5ea50*/  IMAD.MOV.U32 R23, RZ, RZ, R14 ;  /* 0x000000ffff177224 */ /* 0x000fe200078e000e */
        /* <DEDUP_REMOVED lines=28> */
[----:B------:R-:W-:Y:S04]  /*5ec20*/  STL.64 [R1+0x3d68], R22 ;  /* 0x003d681601007387 */ /* 0x000fe80000100a00 */
[----:B--2---:R0:W-:Y:S04]  /*5ec30*/  STL.64 [R1+0x3d60], R20 ;  /* 0x003d601401007387 */ /* 0x0041e80000100a00 */
[----:B0-----:R-:W2:Y:S04]  /*5ec40*/  LDL.LU R20, [R1+0x640] ;  /* 0x0006400001147983 */ /* 0x001ea80000300800 */
[----:B------:R-:W2:Y:S01]  /*5ec50*/  LDL.LU R21, [R1+0x644] ;  /* 0x0006440001157983 */ /* 0x000ea20000300800 */
[----:B----4-:R-:W-:-:S02]  /*5ec60*/  IMAD.MOV.U32 R22, RZ, RZ, R15 ;  /* 0x000000ffff167224 */ /* 0x010fc400078e000f */
[----:B---3--:R-:W-:Y:S02]  /*5ec70*/  IMAD.MOV.U32 R23, RZ, RZ, R14 ;  /* 0x000000ffff177224 */ /* 0x008fe400078e000e */
[----:B------:R-:W0:Y:S04]  /*5ec80*/  LDSM.16.MT88.4 R12, [R28+UR4+0x1c000] ;  /* 0x01c000041c0c783b */ /* 0x000e280008004200 */
[----:B------:R-:W-:Y:S04]  /*5ec90*/  STL.64 [R1+0x3d78], R22 ;  /* 0x003d781601007387 */ /* 0x000fe80000100a00 */
        /* <DEDUP_REMOVED lines=23> */
[----:B0-----:R0:W-:Y:S04]  /*5ee10*/  STL.64 [R1+0x30], R12 ;  /* 0x0000300c01007387 */ /* 0x0011e80000100a00 */
[----:B------:R-:W-:Y:S04]  /*5ee20*/  STL.64 [R1+0x38], R14 ;  /* 0x0000380e01007387 */ /* 0x000fe80000100a00 */
[----:B0-----:R-:W3:Y:S02]  /*5ee30*/  LDL.LU.64 R12, [R1+0x3e00] ;  /* 0x003e0000010c7983 */ /* 0x001ee40000300a00 */
        /* <DEDUP_REMOVED lines=44> */
[----:B------:R-:W0:Y:S02]  /*5f100*/  LDSM.16.MT88.4 R24, [R28+UR4+0x1c180] ;  /* 0x01c180041c18783b */ /* 0x000e240008004200 */
[----:B0-----:R-:W-:-:S02]  /*5f110*/  IMAD.MOV.U32 R14, RZ, RZ, R26 ;  /* 0x000000ffff0e7224 */ /* 0x001fc400078e001a */
[----:B------:R0:W-:Y:S01]  /*5f120*/  STL.64 [R1], R24 ;  /* 0x0000001801007387 */ /* 0x0001e20000100a00 */
[----:B------:R-:W-:-:S03]  /*5f130*/  IMAD.MOV.U32 R15, RZ, RZ, R27 ;  /* 0x000000ffff0f7224 */ /* 0x000fc600078e001b */
[----:B------:R-:W2:Y:S04]  /*5f140*/  LDL.LU.64 R26, [R1+0x3d88] ;  /* 0x003d8800011a7983 */ /* 0x000ea80000300a00 */
[----:B0-----:R-:W2:Y:S04]  /*5f150*/  LDL.LU.64 R24, [R1+0x3d80] ;  /* 0x003d800001187983 */ /* 0x001ea80000300a00 */
[----:B------:R-:W-:Y:S04]  /*5f160*/  STL [R1+0x3cb4], R14 ;  /* 0x003cb40e01007387 */ /* 0x000fe80000100800 */
[----:B------:R-:W-:Y:S01]  /*5f170*/  STL [R1+0x3cb0], R15 ;  /* 0x003cb00f01007387 */ /* 0x000fe20000100800 */
        /* <DEDUP_REMOVED lines=43> */
[----:B----4-:R3:W-:Y:S04]  /*5f430*/  STL.64 [R1+0x3ce0], R10 ;  /* 0x003ce00a01007387 */ /* 0x0107e80000100a00 */
[----:B------:R0:W-:Y:S01]  /*5f440*/  STL.64 [R1+0x3cd8], R8 ;  /* 0x003cd80801007387 */ /* 0x0001e20000100a00 */
[----:B---3--:R-:W-:-:S03]  /*5f450*/  IMAD.MOV.U32 R10, RZ, RZ, R18 ;  /* 0x000000ffff0a7224 */ /* 0x008fc600078e0012 */
[----:B0-----:R-:W3:Y:S04]  /*5f460*/  LDL.LU R8, [R1+0x5e0] ;  /* 0x0005e00001087983 */ /* 0x001ee80000300800 */
[----:B------:R-:W3:Y:S04]  /*5f470*/  LDL.LU R9, [R1+0x5e4] ;  /* 0x0005e40001097983 */ /* 0x000ee80000300800 */
[----:B------:R-:W4:Y:S01]  /*5f480*/  LDL.LU R18, [R1+0x3d0c] ;  /* 0x003d0c0001127983 */ /* 0x000f220000300800 */
[----:B------:R-:W-:-:S03]  /*5f490*/  IMAD.MOV.U32 R11, RZ, RZ, R19 ;  /* 0x000000ffff0b7224 */ /* 0x000fc600078e0013 */
[----:B------:R-:W4:Y:S01]  /*5f4a0*/  LDL.LU R19, [R1+0x3d08] ;  /* 0x003d080001137983 */ /* 0x000f220000300800 */
        /* <DEDUP_REMOVED lines=15> */
[----:B------:R-:W2:Y:S04]  /*5f5a0*/  LDL.LU R27, [R1+0x5dc] ;  /* 0x0005dc00011b7983 */ /* 0x000ea80000300800 */
[----:B----4-:R-:W-:Y:S04]  /*5f5b0*/  STL.64 [R1+0x3cd0], R18 ;  /* 0x003cd01201007387 */ /* 0x010fe80000100a00 */
[----:B------:R0:W-:Y:S04]  /*5f5c0*/  STL.64 [R1+0x3cc8], R16 ;  /* 0x003cc81001007387 */ /* 0x0001e80000100a00 */
[----:B0-----:R-:W4:Y:S04]  /*5f5d0*/  LDL.LU R16, [R1+0x5c0] ;  /* 0x0005c00001107983 */ /* 0x001f280000300800 */
[----:B------:R-:W4:Y:S01]  /*5f5e0*/  LDL.LU R17, [R1+0x5c4] ;  /* 0x0005c40001117983 */ /* 0x000f220000300800 */
[----:B---3--:R-:W-:-:S15]  /*5f5f0*/  HMMA.16816.F32 R8, R20, R4, R8 ;  /* 0x000000041408723c */ /* 0x008fde0000001808 */
[----:B------:R-:W-:-:S08]  /*5f600*/  NOP ;  /* 0x0000000000007918 */ /* 0x000fd00000000000 */
[----:B------:R-:W-:Y:S04]  /*5f610*/  STL.64 [R1+0xb0], R8 ;  /* 0x0000b00801007387 */ /* 0x000fe80000100a00 */
[----:B------:R0:W-:Y:S04]  /*5f620*/  STL.64 [R1+0xb8], R10 ;  /* 0x0000b80a01007387 */ /* 0x0001e80000100a00 */
[----:B0-----:R-:W3:Y:S04]  /*5f630*/  LDL.LU.64 R10, [R1+0x3ce0] ;  /* 0x003ce000010a7983 */ /* 0x001ee80000300a00 */
[----:B------:R-:W2:Y:S01]  /*5f640*/  LDL.LU.64 R8, [R1+0x3cd8] ;  /* 0x003cd80001087983 */ /* 0x000ea20000300a00 */
[----:B------:R-:W-:-:S02]  /*5f650*/  IMAD.MOV.U32 R18, RZ, RZ, R3 ;  /* 0x000000ffff127224 */ /* 0x000fc400078e0003 */
[----:B------:R-:W-:Y:S01]  /*5f660*/  IMAD.MOV.U32 R19, RZ, RZ, R0 ;  /* 0x000000ffff137224 */ /* 0x000fe200078e0000 */
[----:B--2---:R-:W-:Y:S01]  /*5f670*/  HMMA.16816.F32 R24, R20, R8, R24 ;  /* 0x000000081418723c */ /* 0x004fe20000001818 */
[----:B---3--:R0:W-:Y:S04]  /*5f680*/  STL.64 [R1+0x3cb8], R10 ;  /* 0x003cb80a01007387 */ /* 0x0081e80000100a00 */
[----:B------:R-:W2:Y:S04]  /*5f690*/  LDL.LU R8, [R1+0x570] ;  /* 0x0005700001087983 */ /* 0x000ea80000300800 */
[----:B------:R-:W2:Y:S04]  /*5f6a0*/  LDL.LU R9, [R1+0x574] ;  /* 0x0005740001097983 */ /* 0x000ea80000300800 */
[----:B0-----:R-:W2:Y:S04]  /*5f6b0*/  LDL.LU R10, [R1+0x578] ;  /* 0x00057800010a7983 */ /* 0x001ea80000300800 */
[----:B------:R-:W2:Y:S07]  /*5f6c0*/  LDL.LU R11, [R1+0x57c] ;  /* 0x00057c00010b7983 */ /* 0x000eae0000300800 */
[----:B------:R-:W-:-:S02]  /*5f6d0*/  IMAD.MOV.U32 R0, RZ, RZ, R24 ;  /* 0x000000ffff007224 */ /* 0x000fc400078e0018 */
[----:B------:R-:W-:Y:S02]  /*5f6e0*/  IMAD.MOV.U32 R3, RZ, RZ, R25 ;  /* 0x000000ffff037224 */ /* 0x000fe400078e0019 */
[----:B------:R-:W-:Y:S02]  /*5f6f0*/  IMAD.MOV.U32 R5, RZ, RZ, R26 ;  /* 0x000000ffff057224 */ /* 0x000fe400078e001a */
[----:B------:R-:W-:Y:S01]  /*5f700*/  IMAD.MOV.U32 R4, RZ, RZ, R27 ;  /* 0x000000ffff047224 */ /* 0x000fe200078e001b */
[----:B------:R-:W3:Y:S04]  /*5f710*/  LDL.LU.64 R24, [R1+0x20] ;  /* 0x0000200001187983 */ /* 0x000ee80000300a00 */
[----:B------:R-:W2:Y:S01]  /*5f720*/  LDL.LU.64 R26, [R1+0x28] ;  /* 0x00002800011a7983 */ /* 0x000ea20000300a00 */
[----:B----4-:R-:W-:-:S15]  /*5f730*/  HMMA.16816.F32 R16, R20, R12, R16 ;  /* 0x0000000c1410723c */ /* 0x010fde0000001810 */
[----:B------:R-:W-:-:S09]  /*5f740*/  NOP ;  /* 0x0000000000007918 */ /* 0x000fd20000000000 */
[----:B------:R-:W-:Y:S01]  /*5f750*/  IMAD.MOV.U32 R13, RZ, RZ, R19 ;  /* 0x000000ffff0d7224 */ /* 0x000fe200078e0013 */
[----:B--2---:R-:W-:Y:S04]  /*5f760*/  STL.64 [R1+0x3c88], R26 ;  /* 0x003c881a01007387 */ /* 0x004fe80000100a00 */
[----:B---3--:R0:W-:Y:S04]  /*5f770*/  STL.64 [R1+0x3c80], R24 ;  /* 0x003c801801007387 */ /* 0x0081e80000100a00 */
[----:B0-----:R-:W2:Y:S04]  /*5f780*/  LDL.LU R24, [R1+0x580] ;  /* 0x0005800001187983 */ /* 0x001ea80000300800 */
[----:B------:R-:W2:Y:S04]  /*5f790*/  LDL.LU R25, [R1+0x584] ;  /* 0x0005840001197983 */ /* 0x000ea80000300800 */
[----:B------:R-:W2:Y:S04]  /*5f7a0*/  LDL.LU R26, [R1+0x588] ;  /* 0x00058800011a7983 */ /* 0x000ea80000300800 */
[----:B------:R-:W-:Y:S04]  /*5f7b0*/  STL [R1+0x39ac], R3 ;  /* 0x0039ac0301007387 */ /* 0x000fe80000100800 */
[----:B------:R-:W-:Y:S04]  /*5f7c0*/  STL [R1+0x39a8], R0 ;  /* 0x0039a80001007387 */ /* 0x000fe80000100800 */
[----:B------:R-:W-:Y:S04]  /*5f7d0*/  STL.64 [R1+0x90], R16 ;  /* 0x0000901001007387 */ /* 0x000fe80000100a00 */
[----:B------:R0:W-:Y:S04]  /*5f7e0*/  STL [R1+0x98], R18 ;  /* 0x0000981201007387 */ /* 0x0001e80000100800 */
[----:B0-----:R-:W3:Y:S04]  /*5f7f0*/  LDL.LU.64 R18, [R1+0x3cd0] ;  /* 0x003cd00001127983 */ /* 0x001ee80000300a00 */
[----:B------:R-:W2:Y:S01]  /*5f800*/  LDL.LU.64 R16, [R1+0x3cc8] ;  /* 0x003cc80001107983 */ /* 0x000ea20000300a00 */
[----:B------:R-:W-:-:S03]  /*5f810*/  IMAD.MOV.U32 R27, RZ, RZ, R2 ;  /* 0x000000ffff1b7224 */ /* 0x000fc600078e0002 */
[----:B------:R-:W-:Y:S04]  /*5f820*/  STL [R1+0x39b0], R13 ;  /* 0x0039b00d01007387 */ /* 0x000fe80000100800 */
[----:B--2---:R-:W-:Y:S07]  /*5f830*/  HMMA.16816.F32 R20, R20, R16, R24 ;  /* 0x000000101414723c */ /* 0x004fee0000001818 */
[----:B------:R-:W-:-:S02]  /*5f840*/  IMAD.MOV.U32 R26, RZ, RZ, R6 ;  /* 0x000000ffff1a7224 */ /* 0x000fc400078e0006 */
[----:B------:R-:W-:-:S14]  /*5f850*/  IMAD.MOV.U32 R27, RZ, RZ, R7 ;  /* 0x000000ffff1b7224 */ /* 0x000fdc00078e0007 */
[----:B------:R0:W-:Y:S01]  /*5f860*/  STL.64 [R1+0x3c0], R20 ;  /* 0x0003c01401007387 */ /* 0x0001e20000100a00 */
[----:B------:R-:W-:Y:S02]  /*5f870*/  IMAD.MOV.U32 R12, RZ, RZ, R22 ;  /* 0x000000ffff0c7224 */ /* 0x000fe400078e0016 */
[----:B------:R-:W-:Y:S01]  /*5f880*/  IMAD.MOV.U32 R2, RZ, RZ, R23 ;  /* 0x000000ffff027224 */ /* 0x000fe200078e0017 */
[----:B0-----:R-:W2:Y:S04]  /*5f890*/  LDL.LU R20, [R1+0x4c0] ;  /* 0x0004c00001147983 */ /* 0x001ea80000300800 */
[----:B------:R-:W2:Y:S04]  /*5f8a0*/  LDL.LU R21, [R1+0x4c4] ;  /* 0x0004c40001157983 */ /* 0x000ea80000300800 */
[----:B------:R-:W2:Y:S04]  /*5f8b0*/  LDL.LU R22, [R1+0x4c8] ;  /* 0x0004c80001167983 */ /* 0x000ea80000300800 */
[----:B------:R-:W2:Y:S04]  /*5f8c0*/  LDL.LU R23, [R1+0x4cc] ;  /* 0x0004cc0001177983 */ /* 0x000ea80000300800 */
[----:B---3--:R0:W-:Y:S04]  /*5f8d0*/  STL.64 [R1+0x3c90], R18 ;  /* 0x003c901201007387 */ /* 0x0081e80000100a00 */
[----:B------:R-:W3:Y:S04]  /*5f8e0*/  LDL.LU.64 R16, [R1+0x30] ;  /* 0x0000300001107983 */ /* 0x000ee80000300a00 */
[----:B0-----:R-:W3:Y:S04]  /*5f8f0*/  LDL.LU.64 R18, [R1+0x38] ;  /* 0x0000380001127983 */ /* 0x001ee80000300a00 */
[----:B------:R-:W4:Y:S04]  /*5f900*/  LDL.LU R24, [R1+0x460] ;  /* 0x0004600001187983 */ /* 0x000f280000300800 */
[----:B------:R-:W4:Y:S04]  /*5f910*/  LDL.LU R25, [R1+0x464] ;  /* 0x0004640001197983 */ /* 0x000f280000300800 */
[----:B------:R-:W3:Y:S04]  /*5f920*/  LDL.LU R6, [R1+0x3cc4] ;  /* 0x003cc40001067983 */ /* 0x000ee80000300800 */
[----:B------:R-:W3:Y:S04]  /*5f930*/  LDL.LU R7, [R1+0x3cc0] ;  /* 0x003cc00001077983 */ /* 0x000ee80000300800 */
[----:B------:R-:W-:Y:S01]  /*5f940*/  STL.64 [R1+0x3ca0], R26 ;  /* 0x003ca01a01007387 */ /* 0x000fe20000100a00 */
[----:B---3--:R-:W-:Y:S03]  /*5f950*/  HMMA.16816.F32 R8, R16, R6, R8 ;  /* 0x000000061008723c */ /* 0x008fe60000001808 */
[----:B----4-:R0:W-:Y:S04]  /*5f960*/  STL.64 [R1+0x3c98], R24 ;  /* 0x003c981801007387 */ /* 0x0101e80000100a00 */
[----:B0-----:R-:W3:Y:S04]  /*5f970*/  LDL.LU R24, [R1+0x4b0] ;  /* 0x0004b00001187983 */ /* 0x001ee80000300800 */
[----:B------:R-:W3:Y:S04]  /*5f980*/  LDL.LU R25, [R1+0x4b4] ;  /* 0x0004b40001197983 */ /* 0x000ee80000300800 */
[----:B------:R-:W3:Y:S04]  /*5f990*/  LDL.LU R26, [R1+0x4b8] ;  /* 0x0004b800011a7983 */ /* 0x000ee80000300800 */
[----:B------:R-:W-:Y:S04]  /*5f9a0*/  STL [R1+0x3ad0], R2 ;  /* 0x003ad00201007387 */ /* 0x000fe80000100800 */
[----:B------:R-:W-:Y:S04]  /*5f9b0*/  STL [R1+0x39b4], R12 ;  /* 0x0039b40c01007387 */ /* 0x000fe80000100800 */
[----:B------:R-:W-:Y:S04]  /*5f9c0*/  STL.64 [R1+0x890], R8 ;  /* 0x0008900801007387 */ /* 0x000fe80000100a00 */
[----:B------:R0:W-:Y:S04]  /*5f9d0*/  STL.64 [R1+0x898], R10 ;  /* 0x0008980a01007387 */ /* 0x0001e80000100a00 */
[----:B0-----:R-:W2:Y:S01]  /*5f9e0*/  LDL.LU.64 R10, [R1+0x3cb8] ;  /* 0x003cb800010a7983 */ /* 0x001ea20000300a00 */
[----:B------:R-:W-:-:S02]  /*5f9f0*/  IMAD.MOV.U32 R27, RZ, RZ, R29 ;  /* 0x000000ffff1b7224 */ /* 0x000fc400078e001d */
[----:B------:R-:W-:-:S05]  /*5fa00*/  IMAD.MOV.U32 R29, RZ, RZ, R8 ;  /* 0x000000ffff1d7224 */ /* 0x000fca00078e0008 */
[----:B------:R-:W-:Y:S01]  /*5fa10*/  STL [R1+0x35fc], R29 ;  /* 0x0035fc1d01007387 */ /* 0x000fe20000100800 */
[----:B--2---:R-:W-:-:S15]  /*5fa20*/  HMMA.16816.F32 R20, R16, R10, R20 ;  /* 0x0000000a1014723c */ /* 0x004fde0000001814 */
[----:B------:R-:W-:-:S08]  /*5fa30*/  NOP ;  /* 0x0000000000007918 */ /* 0x000fd00000000000 */
[----:B------:R-:W-:Y:S04]  /*5fa40*/  STL.64 [R1+0x790], R20 ;  /* 0x0007901401007387 */ /* 0x000fe80000100a00 */
[----:B------:R-:W-:Y:S04]  /*5fa50*/  STL.64 [R1+0x798], R22 ;  /* 0x0007981601007387 */ /* 0x000fe80000100a00 */
[----:B------:R-:W0:Y:S04]  /*5fa60*/  LDSM.16.MT88.4 R20, [R28+UR4+0x1c280] ;  /* 0x01c280041c14783b */ /* 0x000e280008004200 */
[----:B0-----:R0:W-:Y:S04]  /*5fa70*/  STL.64 [R1+0x3b88], R22 ;  /* 0x003b881601007387 */ /* 0x0011e80000100a00 */
[----:B------:R1:W-:Y:S01]  /*5fa80*/  STL.64 [R1+0x3b80], R20 ;  /* 0x003b801401007387 */ /* 0x0003e20000100a00 */
[----:B0-----:R-:W-:-:S03]  /*5fa90*/  IMAD.MOV.U32 R22, RZ, RZ, R15 ;  /* 0x000000ffff167224 */ /* 0x001fc600078e000f */
[----:B-1----:R-:W2:Y:S01]  /*5faa0*/  LDL.LU R20, [R1+0x70] ;  /* 0x0000700001147983 */ /* 0x002ea20000300800 */
[----:B------:R-:W-:-:S03]  /*5fab0*/  IMAD.MOV.U32 R21, RZ, RZ, R14 ;  /* 0x000000ffff157224 */ /* 0x000fc600078e000e */
[----:B------:R-:W4:Y:S04]  /*5fac0*/  LDL.LU R14, [R1+0x3cb4] ;  /* 0x003cb400010e7983 */ /* 0x000f280000300800 */
[----:B------:R-:W3:Y:S04]  /*5fad0*/  LDL.LU R15, [R1+0x3cb0] ;  /* 0x003cb000010f7983 */ /* 0x000ee80000300800 */
[----:B------:R-:W2:Y:S04]  /*5fae0*/  LDL.LU R23, [R1+0x7c] ;  /* 0x00007c0001177983 */ /* 0x000ea80000300800 */
[----:B--2---:R4:W-:Y:S04]  /*5faf0*/  STL.64 [R1+0x3bb8], R22 ;  /* 0x003bb81601007387 */ /* 0x0049e80000100a00 */
[----:B------:R0:W-:Y:S01]  /*5fb00*/  STL.64 [R1+0x3bb0], R20 ;  /* 0x003bb01401007387 */ /* 0x0001e20000100a00 */
[----:B----4-:R-:W-:-:S03]  /*5fb10*/  IMAD.MOV.U32 R22, RZ, RZ, R14 ;  /* 0x000000ffff167224 */ /* 0x010fc600078e000e */
[----:B0-----:R-:W2:Y:S04]  /*5fb20*/  LDL.LU R20, [R1] ;  /* 0x0000000001147983 */ /* 0x001ea80000300800 */
[----:B------:R-:W2:Y:S04]  /*5fb30*/  LDL.LU R21, [R1+0x4] ;  /* 0x0000040001157983 */ /* 0x000ea80000300800 */
[----:B------:R-:W4:Y:S01]  /*5fb40*/  LDL.LU R14, [R1+0x3cac] ;  /* 0x003cac00010e7983 */ /* 0x000f220000300800 */
[----:B---3--:R-:W-:-:S03]  /*5fb50*/  IMAD.MOV.U32 R23, RZ, RZ, R15 ;  /* 0x000000ffff177224 */ /* 0x008fc600078e000f */
[----:B------:R-:W4:Y:S04]  /*5fb60*/  LDL.LU R15, [R1+0x3ca8] ;  /* 0x003ca800010f7983 */ /* 0x000f280000300800 */
[----:B------:R-:W-:Y:S01]  /*5fb70*/  STL.64 [R1+0x3c08], R22 ;  /* 0x003c081601007387 */ /* 0x000fe20000100a00 */
[----:B------:R-:W-:Y:S02]  /*5fb80*/  IMAD.MOV.U32 R2, RZ, RZ, R18 ;  /* 0x000000ffff027224 */ /* 0x000fe400078e0012 */
[----:B------:R-:W-:Y:S01]  /*5fb90*/  IMAD.MOV.U32 R0, RZ, RZ, R19 ;  /* 0x000000ffff007224 */ /* 0x000fe200078e0013 */
[----:B----4-:R-:W-:Y:S01]  /*5fba0*/  HMMA.16816.F32 R24, R16, R14, R24 ;  /* 0x0000000e1018723c */ /* 0x010fe20000001818 */
[----:B--2---:R0:W-:Y:S04]  /*5fbb0*/  STL.64 [R1+0x3c00], R20 ;  /* 0x003c001401007387 */ /* 0x0041e80000100a00 */
[----:B0-----:R-:W2:Y:S04]  /*5fbc0*/  LDL.LU R20, [R1+0x450] ;  /* 0x0004500001147983 */ /* 0x001ea80000300800 */
[----:B------:R-:W2:Y:S04]  /*5fbd0*/  LDL.LU R21, [R1+0x454] ;  /* 0x0004540001157983 */ /* 0x000ea80000300800 */
[----:B------:R-:W2:Y:S04]  /*5fbe0*/  LDL.LU R22, [R1+0x458] ;  /* 0x0004580001167983 */ /* 0x000ea80000300800 */
[----:B------:R-:W2:Y:S06]  /*5fbf0*/  LDL.LU R23, [R1+0x45c] ;  /* 0x00045c0001177983 */ /* 0x000eac0000300800 */
[----:B------:R-:W-:Y:S04]  /*5fc00*/  STL.64 [R1+0x650], R24 ;  /* 0x0006501801007387 */ /* 0x000fe80000100a00 */
[----:B------:R0:W-:Y:S04]  /*5fc10*/  STL.64 [R1+0x658], R26 ;  /* 0x0006581a01007387 */ /* 0x0001e80000100a00 */
[----:B0-----:R-:W3:Y:S04]  /*5fc20*/  LDL.LU.64 R26, [R1+0x3ca0] ;  /* 0x003ca000011a7983 */ /* 0x001ee80000300a00 */
[----:B------:R-:W3:Y:S04]  /*5fc30*/  LDL.LU.64 R24, [R1+0x3c98] ;  /* 0x003c980001187983 */ /* 0x000ee80000300a00 */
[----:B------:R-:W3:Y:S01]  /*5fc40*/  LDL.LU.64 R18, [R1+0x3c90] ;  /* 0x003c900001127983 */ /* 0x000ee20000300a00 */
[----:B------:R-:W-:-:S02]  /*5fc50*/  IMAD.MOV.U32 R8, RZ, RZ, R16 ;  /* 0x000000ffff087224 */ /* 0x000fc400078e0010 */
[----:B------:R-:W-:Y:S01]  /*5fc60*/  IMAD.MOV.U32 R3, RZ, RZ, R17 ;  /* 0x000000ffff037224 */ /* 0x000fe200078e0011 */
[----:B------:R0:W-:Y:S01]  /*5fc70*/  STL.64 [R1+0x3c78], R14 ;  /* 0x003c780e01007387 */ /* 0x0001e20000100a00 */
[----:B------:R-:W-:Y:S02]  /*5fc80*/  IMAD.MOV.U32 R12, RZ, RZ, R8 ;  /* 0x000000ffff0c7224 */ /* 0x000fe400078e0008 */
[----:B------:R-:W-:Y:S02]  /*5fc90*/  IMAD.MOV.U32 R13, RZ, RZ, R3 ;  /* 0x000000ffff0d7224 */ /* 0x000fe400078e0003 */
[----:B0-----:R-:W-:Y:S02]  /*5fca0*/  IMAD.MOV.U32 R14, RZ, RZ, R2 ;  /* 0x000000ffff0e7224 */ /* 0x001fe400078e0002 */
[----:B------:R-:W-:-:S07]  /*5fcb0*/  IMAD.MOV.U32 R15, RZ, RZ, R0 ;  /* 0x000000ffff0f7224 */ /* 0x000fce00078e0000 */
[----:B---3--:R-:W-:Y:S01]  /*5fcc0*/  HMMA.16816.F32 R12, R12, R18, R24 ;  /* 0x000000120c0c723c */ /* 0x008fe20000001818 */
[----:B------:R-:W2:Y:S04]  /*5fcd0*/  LDL.LU.64 R26, [R1+0x3c88] ;  /* 0x003c8800011a7983 */ /* 0x000ea80000300a00 */
[----:B------:R-:W2:Y:S04]  /*5fce0*/  LDL.LU.64 R24, [R1+0x3c80] ;  /* 0x003c800001187983 */ /* 0x000ea80000300a00 */
[----:B------:R-:W-:-:S14]  /*5fcf0*/  STL.64 [R1+0x3c70], R18 ;  /* 0x003c701201007387 */ /* 0x000fdc0000100a00 */
[----:B------:R-:W-:Y:S04]  /*5fd00*/  STL.64 [R1+0x550], R12 ;  /* 0x0005500c01007387 */ /* 0x000fe80000100a00 */
[----:B------:R2:W-:Y:S02]  /*5fd10*/  STL.64 [R1+0x558], R14 ;  /* 0x0005580e01007387 */ /* 0x0005e40000100a00 */
[----:B--2---:R-:W-:Y:S06]  /*5fd20*/  HMMA.16816.F32 R12, R24, R6, R20 ;  /* 0x00000006180c723c */ /* 0x004fec0000001814 */
[----:B------:R-:W-:-:S02]  /*5fd30*/  IMAD.MOV.U32 R8, RZ, RZ, R24 ;  /* 0x000000ffff087224 */ /* 0x000fc400078e0018 */
[----:B------:R-:W-:Y:S02]  /*5fd40*/  IMAD.MOV.U32 R3, RZ, RZ, R25 ;  /* 0x000000ffff037224 */ /* 0x000fe400078e0019 */
[----:B------:R-:W-:Y:S02]  /*5fd50*/  IMAD.MOV.U32 R2, RZ, RZ, R26 ;  /* 0x000000ffff027224 */ /* 0x000fe400078e001a */
[----:B------:R-:W-:-:S11]  /*5fd60*/  IMAD.MOV.U32 R0, RZ, RZ, R27 ;  /* 0x000000ffff007224 */ /* 0x000fd600078e001b */
[----:B------:R-:W-:Y:S04]  /*5fd70*/  STL.64 [R1+0x880], R12 ;  /* 0x0008800c01007387 */ /* 0x000fe80000100a00 */
[----:B------:R-:W-:Y:S04]  /*5fd80*/  STL.64 [R1+0x888], R14 ;  /* 0x0008880e01007387 */ /* 0x000fe80000100a00 */
[----:B------:R-:W-:Y:S04]  /*5fd90*/  STL.64 [R1+0x3c58], R6 ;  /* 0x003c580601007387 */ /* 0x000fe80000100a00 */
[----:B------:R-:W-:Y:S04]  /*5fda0*/  STL.64 [R1+0x3c50], R4 ;  /* 0x003c500401007387 */ /* 0x000fe80000100a00 */
[----:B------:R-:W2:Y:S04]  /*5fdb0*/  LDL.LU R24, [R1+0x1c0] ;  /* 0x0001c00001187983 */ /* 0x000ea80000300800 */
        /* <DEDUP_REMOVED lines=8> */
[----:B----4-:R-:W-:Y:S04]  /*5fe40*/  STL.64 [R1+0x3c60], R20 ;  /* 0x003c601401007387 */ /* 0x010fe80000100a00 */
        /* <DEDUP_REMOVED lines=80> */
[----:B------:R-:W2:Y:S04]  /*60350*/  LDL.LU.64 R22, [R1+0x3c68] ;  /* 0x003c680001167983 */ /* 0x000ea80000300a00 */
[----:B------:R-:W2:-:S15]  /*60360*/  LDL.LU.64 R20, [R1+0x3c60] ;  /* 0x003c600001147983 */ /* 0x000e9e0000300a00 */
[----:B------:R-:W-:-:S02]  /*60370*/  NOP ;  /* 0x0000000000007918 */ /* 0x000fc40000000000 */
        /* <DEDUP_REMOVED lines=58> */
[----:B------:R-:W2:Y:S04]  /*60720*/  LDL.LU.64 R20, [R1+0x3bb0] ;  /* 0x003bb00001147983 */ /* 0x000ea80000300a00 */
[----:B------:R-:W-:Y:S04]  /*60730*/  STL.64 [R1+0x3b98], R6 ;  /* 0x003b980601007387 */ /* 0x000fe80000100a00 */
[----:B---3--:R0:W-:Y:S01]  /*60740*/  STL.64 [R1+0x3b90], R4 ;  /* 0x003b900401007387 */ /* 0x0081e20000100a00 */
[----:B--2---:R-:W-:-:S15]  /*60750*/  HMMA.16816.F32 R24, R20, R6, R24 ;  /* 0x000000061418723c */ /* 0x004fde0000001818 */
[----:B------:R-:W-:-:S08]  /*60760*/  NOP ;  /* 0x0000000000007918 */ /* 0x000fd00000000000 */
[----:B------:R-:W-:Y:S04]  /*60770*/  STL.64 [R1+0x810], R24 ;  /* 0x0008101801007387 */ /* 0x000fe80000100a00 */
[----:B------:R-:W-:Y:S04]  /*60780*/  STL.64 [R1+0x818], R26 ;  /* 0x0008181a01007387 */ /* 0x000fe80000100a00 */
[----:B0-----:R-:W2:Y:S04]  /*60790*/  LDL.LU R4, [R1+0x190] ;  /* 0x0001900001047983 */ /* 0x001ea80000300800 */
[----:B------:R-:W2:Y:S04]  /*607a0*/  LDL.LU R5, [R1+0x194] ;  /* 0x0001940001057983 */ /* 0x000ea80000300800 */
[----:B------:R-:W2:Y:S04]  /*607b0*/  LDL.LU R6, [R1+0x198] ;  /* 0x0001980001067983 */ /* 0x000ea80000300800 */
[----:B------:R-:W2:Y:S04]  /*607c0*/  LDL.LU R7, [R1+0x19c] ;  /* 0x00019c0001077983 */ /* 0x000ea80000300800 */
[----:B------:R-:W0:Y:S04]  /*607d0*/  LDSM.16.MT88.4 R24, [R28+UR4+0x1c380] ;  /* 0x01c380041c18783b */ /* 0x000e280008004200 */
[----:B0-----:R-:W-:Y:S04]  /*607e0*/  STL.64 [R1+0x60], R24 ;  /* 0x0000601801007387 */ /* 0x001fe80000100a00 */
[----:B------:R0:W-:Y:S04]  /*607f0*/  STL.64 [R1+0x68], R26 ;  /* 0x0000681a01007387 */ /* 0x0001e80000100a00 */
[----:B0-----:R-:W3:Y:S04]  /*60800*/  LDL.LU.64 R26, [R1+0x3ba8] ;  /* 0x003ba800011a7983 */ /* 0x001ee80000300a00 */
[----:B------:R-:W3:Y:S01]  /*60810*/  LDL.LU.64 R24, [R1+0x3ba0] ;  /* 0x003ba00001187983 */ /* 0x000ee20000300a00 */
[----:B------:R-:W-:-:S03]  /*60820*/  LOP3.LUT R3, R28, 0x40, RZ, 0x3c, !PT ;  /* 0x000000401c037812 */ /* 0x000fc600078e3cff */
[----:B------:R-:W-:Y:S01]  /*60830*/  STL [R1+0x3600], R28 ;  /* 0x0036001c01007387 */ /* 0x000fe20000100800 */
[----:B--2---:R-:W-:-:S15]  /*60840*/  HMMA.16816.F32 R4, R20, R10, R4 ;  /* 0x0000000a1404723c */ /* 0x004fde0000001804 */
[----:B------:R-:W-:-:S08]  /*60850*/  NOP ;  /* 0x0000000000007918 */ /* 0x000fd00000000000 */
[----:B------:R-:W-:Y:S04]  /*60860*/  STL.64 [R1+0x710], R4 ;  /* 0x0007100401007387 */ /* 0x000fe80000100a00 */
[----:B------:R-:W-:Y:S04]  /*60870*/  STL.64 [R1+0x718], R6 ;  /* 0x0007180601007387 */ /* 0x000fe80000100a00 */
[----:B------:R-:W0:Y:S01]  /*60880*/  LDSM.16.MT88.4 R4, [R3+UR4+0x1c000] ;  /* 0x01c000040304783b */ /* 0x000e220008004200 */
[----:B---3--:R-:W-:Y:S03]  /*60890*/  HMMA.16816.F32 R24, R20, R14, R24 ;  /* 0x0000000e1418723c */ /* 0x008fe60000001818 */
[----:B0-----:R0:W-:Y:S01]  /*608a0*/  STL [R1+0x50], R4 ;  /* 0x0000500401007387 */ /* 0x0011e20000100800 */
[----:B------:R-:W-:-:S02]  /*608b0*/  IMAD.MOV.U32 R8, RZ, RZ, R7 ;  /* 0x000000ffff087224 */ /* 0x000fc400078e0007 */
[----:B------:R-:W-:Y:S02]  /*608c0*/  IMAD.MOV.U32 R2, RZ, RZ, R5 ;  /* 0x000000ffff027224 */ /* 0x000fe400078e0005 */
[----:B------:R-:W-:Y:S01]  /*608d0*/  IMAD.MOV.U32 R9, RZ, RZ, R6 ;  /* 0x000000ffff097224 */ /* 0x000fe200078e0006 */
[----:B0-----:R-:W2:Y:S04]  /*608e0*/  LDL.LU R4, [R1+0x1b0] ;  /* 0x0001b00001047983 */ /* 0x001ea80000300800 */
[----:B------:R-:W2:Y:S04]  /*608f0*/  LDL.LU R5, [R1+0x1b4] ;  /* 0x0001b40001057983 */ /* 0x000ea80000300800 */
[----:B------:R-:W2:Y:S04]  /*60900*/  LDL.LU R6, [R1+0x1b8] ;  /* 0x0001b80001067983 */ /* 0x000ea80000300800 */
[----:B------:R-:W2:Y:S04]  /*60910*/  LDL.LU R7, [R1+0x1bc] ;  /* 0x0001bc0001077983 */ /* 0x000ea80000300800 */
[----:B------:R-:W-:Y:S04]  /*60920*/  STL [R1+0x3adc], R8 ;  /* 0x003adc0801007387 */ /* 0x000fe80000100800 */
[----:B------:R-:W-:Y:S04]  /*60930*/  STL [R1+0x3ad8], R9 ;  /* 0x003ad80901007387 */ /* 0x000fe80000100800 */
[----:B------:R-:W-:Y:S04]  /*60940*/  STL [R1+0x3ad4], R2 ;  /* 0x003ad40201007387 */ /* 0x000fe80000100800 */
[----:B------:R0:W-:Y:S04]  /*60950*/  STL.64 [R1+0x3b68], R14 ;  /* 0x003b680e01007387 */ /* 0x0001e80000100a00 */
[----:B------:R-:W3:Y:S04]  /*60960*/  LDL.LU R12, [R1+0x260] ;  /* 0x00026000010c7983 */ /* 0x000ee80000300800 */
[----:B------:R-:W-:Y:S04]  /*60970*/  STL.64 [R1+0x5d0], R24 ;  /* 0x0005d01801007387 */ /* 0x000fe80000100a00 */
[----:B------:R-:W-:Y:S04]  /*60980*/  STL.64 [R1+0x5d8], R26 ;  /* 0x0005d81a01007387 */ /* 0x000fe80000100a00 */
[----:B------:R-:W3:Y:S04]  /*60990*/  LDL.LU R13, [R1+0x264] ;  /* 0x00026400010d7983 */ /* 0x000ee80000300800 */
[----:B------:R-:W1:Y:S04]  /*609a0*/  LDSM.16.MT88.4 R24, [R3+UR4+0x1c080] ;  /* 0x01c080040318783b */ /* 0x000e680008004200 */
[----:B0-----:R-:W4:Y:S04]  /*609b0*/  LDL.LU R14, [R1+0x268] ;  /* 0x00026800010e7983 */ /* 0x001f280000300800 */
[----:B------:R-:W4:Y:S01]  /*609c0*/  LDL.LU R15, [R1+0x26c] ;  /* 0x00026c00010f7983 */ /* 0x000f220000300800 */
[----:B-1----:R-:W-:-:S02]  /*609d0*/  IMAD.MOV.U32 R8, RZ, RZ, R25 ;  /* 0x000000ffff087224 */ /* 0x002fc400078e0019 */
        /* <DEDUP_REMOVED lines=8> */
[----:B------:R0:W-:Y:S04]  /*60a60*/  STL [R1+0x40], R24 ;  /* 0x0000401801007387 */ /* 0x0001e80000100800 */
[----:B0-----:R-:W4:Y:S04]  /*60a70*/  LDL.LU R24, [R1+0x2c0] ;  /* 0x0002c00001187983 */ /* 0x001f280000300800 */
[----:B------:R-:W4:Y:S04]  /*60a80*/  LDL.LU R25, [R1+0x2c4] ;  /* 0x0002c40001197983 */ /* 0x000f280000300800 */
[----:B------:R-:W3:Y:S04]  /*60a90*/  LDL.LU R26, [R1+0x2c8] ;  /* 0x0002c800011a7983 */ /* 0x000ee80000300800 */
[----:B------:R-:W3:Y:S01]  /*60aa0*/  LDL.LU R27, [R1+0x2cc] ;  /* 0x0002cc00011b7983 */ /* 0x000ee20000300800 */
[----:B--2---:R-:W-:Y:S03]  /*60ab0*/  HMMA.16816.F32 R20, R20, R18, R4 ;  /* 0x000000121414723c */ /* 0x004fe60000001804 */
[----:B---3--:R-:W-:Y:S04]  /*60ac0*/  STL.64 [R1+0x3b60], R26 ;  /* 0x003b601a01007387 */ /* 0x008fe80000100a00 */
[----:B----4-:R0:W-:Y:S04]  /*60ad0*/  STL.64 [R1+0x3b58], R24 ;  /* 0x003b581801007387 */ /* 0x0101e80000100a00 */
[----:B0-----:R-:W2:Y:S04]  /*60ae0*/  LDL.LU R24, [R1+0x2d0] ;  /* 0x0002d00001187983 */ /* 0x001ea80000300800 */
[----:B------:R-:W2:Y:S04]  /*60af0*/  LDL.LU R25, [R1+0x2d4] ;  /* 0x0002d40001197983 */ /* 0x000ea80000300800 */
[----:B------:R-:W2:Y:S04]  /*60b00*/  LDL.LU R26, [R1+0x2d8] ;  /* 0x0002d800011a7983 */ /* 0x000ea80000300800 */
[----:B------:R-:W2:Y:S04]  /*60b10*/  LDL.LU R27, [R1+0x2dc] ;  /* 0x0002dc00011b7983 */ /* 0x000ea80000300800 */
[----:B------:R-:W-:Y:S04]  /*60b20*/  STL [R1+0x3ae8], R2 ;  /* 0x003ae80201007387 */ /* 0x000fe80000100800 */
[----:B------:R-:W-:Y:S04]  /*60b30*/  STL [R1+0x3ae4], R9 ;  /* 0x003ae40901007387 */ /* 0x000fe80000100800 */
[----:B------:R-:W-:Y:S04]  /*60b40*/  STL [R1+0x3ae0], R8 ;  /* 0x003ae00801007387 */ /* 0x000fe80000100800 */
[----:B------:R-:W3:Y:S04]  /*60b50*/  LDL.LU.64 R6, [R1+0x3b98] ;  /* 0x003b980001067983 */ /* 0x000ee80000300a00 */
[----:B------:R-:W4:Y:S04]  /*60b60*/  LDL.LU.64 R4, [R1+0x3b90] ;  /* 0x003b900001047983 */ /* 0x000f280000300a00 */
[----:B------:R-:W-:Y:S04]  /*60b70*/  STL.64 [R1+0x4d0], R20 ;  /* 0x0004d01401007387 */ /* 0x000fe80000100a00 */
[----:B------:R-:W-:Y:S04]  /*60b80*/  STL.64 [R1+0x4d8], R22 ;  /* 0x0004d81601007387 */ /* 0x000fe80000100a00 */
[----:B------:R-:W0:Y:S02]  /*60b90*/  LDSM.16.MT88.4 R20, [R3+UR4+0x1c100] ;  /* 0x01c100040314783b */ /* 0x000e240008004200 */
[----:B0-----:R-:W-:-:S02]  /*60ba0*/  IMAD.MOV.U32 R8, RZ, RZ, R22 ;  /* 0x000000ffff087224 */ /* 0x001fc400078e0016 */
[----:B------:R0:W-:Y:S01]  /*60bb0*/  STL [R1+0x30], R20 ;  /* 0x0000301401007387 */ /* 0x0001e20000100800 */
[----:B------:R-:W-:Y:S02]  /*60bc0*/  IMAD.MOV.U32 R2, RZ, RZ, R23 ;  /* 0x000000ffff027224 */ /* 0x000fe400078e0017 */
[----:B------:R-:W-:Y:S01]  /*60bd0*/  IMAD.MOV.U32 R9, RZ, RZ, R21 ;  /* 0x000000ffff097224 */ /* 0x000fe200078e0015 */
[----:B------:R-:W3:Y:S04]  /*60be0*/  LDL.LU.64 R22, [R1+0x3b88] ;  /* 0x003b880001167983 */ /* 0x000ee80000300a00 */
[----:B0-----:R-:W3:Y:S04]  /*60bf0*/  LDL.LU.64 R20, [R1+0x3b80] ;  /* 0x003b800001147983 */ /* 0x001ee80000300a00 */
[----:B------:R0:W-:Y:S04]  /*60c00*/  STL [R1+0x3b50], R9 ;  /* 0x003b500901007387 */ /* 0x0001e80000100800 */
[----:B0-----:R-:W2:Y:S01]  /*60c10*/  LDL R9, [R1+0x35d0] ;  /* 0x0035d00001097983 */ /* 0x001ea20000100800 */
[----:B---3--:R-:W-:-:S15]  /*60c20*/  HMMA.16816.F32 R12, R20, R6, R12 ;  /* 0x00000006140c723c */ /* 0x008fde000000180c */
[----:B------:R-:W-:-:S08]  /*60c30*/  NOP ;  /* 0x0000000000007918 */ /* 0x000fd00000000000 */
[----:B------:R-:W-:Y:S04]  /*60c40*/  STL.64 [R1+0x7f0], R12 ;  /* 0x0007f00c01007387 */ /* 0x000fe80000100a00 */
[----:B------:R-:W-:Y:S04]  /*60c50*/  STL.64 [R1+0x7f8], R14 ;  /* 0x0007f80e01007387 */ /* 0x000fe80000100a00 */
[----:B--2---:R-:W0:Y:S04]  /*60c60*/  LDSM.16.MT88.4 R12, [R9+UR4+0x1c180] ;  /* 0x01c18004090c783b */ /* 0x004e280008004200 */
        /* <DEDUP_REMOVED lines=10> */
[----:B------:R-:W-:Y:S02]  /*60d10*/  IMAD.MOV.U32 R16, RZ, RZ, R15 ;  /* 0x000000ffff107224 */ /* 0x000fe400078e000f */
[----:B------:R-:W2:Y:S01]  /*60d20*/  LDL.LU.64 R14, [R1+0x3b68] ;  /* 0x003b6800010e7983 */ /* 0x000ea20000300a00 */
[----:B------:R-:W-:-:S05]  /*60d30*/  IMAD.MOV.U32 R29, RZ, RZ, R12 ;  /* 0x000000ffff1d7224 */ /* 0x000fca00078e000c */
[----:B------:R-:W-:Y:S01]  /*60d40*/  STL [R1+0x3aec], R29 ;  /* 0x003aec1d01007387 */ /* 0x000fe20000100800 */
[----:B------:R-:W-:Y:S01]  /*60d50*/  IMAD.MOV.U32 R28, RZ, RZ, R13 ;  /* 0x000000ffff1c7224 */ /* 0x000fe200078e000d */
[----:B--2---:R-:W-:-:S15]  /*60d60*/  HMMA.16816.F32 R24, R20, R14, R24 ;  /* 0x0000000e1418723c */ /* 0x004fde0000001818 */
[----:B------:R-:W-:-:S08]  /*60d70*/  NOP ;  /* 0x0000000000007918 */ /* 0x000fd00000000000 */
[----:B------:R-:W-:Y:S04]  /*60d80*/  STL.64 [R1+0x5b0], R24 ;  /* 0x0005b01801007387 */ /* 0x000fe80000100a00 */
[----:B------:R-:W-:Y:S04]  /*60d90*/  STL.64 [R1+0x5b8], R26 ;  /* 0x0005b81a01007387 */ /* 0x000fe80000100a00 */
[----:B------:R-:W0:Y:S02]  /*60da0*/  LDSM.16.MT88.4 R24, [R9+UR4+0x1c280] ;  /* 0x01c280040918783b */ /* 0x000e240008004200 */
[----:B0-----:R-:W-:-:S02]  /*60db0*/  IMAD.MOV.U32 R3, RZ, RZ, R26 ;  /* 0x000000ffff037224 */ /* 0x001fc400078e001a */
[----:B------:R-:W-:Y:S02]  /*60dc0*/  IMAD.MOV.U32 R0, RZ, RZ, R27 ;  /* 0x000000ffff007224 */ /* 0x000fe400078e001b */
[----:B------:R-:W-:Y:S02]  /*60dd0*/  IMAD.MOV.U32 R12, RZ, RZ, R24 ;  /* 0x000000ffff0c7224 */ /* 0x000fe400078e0018 */
[----:B------:R-:W-:Y:S01]  /*60de0*/  IMAD.MOV.U32 R13, RZ, RZ, R25 ;  /* 0x000000ffff0d7224 */ /* 0x000fe200078e0019 */
[----:B------:R-:W2:Y:S04]  /*60df0*/  LDL.LU.64 R26, [R1+0x3b60] ;  /* 0x003b6000011a7983 */ /* 0x000ea80000300a00 */
[----:B------:R-:W2:Y:S04]  /*60e00*/  LDL.LU.64 R24, [R1+0x3b58] ;  /* 0x003b580001187983 */ /* 0x000ea80000300a00 */
[----:B------:R-:W-:Y:S04]  /*60e10*/  STL.64 [R1+0x3b48], R14 ;  /* 0x003b480e01007387 */ /* 0x000fe80000100a00 */
[----:B------:R0:W-:Y:S04]  /*60e20*/  STL.64 [R1+0x3b40], R12 ;  /* 0x003b400c01007387 */ /* 0x0001e80000100a00 */
[----:B0-----:R-:W3:Y:S04]  /*60e30*/  LDL.LU R12, [R1+0x350] ;  /* 0x00035000010c7983 */ /* 0x001ee80000300800 */
[----:B------:R-:W3:Y:S04]  /*60e40*/  LDL.LU R13, [R1+0x354] ;  /* 0x00035400010d7983 */ /* 0x000ee80000300800 */
[----:B------:R-:W3:Y:S04]  /*60e50*/  LDL.LU R14, [R1+0x358] ;  /* 0x00035800010e7983 */ /* 0x000ee80000300800 */
[----:B------:R-:W3:Y:S01]  /*60e60*/  LDL.LU R15, [R1+0x35c] ;  /* 0x00035c00010f7983 */ /* 0x000ee20000300800 */
[----:B--2---:R-:W-:Y:S03]  /*60e70*/  HMMA.16816.F32 R24, R20, R18, R24 ;  /* 0x000000121418723c */ /* 0x004fe60000001818 */
[----:B------:R-:W3:Y:S04]  /*60e80*/  LDL.LU.64 R20, [R1+0x80] ;  /* 0x0000800001147983 */ /* 0x000ee80000300a00 */
[----:B------:R-:W3:-:S15]  /*60e90*/  LDL.LU.64 R22, [R1+0x88] ;  /* 0x0000880001167983 */ /* 0x000ede0000300a00 */
[----:B------:R-:W-:-:S01]  /*60ea0*/  NOP ;  /* 0x0000000000007918 */ /* 0x000fc20000000000 */
[----:B------:R-:W-:Y:S04]  /*60eb0*/  STL.64 [R1+0x4b0], R24 ;  /* 0x0004b01801007387 */ /* 0x000fe80000100a00 */
[----:B------:R-:W-:Y:S04]  /*60ec0*/  STL.64 [R1+0x4b8], R26 ;  /* 0x0004b81a01007387 */ /* 0x000fe80000100a00 */
[----:B------:R-:W0:Y:S04]  /*60ed0*/  LDSM.16.MT88.4 R24, [R9+UR4+0x1c300] ;  /* 0x01c300040918783b */ /* 0x000e280008004200 */
[----:B------:R-:W-:Y:S04]  /*60ee0*/  STL.64 [R1+0x3b38], R18 ;  /* 0x003b381201007387 */ /* 0x000fe80000100a00 */
[----:B------:R3:W-:Y:S04]  /*60ef0*/  STL.64 [R1+0x3b30], R16 ;  /* 0x003b301001007387 */ /* 0x0007e80000100a00 */
[----:B0-----:R-:W-:Y:S04]  /*60f00*/  STL.64 [R1+0x38f0], R26 ;  /* 0x0038f01a01007387 */ /* 0x001fe80000100a00 */
[----:B------:R-:W-:Y:S01]  /*60f10*/  STL.64 [R1+0x38e8], R24 ;  /* 0x0038e81801007387 */ /* 0x000fe20000100a00 */
[----:B---3--:R-:W-:Y:S07]  /*60f20*/  HMMA.16816.F32 R16, R20, R6, R12 ;  /* 0x000000061410723c */ /* 0x008fee000000180c */
[----:B------:R-:W-:-:S02]  /*60f30*/  IMAD.MOV.U32 R15, RZ, RZ, R20 ;  /* 0x000000ffff0f7224 */ /* 0x000fc400078e0014 */
[----:B------:R-:W-:Y:S02]  /*60f40*/  IMAD.MOV.U32 R14, RZ, RZ, R21 ;  /* 0x000000ffff0e7224 */ /* 0x000fe400078e0015 */
[----:B------:R-:W-:Y:S02]  /*60f50*/  IMAD.MOV.U32 R13, RZ, RZ, R22 ;  /* 0x000000ffff0d7224 */ /* 0x000fe400078e0016 */
[----:B------:R-:W-:Y:S02]  /*60f60*/  IMAD.MOV.U32 R12, RZ, RZ, R23 ;  /* 0x000000ffff0c7224 */ /* 0x000fe400078e0017 */
[----:B------:R0:W1:Y:S08]  /*60f70*/  LDSM.16.MT88.4 R20, [R9+UR4+0x1c380] ;  /* 0x01c380040914783b */ /* 0x0000700008004200 */
[----:B------:R2:W-:Y:S04]  /*60f80*/  STL.64 [R1+0x7d0], R16 ;  /* 0x0007d01001007387 */ /* 0x0005e80000100a00 */
[----:B------:R3:W-:Y:S04]  /*60f90*/  STL.64 [R1+0x7d8], R18 ;  /* 0x0007d81201007387 */ /* 0x0007e80000100a00 */
[----:B------:R3:W-:Y:S04]  /*60fa0*/  STL.64 [R1+0x3b18], R6 ;  /* 0x003b180601007387 */ /* 0x0007e80000100a00 */
[----:B----4-:R4:W-:Y:S04]  /*60fb0*/  STL.64 [R1+0x3b10], R4 ;  /* 0x003b100401007387 */ /* 0x0109e80000100a00 */
[----:B0-----:R-:W4:Y:S04]  /*60fc0*/  LDL.LU R9, [R1+0x3b50] ;  /* 0x003b500001097983 */ /* 0x001f280000300800 */
[----:B------:R-:W4:Y:S04]  /*60fd0*/  LDL.LU R24, [R1+0x1f0] ;  /* 0x0001f00001187983 */ /* 0x000f280000300800 */
[----:B------:R-:W4:Y:S04]  /*60fe0*/  LDL.LU R25, [R1+0x1f4] ;  /* 0x0001f40001197983 */ /* 0x000f280000300800 */
[----:B------:R-:W4:Y:S04]  /*60ff0*/  LDL.LU R26, [R1+0x1f8] ;  /* 0x0001f800011a7983 */ /* 0x000f280000300800 */
[----:B------:R-:W4:Y:S04]  /*61000*/  LDL.LU R27, [R1+0x1fc] ;  /* 0x0001fc00011b7983 */ /* 0x000f280000300800 */
[----:B--2---:R-:W2:Y:S04]  /*61010*/  LDL.LU R16, [R1+0x370] ;  /* 0x0003700001107983 */ /* 0x004ea80000300800 */
[----:B------:R-:W2:Y:S04]  /*61020*/  LDL.LU R17, [R1+0x374] ;  /* 0x0003740001117983 */ /* 0x000ea80000300800 */
[----:B---3--:R-:W2:Y:S01]  /*61030*/  LDL.LU R18, [R1+0x378] ;  /* 0x0003780001127983 */ /* 0x008ea20000300800 */
[----:B------:R-:W-:-:S03]  /*61040*/  IMAD.MOV.U32 R7, RZ, RZ, R12 ;  /* 0x000000ffff077224 */ /* 0x000fc600078e000c */
[----:B------:R-:W2:Y:S01]  /*61050*/  LDL.LU R19, [R1+0x37c] ;  /* 0x00037c0001137983 */ /* 0x000ea20000300800 */
[----:B------:R-:W-:-:S03]  /*61060*/  IMAD.MOV.U32 R6, RZ, RZ, R13 ;  /* 0x000000ffff067224 */ /* 0x000fc600078e000d */
[----:B------:R-:W3:Y:S01]  /*61070*/  LDL.LU R12, [R1+0x380] ;  /* 0x00038000010c7983 */ /* 0x000ee20000300800 */
[----:B----4-:R-:W-:-:S03]  /*61080*/  IMAD.MOV.U32 R5, RZ, RZ, R14 ;  /* 0x000000ffff057224 */ /* 0x010fc600078e000e */
[----:B------:R-:W3:Y:S01]  /*61090*/  LDL.LU R13, [R1+0x384] ;  /* 0x00038400010d7983 */ /* 0x000ee20000300800 */
[----:B------:R-:W-:-:S03]  /*610a0*/  IMAD.MOV.U32 R4, RZ, RZ, R15 ;  /* 0x000000ffff047224 */ /* 0x000fc600078e000f */
[----:B------:R-:W3:Y:S04]  /*610b0*/  LDL.LU R14, [R1+0x388] ;  /* 0x00038800010e7983 */ /* 0x000ee80000300800 */
[----:B------:R-:W3:Y:S04]  /*610c0*/  LDL.LU R15, [R1+0x38c] ;  /* 0x00038c00010f7983 */ /* 0x000ee80000300800 */
[----:B------:R-:W-:Y:S04]  /*610d0*/  STL.64 [R1+0x39d0], R26 ;  /* 0x0039d01a01007387 */ /* 0x000fe80000100a00 */
[----:B------:R0:W-:Y:S04]  /*610e0*/  STL.64 [R1+0x39c8], R24 ;  /* 0x0039c81801007387 */ /* 0x0001e80000100a00 */
[----:B0-----:R-:W4:Y:S01]  /*610f0*/  LDL.LU R24, [R1+0x30] ;  /* 0x0000300001187983 */ /* 0x001f220000300800 */
[----:B------:R-:W-:-:S02]  /*61100*/  IMAD.MOV.U32 R26, RZ, RZ, R8 ;  /* 0x000000ffff1a7224 */ /* 0x000fc400078e0008 */
[----:B------:R-:W-:Y:S02]  /*61110*/  IMAD.MOV.U32 R27, RZ, RZ, R2 ;  /* 0x000000ffff1b7224 */ /* 0x000fe400078e0002 */
[----:B------:R-:W-:-:S03]  /*61120*/  IMAD.MOV.U32 R25, RZ, RZ, R9 ;  /* 0x000000ffff197224 */ /* 0x000fc600078e0009 */
[----:B------:R-:W-:Y:S04]  /*61130*/  STL.64 [R1+0x3a20], R26 ;  /* 0x003a201a01007387 */ /* 0x000fe80000100a00 */
[----:B----4-:R0:W-:Y:S04]  /*61140*/  STL.64 [R1+0x3a18], R24 ;  /* 0x003a181801007387 */ /* 0x0101e80000100a00 */
[----:B0-----:R-:W4:Y:S04]  /*61150*/  LDL.LU R24, [R1+0x310] ;  /* 0x0003100001187983 */ /* 0x001f280000300800 */
[----:B------:R-:W4:Y:S04]  /*61160*/  LDL.LU R25, [R1+0x314] ;  /* 0x0003140001197983 */ /* 0x000f280000300800 */
[----:B------:R-:W2:Y:S04]  /*61170*/  LDL.LU R26, [R1+0x318] ;  /* 0x00031800011a7983 */ /* 0x000ea80000300800 */
[----:B------:R-:W2:Y:S04]  /*61180*/  LDL.LU R27, [R1+0x31c] ;  /* 0x00031c00011b7983 */ /* 0x000ea80000300800 */
[----:B--2---:R-:W-:Y:S04]  /*61190*/  STL.64 [R1+0x3af8], R26 ;  /* 0x003af81a01007387 */ /* 0x004fe80000100a00 */
[----:B----4-:R0:W-:Y:S04]  /*611a0*/  STL.64 [R1+0x3af0], R24 ;  /* 0x003af01801007387 */ /* 0x0101e80000100a00 */
[----:B0-----:R-:W2:Y:S04]  /*611b0*/  LDL.LU.64 R24, [R1+0x60] ;  /* 0x0000600001187983 */ /* 0x001ea80000300a00 */
[----:B------:R-:W4:Y:S01]  /*611c0*/  LDL.LU.64 R26, [R1+0x68] ;  /* 0x00006800011a7983 */ /* 0x000f220000300a00 */
[C---:B---3--:R-:W-:Y:S03]  /*611d0*/  HMMA.16816.F32 R12, R4.reuse, R10, R12 ;  /* 0x0000000a040c723c */ /* 0x048fe6000000180c */
[----:B----4-:R-:W-:Y:S04]  /*611e0*/  STL.64 [R1+0x3b28], R26 ;  /* 0x003b281a01007387 */ /* 0x010fe80000100a00 */
[----:B--2---:R0:W-:Y:S04]  /*611f0*/  STL.64 [R1+0x3b20], R24 ;  /* 0x003b201801007387 */ /* 0x0041e80000100a00 */
        /* <DEDUP_REMOVED lines=19> */
[----:B------:R-:W3:Y:S01]  /*61330*/  LDL.LU.64 R12, [R1+0x3b40] ;  /* 0x003b4000010c7983 */ /* 0x000ee20000300a00 */
[----:B----4-:R-:W-:-:S15]  /*61340*/  HMMA.16816.F32 R16, R4, R14, R16 ;  /* 0x0000000e0410723c */ /* 0x010fde0000001810 */
[----:B------:R-:W-:-:S08]  /*61350*/  NOP ;  /* 0x0000000000007918 */ /* 0x000fd00000000000 */
[----:B------:R-:W-:Y:S04]  /*61360*/  STL.64 [R1+0x590], R16 ;  /* 0x0005901001007387 */ /* 0x000fe80000100a00 */
[----:B------:R0:W-:Y:S04]  /*61370*/  STL.64 [R1+0x598], R18 ;  /* 0x0005981201007387 */ /* 0x0001e80000100a00 */
[----:B0-----:R-:W2:Y:S04]  /*61380*/  LDL.LU.64 R18, [R1+0x3b38] ;  /* 0x003b380001127983 */ /* 0x001ea80000300a00 */
[----:B------:R-:W4:Y:S01]  /*61390*/  LDL.LU.64 R16, [R1+0x3b30] ;  /* 0x003b300001107983 */ /* 0x000f220000300a00 */
[----:B--2---:R-:W-:Y:S03]  /*613a0*/  HMMA.16816.F32 R4, R4, R18, R24 ;  /* 0x000000120404723c */ /* 0x004fe60000001818 */
[----:B------:R-:W3:Y:S04]  /*613b0*/  LDL.LU.64 R26, [R1+0x3b28] ;  /* 0x003b2800011a7983 */ /* 0x000ee80000300a00 */
[----:B------:R-:W3:-:S15]  /*613c0*/  LDL.LU.64 R24, [R1+0x3b20] ;  /* 0x003b200001187983 */ /* 0x000ede0000300a00 */
[----:B------:R-:W-:-:S01]  /*613d0*/  NOP ;  /* 0x0000000000007918 */ /* 0x000fc20000000000 */
[----:B------:R-:W-:Y:S04]  /*613e0*/  STL.64 [R1+0x490], R4 ;  /* 0x0004900401007387 */ /* 0x000fe80000100a00 */
[----:B------:R0:W-:Y:S04]  /*613f0*/  STL.64 [R1+0x498], R6 ;  /* 0x0004980601007387 */ /* 0x0001e80000100a00 */
[----:B0-----:R-:W3:Y:S04]  /*61400*/  LDL.LU.64 R6, [R1+0x3b18] ;  /* 0x003b180001067983 */ /* 0x001ee80000300a00 */
[----:B------:R-:W2:Y:S01]  /*61410*/  LDL.LU.64 R4, [R1+0x3b10] ;  /* 0x003b100001047983 */ /* 0x000ea20000300a00 */
[----:B---3--:R-:W-:-:S15]  /*61420*/  HMMA.16816.F32 R20, R24, R6, R20 ;  /* 0x000000061814723c */ /* 0x008fde0000001814 */
[----:B------:R-:W-:-:S08]  /*61430*/  NOP ;  /* 0x0000000000007918 */ /* 0x000fd00000000000 */
[----:B------:R-:W-:Y:S04]  /*61440*/  STL.64 [R1+0x7b0], R20 ;  /* 0x0007b01401007387 */ /* 0x000fe80000100a00 */
[----:B------:R0:W-:Y:S04]  /*61450*/  STL.64 [R1+0x7b8], R22 ;  /* 0x0007b81601007387 */ /* 0x0001e80000100a00 */
[----:B0-----:R-:W3:Y:S04]  /*61460*/  LDL.LU.64 R22, [R1+0x3b08] ;  /* 0x003b080001167983 */ /* 0x001ee80000300a00 */
[----:B------:R-:W3:Y:S01]  /*61470*/  LDL.LU.64 R20, [R1+0x3b00] ;  /* 0x003b000001147983 */ /* 0x000ee20000300a00 */
[----:B------:R-:W-:-:S02]  /*61480*/  IMAD.MOV.U32 R9, RZ, RZ, R26 ;  /* 0x000000ffff097224 */ /* 0x000fc400078e001a */
[----:B------:R-:W-:Y:S02]  /*61490*/  IMAD.MOV.U32 R8, RZ, RZ, R27 ;  /* 0x000000ffff087224 */ /* 0x000fe400078e001b */
[----:B------:R-:W-:Y:S02]  /*614a0*/  IMAD.MOV.U32 R29, RZ, RZ, R24 ;  /* 0x000000ffff1d7224 */ /* 0x000fe400078e0018 */
[----:B------:R-:W-:Y:S01]  /*614b0*/  IMAD.MOV.U32 R2, RZ, RZ, R25 ;  /* 0x000000ffff027224 */ /* 0x000fe200078e0019 */
[----:B------:R-:W4:Y:S04]  /*614c0*/  LDL.LU.64 R26, [R1+0x3af8] ;  /* 0x003af800011a7983 */ /* 0x000f280000300a00 */
[----:B------:R-:W4:Y:S04]  /*614d0*/  LDL.LU.64 R24, [R1+0x3af0] ;  /* 0x003af00001187983 */ /* 0x000f280000300a00 */
[----:B------:R0:W-:Y:S04]  /*614e0*/  STL.64 [R1+0x3ab8], R6 ;  /* 0x003ab80601007387 */ /* 0x0001e80000100a00 */
[----:B--2---:R1:W-:Y:S01]  /*614f0*/  STL.64 [R1+0x3ab0], R4 ;  /* 0x003ab00401007387 */ /* 0x0043e20000100a00 */
[----:B0-----:R-:W-:-:S02]  /*61500*/  IMAD.MOV.U32 R6, RZ, RZ, R9 ;  /* 0x000000ffff067224 */ /* 0x001fc400078e0009 */
[----:B-1----:R-:W-:Y:S02]  /*61510*/  IMAD.MOV.U32 R4, RZ, RZ, R29 ;  /* 0x000000ffff047224 */ /* 0x002fe400078e001d */
[----:B------:R-:W-:Y:S02]  /*61520*/  IMAD.MOV.U32 R5, RZ, RZ, R2 ;  /* 0x000000ffff057224 */ /* 0x000fe400078e0002 */
[----:B------:R-:W-:Y:S01]  /*61530*/  IMAD.MOV.U32 R7, RZ, RZ, R8 ;  /* 0x000000ffff077224 */ /* 0x000fe200078e0008 */
[----:B------:R-:W2:Y:S04]  /*61540*/  LDL.LU R29, [R1+0x3aec] ;  /* 0x003aec00011d7983 */ /* 0x000ea80000300800 */
[----:B------:R-:W2:Y:S04]  /*61550*/  LDL.LU R2, [R1+0x3ae8] ;  /* 0x003ae80001027983 */ /* 0x000ea80000300800 */
[----:B------:R-:W2:Y:S04]  /*61560*/  LDL.LU R9, [R1+0x3ae4] ;  /* 0x003ae40001097983 */ /* 0x000ea80000300800 */
[----:B------:R-:W2:Y:S04]  /*61570*/  LDL.LU R8, [R1+0x3ae0] ;  /* 0x003ae00001087983 */ /* 0x000ea80000300800 */
[----:B------:R-:W-:Y:S01]  /*61580*/  STL.64 [R1+0x3aa8], R10 ;  /* 0x003aa80a01007387 */ /* 0x000fe20000100a00 */
[----:B---3--:R-:W-:-:S15]  /*61590*/  HMMA.16816.F32 R20, R4, R10, R20 ;  /* 0x0000000a0414723c */ /* 0x008fde0000001814 */
[----:B------:R-:W-:-:S08]  /*615a0*/  NOP ;  /* 0x0000000000007918 */ /* 0x000fd00000000000 */
[----:B------:R-:W-:Y:S04]  /*615b0*/  STL.64 [R1+0x6b0], R20 ;  /* 0x0006b01401007387 */ /* 0x000fe80000100a00 */
[----:B------:R4:W-:Y:S02]  /*615c0*/  STL.64 [R1+0x6b8], R22 ;  /* 0x0006b81601007387 */ /* 0x0009e40000100a00 */
[----:B----4-:R-:W-:Y:S06]  /*615d0*/  HMMA.16816.F32 R20, R4, R14, R24 ;  /* 0x0000000e0414723c */ /* 0x010fec0000001818 */
[----:B------:R-:W-:Y:S04]  /*615e0*/  STL.64 [R1+0x3aa0], R14 ;  /* 0x003aa00e01007387 */ /* 0x000fe80000100a00 */
[----:B------:R-:W-:-:S13]  /*615f0*/  STL.64 [R1+0x3a98], R12 ;  /* 0x003a980c01007387 */ /* 0x000fda0000100a00 */
[----:B------:R0:W-:Y:S04]  /*61600*/  STL.64 [R1+0x570], R20 ;  /* 0x0005701401007387 */ /* 0x0001e80000100a00 */
[----:B------:R1:W-:Y:S04]  /*61610*/  STL.64 [R1+0x578], R22 ;  /* 0x0005781601007387 */ /* 0x0003e80000100a00 */
[----:B0-----:R-:W3:Y:S04]  /*61620*/  LDL.LU R20, [R1+0x1d0] ;  /* 0x0001d00001147983 */ /* 0x001ee80000300800 */
[----:B------:R-:W3:Y:S04]  /*61630*/  LDL.LU R21, [R1+0x1d4] ;  /* 0x0001d40001157983 */ /* 0x000ee80000300800 */
[----:B-1----:R-:W4:Y:S04]  /*61640*/  LDL.LU R22, [R1+0x1d8] ;  /* 0x0001d80001167983 */ /* 0x002f280000300800 */
[----:B------:R-:W4:Y:S04]  /*61650*/  LDL.LU R23, [R1+0x1dc] ;  /* 0x0001dc0001177983 */ /* 0x000f280000300800 */
[----:B------:R-:W3:Y:S01]  /*61660*/  LDL.LU R24, [R1+0x40] ;  /* 0x0000400001187983 */ /* 0x000ee20000300800 */
[----:B--2---:R-:W-:-:S02]  /*61670*/  IMAD.MOV.U32 R26, RZ, RZ, R9 ;  /* 0x000000ffff1a7224 */ /* 0x004fc400078e0009 */
[----:B------:R-:W-:Y:S02]  /*61680*/  IMAD.MOV.U32 R27, RZ, RZ, R2 ;  /* 0x000000ffff1b7224 */ /* 0x000fe400078e0002 */
[----:B------:R-:W-:Y:S02]  /*61690*/  IMAD.MOV.U32 R25, RZ, RZ, R8 ;  /* 0x000000ffff197224 */ /* 0x000fe400078e0008 */
[----:B------:R-:W2:Y:S04]  /*616a0*/  LDL.LU R8, [R1+0x3adc] ;  /* 0x003adc0001087983 */ /* 0x000ea80000300800 */
[----:B------:R-:W2:Y:S04]  /*616b0*/  LDL.LU R9, [R1+0x3ad8] ;  /* 0x003ad80001097983 */ /* 0x000ea80000300800 */
[----:B------:R-:W2:Y:S04]  /*616c0*/  LDL.LU R2, [R1+0x3ad4] ;  /* 0x003ad40001027983 */ /* 0x000ea80000300800 */
[----:B------:R-:W-:Y:S04]  /*616d0*/  STL.64 [R1+0x3a70], R26 ;  /* 0x003a701a01007387 */ /* 0x000fe80000100a00 */
[----:B---3--:R-:W-:Y:S04]  /*616e0*/  STL.64 [R1+0x3a68], R24 ;  /* 0x003a681801007387 */ /* 0x008fe80000100a00 */
[----:B----4-:R-:W-:Y:S04]  /*616f0*/  STL.64 [R1+0x39c0], R22 ;  /* 0x0039c01601007387 */ /* 0x010fe80000100a00 */
[----:B------:R0:W-:Y:S04]  /*61700*/  STL.64 [R1+0x39b8], R20 ;  /* 0x0039b81401007387 */ /* 0x0001e80000100a00 */
[----:B0-----:R-:W3:Y:S04]  /*61710*/  LDL.LU.64 R20, [R1+0x20] ;  /* 0x0000200001147983 */ /* 0x001ee80000300a00 */
[----:B------:R-:W4:Y:S04]  /*61720*/  LDL.LU.64 R22, [R1+0x28] ;  /* 0x0000280001167983 */ /* 0x000f280000300a00 */
        /* <DEDUP_REMOVED lines=18> */
[----:B------:R-:W3:Y:S01]  /*61850*/  LDL.LU R24, [R1+0x50] ;  /* 0x0000500001187983 */ /* 0x000ee20000300800 */
[----:B--2---:R-:W-:-:S02]  /*61860*/  IMAD.MOV.U32 R26, RZ, RZ, R9 ;  /* 0x000000ffff1a7224 */ /* 0x004fc400078e0009 */
[----:B------:R-:W-:Y:S02]  /*61870*/  IMAD.MOV.U32 R27, RZ, RZ, R8 ;  /* 0x000000ffff1b7224 */ /* 0x000fe400078e0008 */
[----:B------:R-:W-:Y:S02]  /*61880*/  IMAD.MOV.U32 R25, RZ, RZ, R2 ;  /* 0x000000ffff197224 */ /* 0x000fe400078e0002 */
[----:B------:R-:W2:Y:S04]  /*61890*/  LDL.LU R2, [R1+0x3ad0] ;  /* 0x003ad00001027983 */ /* 0x000ea80000300800 */
[----:B------:R-:W-:Y:S04]  /*618a0*/  STL.64 [R1+0x3ac8], R26 ;  /* 0x003ac81a01007387 */ /* 0x000fe80000100a00 */
[----:B---3--:R-:W-:Y:S04]  /*618b0*/  STL.64 [R1+0x3ac0], R24 ;  /* 0x003ac01801007387 */ /* 0x008fe80000100a00 */
        /* <DEDUP_REMOVED lines=55> */
[----:B------:R-:W3:Y:S04]  /*61c30*/  LDL.LU.64 R26, [R1+0x3ac8] ;  /* 0x003ac800011a7983 */ /* 0x000ee80000300a00 */
[----:B------:R-:W3:Y:S04]  /*61c40*/  LDL.LU.64 R24, [R1+0x3ac0] ;  /* 0x003ac00001187983 */ /* 0x000ee80000300a00 */
        /* <DEDUP_REMOVED lines=81> */
[----:B------:R-:W3:Y:S01]  /*62160*/  LDL.LU.64 R8, [R1+0x690] ;  /* 0x0006900001087983 */ /* 0x000ee20000300a00 */
[----:B--2---:R-:W-:-:S15]  /*62170*/  HMMA.16816.F32 R24, R20, R6, R24 ;  /* 0x000000061418723c */ /* 0x004fde0000001818 */
[----:B------:R-:W-:-:S08]  /*62180*/  NOP ;  /* 0x0000000000007918 */ /* 0x000fd00000000000 */
        /* <DEDUP_REMOVED lines=8> */
[----:B------:R0:W-:Y:S04]  /*62210*/  STL.64 [R1+0x3990], R6 ;  /* 0x0039900601007387 */ /* 0x0001e80000100a00 */
[----:B----4-:R1:W-:Y:S01]  /*62220*/  STL.64 [R1+0x3988], R4 ;  /* 0x0039880401007387 */ /* 0x0103e20000100a00 */
[----:B0-----:R-:W-:-:S02]  /*62230*/  IMAD.MOV.U32 R7, RZ, RZ, R24 ;  /* 0x000000ffff077224 */ /* 0x001fc400078e0018 */
[----:B-1----:R-:W-:Y:S02]  /*62240*/  IMAD.MOV.U32 R4, RZ, RZ, R27 ;  /* 0x000000ffff047224 */ /* 0x002fe400078e001b */
[----:B------:R-:W-:Y:S02]  /*62250*/  IMAD.MOV.U32 R5, RZ, RZ, R26 ;  /* 0x000000ffff057224 */ /* 0x000fe400078e001a */
[----:B------:R-:W-:Y:S02]  /*62260*/  IMAD.MOV.U32 R6, RZ, RZ, R25 ;  /* 0x000000ffff067224 */ /* 0x000fe400078e0019 */
[----:B---3--:R-:W-:Y:S02]  /*62270*/  IMAD.MOV.U32 R24, RZ, RZ, R12 ;  /* 0x000000ffff187224 */ /* 0x008fe400078e000c */
[----:B------:R-:W-:Y:S02]  /*62280*/  IMAD.MOV.U32 R26, RZ, RZ, R3 ;  /* 0x000000ffff1a7224 */ /* 0x000fe400078e0003 */
[----:B------:R-:W-:Y:S01]  /*62290*/  IMAD.MOV.U32 R27, RZ, RZ, R0 ;  /* 0x000000ffff1b7224 */ /* 0x000fe200078e0000 */
[----:B------:R-:W3:Y:S01]  /*622a0*/  LDL.LU R12, [R1+0x39b4] ;  /* 0x0039b400010c7983 */ /* 0x000ee20000300800 */
[----:B------:R-:W-:-:S03]  /*622b0*/  IMAD.MOV.U32 R25, RZ, RZ, R13 ;  /* 0x000000ffff197224 */ /* 0x000fc600078e000d */
[----:B------:R-:W3:Y:S04]  /*622c0*/  LDL.LU R13, [R1+0x39b0] ;  /* 0x0039b000010d7983 */ /* 0x000ee80000300800 */
[----:B------:R-:W4:Y:S04]  /*622d0*/  LDL.LU R3, [R1+0x39ac] ;  /* 0x0039ac0001037983 */ /* 0x000f280000300800 */
[----:B------:R-:W4:Y:S04]  /*622e0*/  LDL.LU R0, [R1+0x39a8] ;  /* 0x0039a80001007983 */ /* 0x000f280000300800 */
[----:B------:R-:W-:Y:S04]  /*622f0*/  STL.64 [R1+0x3940], R26 ;  /* 0x0039401a01007387 */ /* 0x000fe80000100a00 */
[----:B------:R0:W-:Y:S04]  /*62300*/  STL.64 [R1+0x3938], R24 ;  /* 0x0039381801007387 */ /* 0x0001e80000100a00 */
[----:B0-----:R-:W2:Y:S04]  /*62310*/  LDL.LU R24, [R1+0x1e0] ;  /* 0x0001e00001187983 */ /* 0x001ea80000300800 */
[----:B------:R-:W2:Y:S04]  /*62320*/  LDL.LU R25, [R1+0x1e4] ;  /* 0x0001e40001197983 */ /* 0x000ea80000300800 */
[----:B------:R-:W2:Y:S04]  /*62330*/  LDL.LU R26, [R1+0x1e8] ;  /* 0x0001e800011a7983 */ /* 0x000ea80000300800 */
[----:B------:R-:W2:Y:S04]  /*62340*/  LDL.LU R27, [R1+0x1ec] ;  /* 0x0001ec00011b7983 */ /* 0x000ea80000300800 */
[----:B------:R-:W-:Y:S04]  /*62350*/  STL.64 [R1+0x3980], R10 ;  /* 0x0039800a01007387 */ /* 0x000fe80000100a00 */
[----:B------:R0:W-:Y:S01]  /*62360*/  STL.64 [R1+0x3978], R8 ;  /* 0x0039780801007387 */ /* 0x0001e20000100a00 */
[C---:B--2---:R-:W-:Y:S06]  /*62370*/  HMMA.16816.F32 R24, R4.reuse, R10, R24 ;  /* 0x0000000a0418723c */ /* 0x044fec0000001818 */
[----:B0-----:R-:W-:-:S15]  /*62380*/  HMMA.16816.F32 R8, R4, R14, R20 ;  /* 0x0000000e0408723c */ /* 0x001fde0000001814 */
[----:B------:R-:W-:-:S02]  /*62390*/  NOP ;  /* 0x0000000000007918 */ /* 0x000fc40000000000 */
[----:B------:R-:W-:Y:S04]  /*623a0*/  STL.64 [R1+0x720], R24 ;  /* 0x0007201801007387 */ /* 0x000fe80000100a00 */
[----:B------:R-:W-:Y:S04]  /*623b0*/  STL.64 [R1+0x728], R26 ;  /* 0x0007281a01007387 */ /* 0x000fe80000100a00 */
[----:B------:R-:W-:Y:S04]  /*623c0*/  STL.64 [R1+0x3970], R14 ;  /* 0x0039700e01007387 */ /* 0x000fe80000100a00 */
[----:B---3--:R-:W-:Y:S04]  /*623d0*/  STL.64 [R1+0x3968], R12 ;  /* 0x0039680c01007387 */ /* 0x008fe80000100a00 */
[----:B------:R-:W-:Y:S04]  /*623e0*/  STL.64 [R1+0x5e0], R8 ;  /* 0x0005e00801007387 */ /* 0x000fe80000100a00 */
[----:B------:R-:W-:Y:S04]  /*623f0*/  STL.64 [R1+0x5e8], R10 ;  /* 0x0005e80a01007387 */ /* 0x000fe80000100a00 */
        /* <DEDUP_REMOVED lines=78> */
[----:B------:R-:W4:Y:S04]  /*628e0*/  LDL.LU.64 R26, [R1+0x39a0] ;  /* 0x0039a000011a7983 */ /* 0x000f280000300a00 */
[----:B------:R-:W4:Y:S04]  /*628f0*/  LDL.LU.64 R24, [R1+0x3998] ;  /* 0x0039980001187983 */ /* 0x000f280000300a00 */
        /* <DEDUP_REMOVED lines=42> */
[----:B------:R-:W3:Y:S01]  /*62ba0*/  LDL.LU.64 R28, [R1+0x660] ;  /* 0x00066000011c7983 */ /* 0x000ee20000300a00 */
[----:B--2---:R-:W-:Y:S03]  /*62bb0*/  HMMA.16816.F32 R20, R24, R14, R20 ;  /* 0x0000000e1814723c */ /* 0x004fe60000001814 */
[----:B---3--:R0:W-:Y:S04]  /*62bc0*/  STL.64 [R1+0x3870], R28 ;  /* 0x0038701c01007387 */ /* 0x0081e80000100a00 */
[----:B0-----:R-:W2:-:S15]  /*62bd0*/  LDL.LU.64 R28, [R1+0x678] ;  /* 0x00067800011c7983 */ /* 0x001e9e0000300a00 */
[----:B------:R-:W-:-:S01]  /*62be0*/  NOP ;  /* 0x0000000000007918 */ /* 0x000fc20000000000 */
        /* <DEDUP_REMOVED lines=30> */
[----:B---3--:R-:W-:-:S15]  /*62dd0*/  HMMA.16816.F32 R20, R24, R14, R20 ;  /* 0x0000000e1814723c */ /* 0x008fde0000001814 */
[----:B------:R-:W-:-:S08]  /*62de0*/  NOP ;  /* 0x0000000000007918 */ /* 0x000fd00000000000 */
[----:B------:R-:W-:Y:S04]  /*62df0*/  STL.64 [R1+0x580], R20 ;  /* 0x0005801401007387 */ /* 0x000fe80000100a00 */
[----:B------:R0:W-:Y:S04]  /*62e00*/  STL.64 [R1+0x588], R22 ;  /* 0x0005881601007387 */ /* 0x0001e80000100a00 */
[----:B0-----:R-:W3:Y:S04]  /*62e10*/  LDL.LU.64 R22, [R1+0x38c0] ;  /* 0x0038c00001167983 */ /* 0x001ee80000300a00 */
[----:B------:R-:W3:Y:S04]  /*62e20*/  LDL.LU.64 R20, [R1+0x38b8] ;  /* 0x0038b80001147983 */ /* 0x000ee80000300a00 */
[----:B------:R0:W-:Y:S04]  /*62e30*/  STL.64 [R1+0x3878], R14 ;  /* 0x0038780e01007387 */ /* 0x0001e80000100a00 */
[----:B0-----:R-:W4:Y:S01]  /*62e40*/  LDL.LU.64 R14, [R1+0x688] ;  /* 0x00068800010e7983 */ /* 0x001f220000300a00 */
[----:B---3--:R-:W-:Y:S03]  /*62e50*/  HMMA.16816.F32 R24, R24, R18, R20 ;  /* 0x000000121818723c */ /* 0x008fe60000001814 */
[----:B----4-:R-:W-:Y:S04]  /*62e60*/  STL.64 [R1+0x3888], R14 ;  /* 0x0038880e01007387 */ /* 0x010fe80000100a00 */
[----:B------:R0:W-:Y:S02]  /*62e70*/  STL.64 [R1+0x3880], R12 ;  /* 0x0038800c01007387 */ /* 0x0001e40000100a00 */
[----:B0-----:R-:W-:-:S02]  /*62e80*/  IMAD.MOV.U32 R12, RZ, RZ, R0 ;  /* 0x000000ffff0c7224 */ /* 0x001fc400078e0000 */
[----:B------:R-:W3:Y:S04]  /*62e90*/  LDL.LU R0, [R1+0x38b0] ;  /* 0x0038b00001007983 */ /* 0x000ee80000300800 */
[----:B------:R-:W2:Y:S04]  /*62ea0*/  LDL.LU.64 R22, [R1+0x38a8] ;  /* 0x0038a80001167983 */ /* 0x000ea80000300a00 */
[----:B------:R-:W2:Y:S04]  /*62eb0*/  LDL.LU.64 R20, [R1+0x38a0] ;  /* 0x0038a00001147983 */ /* 0x000ea80000300a00 */
[----:B------:R-:W-:Y:S04]  /*62ec0*/  STL.64 [R1+0x480], R24 ;  /* 0x0004801801007387 */ /* 0x000fe80000100a00 */
[----:B------:R0:W-:Y:S01]  /*62ed0*/  STL.64 [R1+0x488], R26 ;  /* 0x0004881a01007387 */ /* 0x0001e20000100a00 */
[----:B------:R-:W-:-:S02]  /*62ee0*/  IMAD.MOV.U32 R14, RZ, RZ, R5 ;  /* 0x000000ffff0e7224 */ /* 0x000fc400078e0005 */
[----:B------:R-:W-:Y:S02]  /*62ef0*/  IMAD.MOV.U32 R15, RZ, RZ, R4 ;  /* 0x000000ffff0f7224 */ /* 0x000fe400078e0004 */
[----:B0-----:R-:W-:Y:S02]  /*62f00*/  IMAD.MOV.U32 R26, RZ, RZ, R25 ;  /* 0x000000ffff1a7224 */ /* 0x001fe400078e0019 */
[----:B------:R-:W4:Y:S04]  /*62f10*/  LDL.LU.64 R24, [R1+0x668] ;  /* 0x0006680001187983 */ /* 0x000f280000300a00 */
[----:B------:R0:W-:Y:S04]  /*62f20*/  STL [R1+0x3604], R26 ;  /* 0x0036041a01007387 */ /* 0x0001e80000100800 */
[----:B0-----:R-:W4:Y:S01]  /*62f30*/  LDL.LU.64 R26, [R1+0x670] ;  /* 0x00067000011a7983 */ /* 0x001f220000300a00 */
[----:B--2---:R-:W-:Y:S03]  /*62f40*/  HMMA.16816.F32 R4, R20, R6, R8 ;  /* 0x000000061404723c */ /* 0x004fe60000001808 */
[----:B------:R-:W2:Y:S01]  /*62f50*/  LDL.LU.64 R10, [R1+0x3898] ;  /* 0x00389800010a7983 */ /* 0x000ea20000300a00 */
[----:B------:R-:W-:-:S03]  /*62f60*/  IMAD.MOV.U32 R13, RZ, RZ, R3 ;  /* 0x000000ffff0d7224 */ /* 0x000fc600078e0003 */
[----:B------:R-:W4:Y:S01]  /*62f70*/  LDL.LU.64 R8, [R1+0x3890] ;  /* 0x0038900001087983 */ /* 0x000f220000300a00 */
[----:B------:R-:W0:-:S15]  /*62f80*/  LDC R3, c[0x0][0x238] ;  /* 0x00008e00ff037b82 */ /* 0x000e1e0000000800 */
[----:B------:R-:W-:Y:S04]  /*62f90*/  STL.64 [R1+0x7a0], R4 ;  /* 0x0007a00401007387 */ /* 0x000fe80000100a00 */
[----:B------:R1:W-:Y:S04]  /*62fa0*/  STL.64 [R1+0x7a8], R6 ;  /* 0x0007a80601007387 */ /* 0x0003e80000100a00 */
[----:B-1----:R-:W3:Y:S01]  /*62fb0*/  LDL.LU.64 R6, [R1+0x680] ;  /* 0x0006800001067983 */ /* 0x002ee20000300a00 */
[----:B--2---:R-:W-:-:S15]  /*62fc0*/  HMMA.16816.F32 R12, R20, R10, R12 ;  /* 0x0000000a140c723c */ /* 0x004fde000000180c */
[----:B------:R-:W-:-:S08]  /*62fd0*/  NOP ;  /* 0x0000000000007918 */ /* 0x000fd00000000000 */
[----:B------:R-:W-:Y:S04]  /*62fe0*/  STL.64 [R1+0x6a0], R12 ;  /* 0x0006a00c01007387 */ /* 0x000fe80000100a00 */
[----:B------:R1:W-:Y:S04]  /*62ff0*/  STL.64 [R1+0x6a8], R14 ;  /* 0x0006a80e01007387 */ /* 0x0003e80000100a00 */
[----:B-1----:R-:W2:Y:S04]  /*63000*/  LDL.LU.64 R14, [R1+0x3888] ;  /* 0x00388800010e7983 */ /* 0x002ea80000300a00 */
[----:B------:R-:W2:Y:S01]  /*63010*/  LDL.LU.64 R12, [R1+0x3880] ;  /* 0x00388000010c7983 */ /* 0x000ea20000300a00 */
[----:B0-----:R-:W-:-:S04]  /*63020*/  IMAD.SHL.U32 R3, R3, 0x80, RZ ;  /* 0x0000008003037824 */ /* 0x001fc800078e00ff */
[----:B------:R-:W-:-:S05]  /*63030*/  IMAD.SHL.U32 R3, R3, 0x2, RZ ;  /* 0x0000000203037824 */ /* 0x000fca00078e00ff */
[-C--:B------:R-:W-:Y:S02]  /*63040*/  IADD3 R5, P0, R16, R3.reuse, RZ ;  /* 0x0000000310057210 */ /* 0x080fe40007f1e0ff */
[-C--:B---3--:R-:W-:Y:S01]  /*63050*/  IADD3 R16, P2, R6, R3.reuse, RZ ;  /* 0x0000000306107210 */ /* 0x088fe20007f5e0ff */
[----:B------:R-:W-:Y:S02]  /*63060*/  STL.64 [R1+0x3868], R18 ;  /* 0x0038681201007387 */ /* 0x000fe40000100a00 */
[--C-:B------:R-:W-:Y:S01]  /*63070*/  IMAD.X R4, R17, 0x1, R0.reuse, P0 ;  /* 0x0000000111047824 */ /* 0x100fe200000e0600 */
[-C--:B----4-:R-:W-:Y:S01]  /*63080*/  IADD3 R10, P0, R8, R3.reuse, RZ ;  /* 0x00000003080a7210 */ /* 0x090fe20007f1e0ff */
[----:B------:R0:W-:Y:S04]  /*63090*/  STL [R1+0x3860], R16 ;  /* 0x0038601001007387 */ /* 0x0001e80000100800 */
[----:B------:R-:W-:Y:S01]  /*630a0*/  IMAD.X R8, R9, 0x1, R0, P0 ;  /* 0x0000000109087824 */ /* 0x000fe200000e0600 */
[----:B0-----:R-:W3:Y:S04]  /*630b0*/  LDL.LU R16, [R1+0x90] ;  /* 0x0000900001107983 */ /* 0x001ee80000300800 */
[----:B------:R-:W3:Y:S04]  /*630c0*/  LDL.LU R17, [R1+0x94] ;  /* 0x0000940001117983 */ /* 0x000ee80000300800 */
[----:B------:R-:W3:Y:S01]  /*630d0*/  LDL.LU R18, [R1+0x98] ;  /* 0x0000980001127983 */ /* 0x000ee20000300800 */
[----:B--2---:R-:W-:-:S05]  /*630e0*/  IADD3 R11, P1, R14, R3, RZ ;  /* 0x000000030e0b7210 */ /* 0x004fca0007f3e0ff */
[--C-:B------:R-:W-:Y:S02]  /*630f0*/  IMAD.X R9, R15, 0x1, R0.reuse, P1 ;  /* 0x000000010f097824 */ /* 0x100fe400008e0600 */
[----:B------:R-:W3:Y:S01]  /*63100*/  LDL.LU.64 R14, [R1+0x3878] ;  /* 0x00387800010e7983 */ /* 0x000ee20000300a00 */
[----:B------:R-:W-:Y:S01]  /*63110*/  IMAD.MOV.U32 R19, RZ, RZ, R13 ;  /* 0x000000ffff137224 */ /* 0x000fe200078e000d */
[----:B------:R-:W-:Y:S02]  /*63120*/  IADD3 R13, P3, R28, R3, RZ ;  /* 0x000000031c0d7210 */ /* 0x000fe40007f7e0ff */
[----:B------:R-:W-:Y:S04]  /*63130*/  STL.64 [R1+0x3858], R10 ;  /* 0x0038580a01007387 */ /* 0x000fe80000100a00 */
[----:B------:R0:W-:Y:S01]  /*63140*/  STL.64 [R1+0x3850], R8 ;  /* 0x0038500801007387 */ /* 0x0001e20000100a00 */
[----:B------:R-:W-:-:S03]  /*63150*/  IMAD.X R6, R29, 0x1, R0, P3 ;  /* 0x000000011d067824 */ /* 0x000fc600018e0600 */
[----:B0-----:R-:W2:Y:S04]  /*63160*/  LDL.LU R8, [R1+0x3c0] ;  /* 0x0003c00001087983 */ /* 0x001ea80000300800 */
[----:B------:R-:W2:Y:S04]  /*63170*/  LDL.LU R9, [R1+0x3c4] ;  /* 0x0003c40001097983 */ /* 0x000ea80000300800 */
[----:B------:R-:W4:Y:S01]  /*63180*/  LDL.LU.64 R28, [R1+0x3870] ;  /* 0x00387000011c7983 */ /* 0x000f220000300a00 */
[----:B------:R-:W-:Y:S02]  /*63190*/  IMAD.MOV.U32 R10, RZ, RZ, R12 ;  /* 0x000000ffff0a7224 */ /* 0x000fe400078e000c */
[----:B------:R-:W-:Y:S01]  /*631a0*/  IMAD.X R7, R7, 0x1, R0, P2 ;  /* 0x0000000107077824 */ /* 0x000fe200010e0600 */
[-C--:B------:R-:W-:Y:S01]  /*631b0*/  IADD3 R12, P0, R26, R3.reuse, RZ ;  /* 0x000000031a0c7210 */ /* 0x080fe20007f1e0ff */
[----:B---3--:R-:W-:Y:S07]  /*631c0*/  HMMA.16816.F32 R16, R20, R14, R16 ;  /* 0x0000000e1410723c */ /* 0x008fee0000001810 */
[----:B------:R-:W-:-:S02]  /*631d0*/  IADD3 R14, P1, R24, R3, RZ ;  /* 0x00000003180e7210 */ /* 0x000fc40007f3e0ff */
[----:B----4-:R-:W-:-:S14]  /*631e0*/  IADD3 R15, P2, R28, R3, RZ ;  /* 0x000000031c0f7210 */ /* 0x010fdc0007f5e0ff */
[----:B------:R-:W-:Y:S04]  /*631f0*/  STL.64 [R1+0x560], R16 ;  /* 0x0005601001007387 */ /* 0x000fe80000100a00 */
[----:B------:R0:W-:Y:S04]  /*63200*/  STL.64 [R1+0x568], R18 ;  /* 0x0005681201007387 */ /* 0x0001e80000100a00 */
[----:B0-----:R-:W2:Y:S04]  /*63210*/  LDL.LU.64 R18, [R1+0x3868] ;  /* 0x0038680001127983 */ /* 0x001ea80000300a00 */
[----:B------:R-:W3:Y:S04]  /*63220*/  LDL.LU R16, [R1+0x3860] ;  /* 0x0038600001107983 */ /* 0x000ee80000300800 */
[----:B------:R-:W-:Y:S04]  /*63230*/  STL [R1+0x3608], R14 ;  /* 0x0036080e01007387 */ /* 0x000fe80000100800 */
[----:B------:R-:W4:Y:S01]  /*63240*/  LDL.LU R3, [R1+0x1408] ;  /* 0x0014080001037983 */ /* 0x000f220000300800 */
[----:B------:R-:W-:-:S03]  /*63250*/  IMAD.X R24, R25, 0x1, R0, P1 ;  /* 0x0000000119187824 */ /* 0x000fc600008e0600 */
[----:B------:R-:W-:Y:S04]  /*63260*/  STL [R1+0x360c], R15 ;  /* 0x00360c0f01007387 */ /* 0x000fe80000100800 */
[----:B------:R0:W-:Y:S01]  /*63270*/  STL [R1+0x3610], R24 ;  /* 0x0036101801007387 */ /* 0x0001e20000100800 */
[----:B----4-:R-:W-:-:S05]  /*63280*/  VIADD R3, R3, 0x1 ;  /* 0x0000000103037836 */ /* 0x010fca0000000000 */
[----:B------:R-:W-:Y:S04]  /*63290*/  STL [R1+0x1408], R3 ;  /* 0x0014080301007387 */ /* 0x000fe80000100800 */
[----:B0-----:R-:W4:Y:S04]  /*632a0*/  LDL.LU R24, [R1+0x2d98] ;  /* 0x002d980001187983 */ /* 0x001f280000300800 */
[----:B------:R-:W3:Y:S04]  /*632b0*/  LDL.LU R15, [R1+0x2dbc] ;  /* 0x002dbc00010f7983 */ /* 0x000ee80000300800 */
[----:B------:R-:W3:Y:S01]  /*632c0*/  LDL.LU R14, [R1+0x2d90] ;  /* 0x002d9000010e7983 */ /* 0x000ee20000300800 */
[----:B------:R-:W-:-:S02]  /*632d0*/  IMAD.MOV.U32 R11, RZ, RZ, R2 ;  /* 0x000000ffff0b7224 */ /* 0x000fc400078e0002 */
[----:B------:R-:W-:-:S05]  /*632e0*/  IMAD.X R25, R29, 0x1, R0, P2 ;  /* 0x000000011d197824 */ /* 0x000fca00010e0600 */
[----:B--2---:R-:W-:Y:S01]  /*632f0*/  HMMA.16816.F32 R20, R20, R18, R8 ;  /* 0x000000121414723c */ /* 0x004fe20000001808 */
[----:B---3--:R0:W-:Y:S04]  /*63300*/  STL.64 [R1+0x3848], R14 ;  /* 0x0038480e01007387 */ /* 0x0081e80000100a00 */
[----:B------:R-:W2:Y:S04]  /*63310*/  LDL.LU R26, [R1+0x2db4] ;  /* 0x002db400011a7983 */ /* 0x000ea80000300800 */
[----:B------:R-:W3:Y:S04]  /*63320*/  LDL.LU R28, [R1+0x2d88] ;  /* 0x002d8800011c7983 */ /* 0x000ee80000300800 */
[----:B------:R-:W3:Y:S04]  /*63330*/  LDL.LU R29, [R1+0x2dac] ;  /* 0x002dac00011d7983 */ /* 0x000ee80000300800 */
[----:B------:R-:W3:Y:S04]  /*63340*/  LDL.LU R2, [R1+0x2d80] ;  /* 0x002d800001027983 */ /* 0x000ee80000300800 */
[----:B------:R1:W-:Y:S01]  /*63350*/  STL [R1+0x3614], R25 ;  /* 0x0036141901007387 */ /* 0x0003e20000100800 */
[----:B0-----:R-:W0:Y:S03]  /*63360*/  LDC R14, c[0x0][0x230] ;  /* 0x00008c00ff0e7b82 */ /* 0x001e260000000800 */
[----:B-1----:R-:W4:Y:S04]  /*63370*/  LDL.LU R25, [R1+0x2dc4] ;  /* 0x002dc40001197983 */ /* 0x002f280000300800 */
[----:B------:R-:W2:Y:S04]  /*63380*/  LDL.LU.64 R10, [R1+0x3858] ;  /* 0x00385800010a7983 */ /* 0x000ea80000300a00 */
[----:B------:R-:W3:Y:S04]  /*63390*/  LDL.LU.64 R8, [R1+0x3850] ;  /* 0x0038500001087983 */ /* 0x000ee80000300a00 */
[----:B------:R1:W-:Y:S01]  /*633a0*/  STL.64 [R1+0x460], R20 ;  /* 0x0004601401007387 */ /* 0x0003e20000100a00 */
[----:B------:R-:W-:-:S03]  /*633b0*/  IMAD.X R17, R27, 0x1, R0, P0 ;  /* 0x000000011b117824 */ /* 0x000fc600000e0600 */
[----:B------:R1:W-:Y:S01]  /*633c0*/  STL.64 [R1+0x468], R22 ;  /* 0x0004681601007387 */ /* 0x0003e20000100a00 */
[----:B------:R-:W-:-:S03]  /*633d0*/  IMAD.MOV.U32 R27, RZ, RZ, R21 ;  /* 0x000000ffff1b7224 */ /* 0x000fc600078e0015 */
[----:B-1----:R-:W4:Y:S04]  /*633e0*/  LDL.LU R20, [R1+0x2ddc] ;  /* 0x002ddc0001147983 */ /* 0x002f280000300800 */
[----:B------:R-:W4:Y:S04]  /*633f0*/  LDL.LU R21, [R1+0x2db0] ;  /* 0x002db00001157983 */ /* 0x000f280000300800 */
[----:B------:R-:W4:Y:S04]  /*63400*/  LDL.LU R22, [R1+0x2dd4] ;  /* 0x002dd40001167983 */ /* 0x000f280000300800 */
[----:B------:R-:W4:Y:S01]  /*63410*/  LDL.LU R23, [R1+0x2da8] ;  /* 0x002da80001177983 */ /* 0x000f220000300800 */
[----:B0-----:R-:W-:-:S03]  /*63420*/  VIADD R14, R14, 0x7f ;  /* 0x0000007f0e0e7836 */ /* 0x001fc60000000000 */
[----:B------:R-:W4:Y:S04]  /*63430*/  LDL.LU R18, [R1+0x2dcc] ;  /* 0x002dcc0001127983 */ /* 0x000f280000300800 */
[----:B------:R-:W4:Y:S01]  /*63440*/  LDL.LU R19, [R1+0x2da0] ;  /* 0x002da00001137983 */ /* 0x000f220000300800 */
[----:B------:R-:W-:-:S04]  /*63450*/  SHF.R.S32.HI R15, RZ, 0x1f, R14 ;  /* 0x0000001fff0f7819 */ /* 0x000fc8000001140e */
[----:B------:R-:W-:-:S04]  /*63460*/  LEA.HI R15, R15, R14, RZ, 0x7 ;  /* 0x0000000e0f0f7211 */ /* 0x000fc800078f38ff */
[----:B------:R-:W-:Y:S01]  /*63470*/  SHF.R.S32.HI R15, RZ, 0x7, R15 ;  /* 0x00000007ff0f7819 */ /* 0x000fe2000001140f */
[----:B------:R-:W-:Y:S01]  /*63480*/  IMAD.MOV.U32 R14, RZ, RZ, R5 ;  /* 0x000000ffff0e7224 */ /* 0x000fe200078e0005 */
[----:B------:R0:W-:Y:S02]  /*63490*/  STL [R1+0x3618], R27 ;  /* 0x0036181b01007387 */ /* 0x0001e40000100800 */
[----:B------:R-:W-:Y:S01]  /*634a0*/  ISETP.NE.U32.AND P0, PT, R3, R15, PT ;  /* 0x0000000f0300720c */ /* 0x000fe20003f05070 */
[----:B------:R-:W-:Y:S01]  /*634b0*/  IMAD.MOV.U32 R15, RZ, RZ, R4 ;  /* 0x000000ffff0f7224 */ /* 0x000fe200078e0004 */
[----:B------:R-:W1:Y:S01]  /*634c0*/  LDC R3, c[0x0][0x238] ;  /* 0x00008e00ff037b82 */ /* 0x000e620000000800 */
[----:B0-----:R-:W4:Y:S04]  /*634d0*/  LDL.LU R27, [R1+0x2db8] ;  /* 0x002db800011b7983 */ /* 0x001f280000300800 */
[----:B------:R-:W4:Y:S04]  /*634e0*/  LDL.LU R5, [R1+0x2dc0] ;  /* 0x002dc00001057983 */ /* 0x000f280000300800 */
[----:B------:R-:W4:Y:S04]  /*634f0*/  LDL.LU R4, [R1+0x2de4] ;  /* 0x002de40001047983 */ /* 0x000f280000300800 */
[----:B------:R2:W-:Y:S02]  /*63500*/  STL.64 [R1+0x698], R14 ;  /* 0x0006980e01007387 */ /* 0x0005e40000100a00 */
[----:B--2---:R-:W-:-:S02]  /*63510*/  IMAD.MOV.U32 R14, RZ, RZ, R10 ;  /* 0x000000ffff0e7224 */ /* 0x004fc400078e000a */
[----:B---3--:R-:W-:Y:S01]  /*63520*/  IMAD.MOV.U32 R15, RZ, RZ, R8 ;  /* 0x000000ffff0f7224 */ /* 0x008fe200078e0008 */
[----:B------:R-:W2:Y:S04]  /*63530*/  LDL.LU R10, [R1+0x2dd0] ;  /* 0x002dd000010a7983 */ /* 0x000ea80000300800 */
[----:B------:R-:W3:Y:S04]  /*63540*/  LDL.LU R8, [R1+0x2dc8] ;  /* 0x002dc80001087983 */ /* 0x000ee80000300800 */
[----:B------:R0:W-:Y:S02]  /*63550*/  STL.64 [R1+0x690], R14 ;  /* 0x0006900e01007387 */ /* 0x0001e40000100a00 */
[----:B0-----:R-:W-:-:S02]  /*63560*/  IMAD.MOV.U32 R14, RZ, RZ, R11 ;  /* 0x000000ffff0e7224 */ /* 0x001fc400078e000b */
[----:B------:R-:W-:Y:S01]  /*63570*/  IMAD.MOV.U32 R15, RZ, RZ, R9 ;  /* 0x000000ffff0f7224 */ /* 0x000fe200078e0009 */
[----:B------:R-:W3:Y:S04]  /*63580*/  LDL.LU R11, [R1+0x2de0] ;  /* 0x002de000010b7983 */ /* 0x000ee80000300800 */
[----:B------:R-:W3:Y:S04]  /*63590*/  LDL.LU R9, [R1+0x2dd8] ;  /* 0x002dd80001097983 */ /* 0x000ee80000300800 */
[----:B------:R0:W-:Y:S02]  /*635a0*/  STL.64 [R1+0x688], R14 ;  /* 0x0006880e01007387 */ /* 0x0001e40000100a00 */
[----:B0-----:R-:W-:-:S02]  /*635b0*/  IMAD.MOV.U32 R15, RZ, RZ, R7 ;  /* 0x000000ffff0f7224 */ /* 0x001fc400078e0007 */
[----:B------:R-:W3:Y:S01]  /*635c0*/  LDL.LU R7, [R1+0x2de8] ;  /* 0x002de80001077983 */ /* 0x000ee20000300800 */
[----:B------:R-:W-:-:S05]  /*635d0*/  IMAD.MOV.U32 R14, RZ, RZ, R16 ;  /* 0x000000ffff0e7224 */ /* 0x000fca00078e0010 */
[----:B------:R0:W-:Y:S02]  /*635e0*/  STL.64 [R1+0x680], R14 ;  /* 0x0006800e01007387 */ /* 0x0001e40000100a00 */
[----:B0-----:R-:W-:Y:S02]  /*635f0*/  IMAD.MOV.U32 R14, RZ, RZ, R13 ;  /* 0x000000ffff0e7224 */ /* 0x001fe400078e000d */
[----:B------:R-:W-:-:S05]  /*63600*/  IMAD.MOV.U32 R15, RZ, RZ, R6 ;  /* 0x000000ffff0f7224 */ /* 0x000fca00078e0006 */
[----:B------:R0:W-:Y:S04]  /*63610*/  STL.64 [R1+0x678], R14 ;  /* 0x0006780e01007387 */ /* 0x0001e80000100a00 */
[----:B0-----:R-:W3:Y:S01]  /*63620*/  LDL.LU.64 R14, [R1+0x3848] ;  /* 0x00384800010e7983 */ /* 0x001ee20000300a00 */
[----:B-1----:R-:W-:-:S04]  /*63630*/  IMAD.SHL.U32 R3, R3, 0x80, RZ ;  /* 0x0000008003037824 */ /* 0x002fc800078e00ff */
[----:B------:R-:W-:Y:S02]  /*63640*/  IMAD.SHL.U32 R3, R3, 0x2, RZ ;  /* 0x0000000203037824 */ /* 0x000fe400078e00ff */
[----:B------:R-:W-:-:S03]  /*63650*/  IMAD.MOV.U32 R13, RZ, RZ, R17 ;  /* 0x000000ffff0d7224 */ /* 0x000fc600078e0011 */
[-C--:B----4-:R-:W-:Y:S02]  /*63660*/  IADD3 R5, P3, R5, R3.reuse, RZ ;  /* 0x0000000305057210 */ /* 0x090fe40007f7e0ff */
[----:B------:R0:W-:Y:S01]  /*63670*/  STL.64 [R1+0x670], R12 ;  /* 0x0006700c01007387 */ /* 0x0001e20000100a00 */
[-C--:B--2---:R-:W-:Y:S02]  /*63680*/  IADD3 R10, P1, R10, R3.reuse, RZ ;  /* 0x000000030a0a7210 */ /* 0x084fe40007f3e0ff */
[----:B---3--:R-:W-:-:S03]  /*63690*/  IADD3 R8, P2, R8, R3, RZ ;  /* 0x0000000308087210 */ /* 0x008fc60007f5e0ff */
[----:B------:R-:W-:Y:S01]  /*636a0*/  IMAD.X R18, R18, 0x1, R0, P1 ;  /* 0x0000000112127824 */ /* 0x000fe200008e0600 */
[-C--:B------:R-:W-:Y:S02]  /*636b0*/  IADD3 R19, P1, R19, R3.reuse, RZ ;  /* 0x0000000313137210 */ /* 0x080fe40007f3e0ff */
[-C--:B------:R-:W-:Y:S02]  /*636c0*/  IADD3 R11, P5, R11, R3.reuse, RZ ;  /* 0x000000030b0b7210 */ /* 0x080fe40007fbe0ff */
[----:B------:R-:W-:-:S03]  /*636d0*/  IADD3 R9, P6, R9, R3, RZ ;  /* 0x0000000309097210 */ /* 0x000fc60007fde0ff */
[--C-:B------:R-:W-:Y:S01]  /*636e0*/  IMAD.X R20, R20, 0x1, R0.reuse, P5 ;  /* 0x0000000114147824 */ /* 0x100fe200028e0600 */
[-C--:B------:R-:W-:Y:S01]  /*636f0*/  IADD3 R21, P5, R21, R3.reuse, RZ ;  /* 0x0000000315157210 */ /* 0x080fe20007fbe0ff */
[----:B------:R-:W-:Y:S01]  /*63700*/  IMAD.X R22, R22, 0x1, R0, P6 ;  /* 0x0000000116167824 */ /* 0x000fe200030e0600 */
[----:B------:R-:W-:-:S05]  /*63710*/  IADD3 R7, P4, R7, R3, RZ ;  /* 0x0000000307077210 */ /* 0x000fca0007f9e0ff */
[----:B------:R-:W-:Y:S04]  /*63720*/  STL [R1+0x2de8], R7 ;  /* 0x002de80701007387 */ /* 0x000fe80000100800 */
[----:B------:R-:W-:Y:S01]  /*63730*/  STL [R1+0x2de0], R11 ;  /* 0x002de00b01007387 */ /* 0x000fe20000100800 */
[----:B------:R-:W-:-:S03]  /*63740*/  IMAD.X R4, R4, 0x1, R0, P4 ;  /* 0x0000000104047824 */ /* 0x000fc600020e0600 */
[----:B------:R-:W-:Y:S01]  /*63750*/  STL [R1+0x2dd8], R9 ;  /* 0x002dd80901007387 */ /* 0x000fe20000100800 */
[----:B------:R-:W-:-:S03]  /*63760*/  IADD3 R27, P4, R27, R3, RZ ;  /* 0x000000031b1b7210 */ /* 0x000fc60007f9e0ff */
[----:B------:R-:W-:Y:S04]  /*63770*/  STL [R1+0x2dd0], R10 ;  /* 0x002dd00a01007387 */ /* 0x000fe80000100800 */
[----:B------:R-:W-:Y:S04]  /*63780*/  STL [R1+0x2dc8], R8 ;  /* 0x002dc80801007387 */ /* 0x000fe80000100800 */
[----:B------:R-:W-:Y:S04]  /*63790*/  STL [R1+0x2dc0], R5 ;  /* 0x002dc00501007387 */ /* 0x000fe80000100800 */
[----:B------:R-:W-:Y:S01]  /*637a0*/  STL [R1+0x2de4], R4 ;  /* 0x002de40401007387 */ /* 0x000fe20000100800 */
[----:B------:R-:W-:-:S03]  /*637b0*/  IADD3 R23, P6, R23, R3, RZ ;  /* 0x0000000317177210 */ /* 0x000fc60007fde0ff */
[----:B------:R-:W-:Y:S04]  /*637c0*/  STL [R1+0x2db8], R27 ;  /* 0x002db81b01007387 */ /* 0x000fe80000100800 */
[----:B------:R-:W-:Y:S04]  /*637d0*/  STL [R1+0x2ddc], R20 ;  /* 0x002ddc1401007387 */ /* 0x000fe80000100800 */
[----:B------:R-:W-:Y:S01]  /*637e0*/  STL [R1+0x2db0], R21 ;  /* 0x002db01501007387 */ /* 0x000fe20000100800 */
[----:B------:R-:W-:-:S03]  /*637f0*/  IMAD.X R25, R25, 0x1, R0, P2 ;  /* 0x0000000119197824 */ /* 0x000fc600010e0600 */
[----:B------:R-:W-:Y:S01]  /*63800*/  STL [R1+0x2dd4], R22 ;  /* 0x002dd41601007387 */ /* 0x000fe20000100800 */
[----:B------:R-:W-:-:S03]  /*63810*/  IADD3 R24, P2, R24, R3, RZ ;  /* 0x0000000318187210 */ /* 0x000fc60007f5e0ff */
[----:B------:R-:W-:Y:S04]  /*63820*/  STL [R1+0x2da8], R23 ;  /* 0x002da81701007387 */ /* 0x000fe80000100800 */
[----:B------:R-:W-:Y:S04]  /*63830*/  STL [R1+0x2dcc], R18 ;  /* 0x002dcc1201007387 */ /* 0x000fe80000100800 */
[----:B------:R-:W-:Y:S01]  /*63840*/  STL [R1+0x2da0], R19 ;  /* 0x002da01301007387 */ /* 0x000fe20000100800 */
[----:B------:R-:W-:-:S03]  /*63850*/  IMAD.X R26, R26, 0x1, R0, P4 ;  /* 0x000000011a1a7824 */ /* 0x000fc600020e0600 */
[----:B------:R-:W-:Y:S04]  /*63860*/  STL [R1+0x2dc4], R25 ;  /* 0x002dc41901007387 */ /* 0x000fe80000100800 */
[----:B------:R-:W-:Y:S01]  /*63870*/  STL [R1+0x2d98], R24 ;  /* 0x002d981801007387 */ /* 0x000fe20000100800 */
[-C--:B------:R-:W-:Y:S01]  /*63880*/  IADD3 R28, P4, R28, R3.reuse, RZ ;  /* 0x000000031c1c7210 */ /* 0x080fe20007f9e0ff */
[--C-:B------:R-:W-:Y:S01]  /*63890*/  IMAD.X R29, R29, 0x1, R0.reuse, P5 ;  /* 0x000000011d1d7824 */ /* 0x100fe200028e0600 */
[-C--:B------:R-:W-:Y:S01]  /*638a0*/  IADD3 R2, P5, R2, R3.reuse, RZ ;  /* 0x0000000302027210 */ /* 0x080fe20007fbe0ff */
[----:B------:R-:W-:Y:S01]  /*638b0*/  IMAD.X R15, R15, 0x1, R0, P3 ;  /* 0x000000010f0f7824 */ /* 0x000fe200018e0600 */
[----:B------:R-:W-:-:S04]  /*638c0*/  IADD3 R14, P3, R14, R3, RZ ;  /* 0x000000030e0e7210 */ /* 0x000fc80007f7e0ff */
[----:B------:R-:W-:Y:S04]  /*638d0*/  STL [R1+0x2dbc], R15 ;  /* 0x002dbc0f01007387 */ /* 0x000fe80000100800 */
[----:B------:R-:W-:Y:S04]  /*638e0*/  STL [R1+0x2d90], R14 ;  /* 0x002d900e01007387 */ /* 0x000fe80000100800 */
[----:B------:R-:W-:Y:S04]  /*638f0*/  STL [R1+0x2db4], R26 ;  /* 0x002db41a01007387 */ /* 0x000fe80000100800 */
[----:B------:R-:W2:Y:S04]  /*63900*/  LDL.LU R3, [R1+0x2da4] ;  /* 0x002da40001037983 */ /* 0x000ea80000300800 */
[----:B------:R-:W-:Y:S04]  /*63910*/  STL [R1+0x2d88], R28 ;  /* 0x002d881c01007387 */ /* 0x000fe80000100800 */
[----:B0-----:R-:W3:Y:S04]  /*63920*/  LDL.LU R12, [R1+0x2d94] ;  /* 0x002d9400010c7983 */ /* 0x001ee80000300800 */
[----:B------:R-:W-:Y:S04]  /*63930*/  STL [R1+0x2dac], R29 ;  /* 0x002dac1d01007387 */ /* 0x000fe80000100800 */
[----:B---3--:R0:W-:Y:S04]  /*63940*/  STL [R1+0x383c], R12 ;  /* 0x00383c0c01007387 */ /* 0x0081e80000100800 */
[----:B------:R-:W-:Y:S04]  /*63950*/  STL [R1+0x2d80], R2 ;  /* 0x002d800201007387 */ /* 0x000fe80000100800 */
[----:B0-----:R-:W3:Y:S01]  /*63960*/  LDL.LU R12, [R1+0x2d70] ;  /* 0x002d7000010c7983 */ /* 0x001ee20000300800 */
[----:B--2---:R-:W-:-:S03]  /*63970*/  IMAD.X R3, R3, 0x1, R0, P6 ;  /* 0x0000000103037824 */ /* 0x004fc600030e0600 */
[----:B---3--:R0:W-:Y:S04]  /*63980*/  STL [R1+0x3840], R12 ;  /* 0x0038400c01007387 */ /* 0x0081e80000100800 */
[----:B0-----:R-:W2:Y:S04]  /*63990*/  LDL.LU R12, [R1+0x2d78] ;  /* 0x002d7800010c7983 */ /* 0x001ea80000300800 */
        /* <DEDUP_REMOVED lines=26> */
[----:B------:R0:W-:Y:S02]  /*63b40*/  STL [R1+0x2da4], R3 ;  /* 0x002da40301007387 */ /* 0x0001e40000100800 */
[----:B0-----:R-:W0:Y:S02]  /*63b50*/  LDC R3, c[0x0][0x238] ;  /* 0x00008e00ff037b82 */ /* 0x001e240000000800 */
[----:B0-----:R-:W-:-:S04]  /*63b60*/  IMAD.SHL.U32 R3, R3, 0x80, RZ ;  /* 0x0000008003037824 */ /* 0x001fc800078e00ff */
[----:B------:R-:W-:-:S05]  /*63b70*/  IMAD.SHL.U32 R3, R3, 0x2, RZ ;  /* 0x0000000203037824 */ /* 0x000fca00078e00ff */
[----:B--2---:R-:W-:-:S05]  /*63b80*/  IADD3 R12, P6, R12, R3, RZ ;  /* 0x000000030c0c7210 */ /* 0x004fca0007fde0ff */
[----:B------:R0:W-:Y:S04]  /*63b90*/  STL [R1+0x2d78], R12 ;  /* 0x002d780c01007387 */ /* 0x0001e80000100800 */
[----:B0-----:R-:W2:Y:S04]  /*63ba0*/  LDL.LU R12, [R1+0x3840] ;  /* 0x00384000010c7983 */ /* 0x001ea80000300800 */
[----:B------:R-:W4:Y:S02]  /*63bb0*/  LDL.LU R3, [R1+0x2d9c] ;  /* 0x002d9c0001037983 */ /* 0x000f240000300800 */
[----:B----4-:R-:W-:-:S05]  /*63bc0*/  IMAD.X R3, R3, 0x1, R0, P1 ;  /* 0x0000000103037824 */ /* 0x010fca00008e0600 */
[----:B------:R0:W-:Y:S02]  /*63bd0*/  STL [R1+0x2d9c], R3 ;  /* 0x002d9c0301007387 */ /* 0x0001e40000100800 */
[----:B0-----:R-:W0:Y:S02]  /*63be0*/  LDC R3, c[0x0][0x238] ;  /* 0x00008e00ff037b82 */ /* 0x001e240000000800 */
[----:B0-----:R-:W-:-:S04]  /*63bf0*/  IMAD.SHL.U32 R3, R3, 0x80, RZ ;  /* 0x0000008003037824 */ /* 0x001fc800078e00ff */
[----:B------:R-:W-:-:S05]  /*63c00*/  IMAD.SHL.U32 R3, R3, 0x2, RZ ;  /* 0x0000000203037824 */ /* 0x000fca00078e00ff */
[----:B--2---:R-:W-:-:S05]  /*63c10*/  IADD3 R12, P1, R12, R3, RZ ;  /* 0x000000030c0c7210 */ /* 0x004fca0007f3e0ff */
[----:B------:R0:W-:Y:S04]  /*63c20*/  STL [R1+0x2d70], R12 ;  /* 0x002d700c01007387 */ /* 0x0001e80000100800 */
[----:B0-----:R-:W2:Y:S01]  /*63c30*/  LDL.LU R12, [R1+0x383c] ;  /* 0x00383c00010c7983 */ /* 0x001ea20000300800 */
[--C-:B------:R-:W-:Y:S01]  /*63c40*/  IMAD.X R13, R13, 0x1, R0.reuse, P3 ;  /* 0x000000010d0d7824 */ /* 0x100fe200018e0600 */
[-C--:B---3--:R-:W-:Y:S01]  /*63c50*/  IADD3 R6, P3, R6, R3.reuse, RZ ;  /* 0x0000000306067210 */ /* 0x088fe20007f7e0ff */
[--C-:B------:R-:W-:Y:S01]  /*63c60*/  IMAD.X R16, R16, 0x1, R0.reuse, P4 ;  /* 0x0000000110107824 */ /* 0x100fe200020e0600 */
[-C--:B------:R-:W-:Y:S01]  /*63c70*/  IADD3 R7, P4, R7, R3.reuse, RZ ;  /* 0x0000000307077210 */ /* 0x080fe20007f9e0ff */
        /* <DEDUP_REMOVED lines=15> */
[----:B------:R-:W-:Y:S01]  /*63d70*/  IADD3 R26, P1, R26, R3, RZ ;  /* 0x000000031a1a7210 */ /* 0x000fe20007f3e0ff */
[----:B------:R-:W-:-:S02]  /*63d80*/  IMAD.X R2, R2, 0x1, R0, P3 ;  /* 0x0000000102027824 */ /* 0x000fc400018e0600 */
[----:B--2---:R-:W-:Y:S01]  /*63d90*/  IMAD.X R12, R12, 0x1, R0, P2 ;  /* 0x000000010c0c7824 */ /* 0x004fe200010e0600 */
[----:B------:R-:W-:-:S04]  /*63da0*/  IADD3 R17, P2, R17, R3, RZ ;  /* 0x0000000311117210 */ /* 0x000fc80007f5e0ff */
        /* <DEDUP_REMOVED lines=28> */
[----:B------:R0:W-:Y:S04]  /*63f70*/  STL [R1+0x3838], R0 ;  /* 0x0038380001007387 */ /* 0x0001e80000100800 */
[----:B------:R-:W-:Y:S04]  /*63f80*/  STL [R1+0x2d34], R28 ;  /* 0x002d341c01007387 */ /* 0x000fe80000100800 */
[----:B0-----:R-:W2:Y:S04]  /*63f90*/  LDL.LU R0, [R1+0x2d00] ;  /* 0x002d000001007983 */ /* 0x001ea80000300800 */
[----:B------:R-:W-:Y:S04]  /*63fa0*/  STL [R1+0x2d08], R29 ;  /* 0x002d081d01007387 */ /* 0x000fe80000100800 */
[----:B------:R-:W3:Y:S04]  /*63fb0*/  LDL.LU R12, [R1+0x2cf0] ;  /* 0x002cf000010c7983 */ /* 0x000ee80000300800 */
[----:B------:R-:W-:Y:S04]  /*63fc0*/  STL [R1+0x2d2c], R2 ;  /* 0x002d2c0201007387 */ /* 0x000fe80000100800 */
        /* <DEDUP_REMOVED lines=24> */
[----:B--2---:R-:W-:-:S03]  /*64150*/  IADD3 R0, P3, R0, R3, RZ ;  /* 0x0000000300007210 */ /* 0x004fc60007f7e0ff */
[----:B------:R-:W2:Y:S04]  /*64160*/  LDL.LU R26, [R1+0x2cbc] ;  /* 0x002cbc00011a7983 */ /* 0x000ea80000300800 */
[----:B------:R-:W2:Y:S04]  /*64170*/  LDL.LU R28, [R1+0x2c90] ;  /* 0x002c9000011c7983 */ /* 0x000ea80000300800 */
[----:B------:R-:W2:Y:S04]  /*64180*/  LDL.LU R29, [R1+0x2cb4] ;  /* 0x002cb400011d7983 */ /* 0x000ea80000300800 */
[----:B------:R-:W2:Y:S04]  /*64190*/  LDL.LU R2, [R1+0x2c88] ;  /* 0x002c880001027983 */ /* 0x000ea80000300800 */
[----:B------:R0:W-:Y:S04]  /*641a0*/  STL [R1+0x2d00], R0 ;  /* 0x002d000001007387 */ /* 0x0001e80000100800 */
[----:B0-----:R-:W3:Y:S04]  /*641b0*/  LDL.LU R0, [R1+0x3838] ;  /* 0x0038380001007983 */ /* 0x001ee80000300800 */
[----:B------:R-:W3:Y:S02]  /*641c0*/  LDL.LU R3, [R1+0x2d24] ;  /* 0x002d240001037983 */ /* 0x000ee40000300800 */
[----:B---3--:R-:W-:-:S05]  /*641d0*/  IMAD.X R3, R3, 0x1, R0, P4 ;  /* 0x0000000103037824 */ /* 0x008fca00020e0600 */
[----:B------:R0:W-:Y:S02]  /*641e0*/  STL [R1+0x2d24], R3 ;  /* 0x002d240301007387 */ /* 0x0001e40000100800 */
[----:B0-----:R-:W0:Y:S02]  /*641f0*/  LDC R3, c[0x0][0x238] ;  /* 0x00008e00ff037b82 */ /* 0x001e240000000800 */
[----:B0-----:R-:W-:-:S04]  /*64200*/  IMAD.SHL.U32 R3, R3, 0x80, RZ ;  /* 0x0000008003037824 */ /* 0x001fc800078e00ff */
[----:B------:R-:W-:-:S05]  /*64210*/  IMAD.SHL.U32 R3, R3, 0x2, RZ ;  /* 0x0000000203037824 */ /* 0x000fca00078e00ff */
[----:B------:R-:W-:-:S05]  /*64220*/  IADD3 R12, P4, R12, R3, RZ ;  /* 0x000000030c0c7210 */ /* 0x000fca0007f9e0ff */
[----:B------:R0:W-:Y:S04]  /*64230*/  STL [R1+0x2cf8], R12 ;  /* 0x002cf80c01007387 */ /* 0x0001e80000100800 */
[----:B0-----:R-:W3:Y:S04]  /*64240*/  LDL.LU R12, [R1+0x3834] ;  /* 0x00383400010c7983 */ /* 0x001ee80000300800 */
[----:B------:R-:W2:Y:S01]  /*64250*/  LDL.LU R3, [R1+0x2d1c] ;  /* 0x002d1c0001037983 */ /* 0x000ea20000300800 */
[--C-:B----4-:R-:W-:Y:S02]  /*64260*/  IMAD.X R17, R17, 0x1, R0.reuse, P6 ;  /* 0x0000000111117824 */ /* 0x110fe400030e0600 */
[----:B------:R-:W-:-:S02]  /*64270*/  IMAD.X R6, R6, 0x1, R0, P1 ;  /* 0x0000000106067824 */ /* 0x000fc400008e0600 */
[--C-:B------:R-:W-:Y:S02]  /*64280*/  IMAD.X R7, R7, 0x1, R0.reuse, P2 ;  /* 0x0000000107077824 */ /* 0x100fe400010e0600 */
[--C-:B------:R-:W-:Y:S02]  /*64290*/  IMAD.X R9, R9, 0x1, R0.reuse, P3 ;  /* 0x0000000109097824 */ /* 0x100fe400018e0600 */
[--C-:B------:R-:W-:Y:S02]  /*642a0*/  IMAD.X R8, R8, 0x1, R0.reuse, P4 ;  /* 0x0000000108087824 */ /* 0x100fe400020e0600 */
[----:B--2---:R-:W-:-:S05]  /*642b0*/  IMAD.X R3, R3, 0x1, R0, P5 ;  /* 0x0000000103037824 */ /* 0x004fca00028e0600 */
[----:B------:R0:W-:Y:S02]  /*642c0*/  STL [R1+0x2d1c], R3 ;  /* 0x002d1c0301007387 */ /* 0x0001e40000100800 */
[----:B0-----:R-:W0:Y:S02]  /*642d0*/  LDC R3, c[0x0][0x238] ;  /* 0x00008e00ff037b82 */ /* 0x001e240000000800 */
[----:B0-----:R-:W-:-:S04]  /*642e0*/  IMAD.SHL.U32 R3, R3, 0x80, RZ ;  /* 0x0000008003037824 */ /* 0x001fc800078e00ff */
[----:B------:R-:W-:-:S05]  /*642f0*/  IMAD.SHL.U32 R3, R3, 0x2, RZ ;  /* 0x0000000203037824 */ /* 0x000fca00078e00ff */
[-C--:B---3--:R-:W-:Y:S02]  /*64300*/  IADD3 R12, P5, R12, R3.reuse, RZ ;  /* 0x000000030c0c7210 */ /* 0x088fe40007fbe0ff */
[-C--:B------:R-:W-:Y:S02]  /*64310*/  IADD3 R13, P6, R13, R3.reuse, RZ ;  /* 0x000000030d0d7210 */ /* 0x080fe40007fde0ff */
[-C--:B------:R-:W-:Y:S02]  /*64320*/  IADD3 R16, P1, R16, R3.reuse, RZ ;  /* 0x0000000310107210 */ /* 0x080fe40007f3e0ff */
[-C--:B------:R-:W-:Y:S01]  /*64330*/  IADD3 R11, P2, R11, R3.reuse, RZ ;  /* 0x000000030b0b7210 */ /* 0x080fe20007f5e0ff */
[----:B------:R0:W-:Y:S04]  /*64340*/  STL [R1+0x2cf0], R12 ;  /* 0x002cf00c01007387 */ /* 0x0001e80000100800 */
[----:B------:R-:W-:Y:S04]  /*64350*/  STL [R1+0x2d14], R17 ;  /* 0x002d141101007387 */ /* 0x000fe80000100800 */
[----:B------:R-:W-:Y:S04]  /*64360*/  STL [R1+0x2ce8], R13 ;  /* 0x002ce80d01007387 */ /* 0x000fe80000100800 */
[----:B------:R-:W-:Y:S01]  /*64370*/  STL [R1+0x2d0c], R6 ;  /* 0x002d0c0601007387 */ /* 0x000fe20000100800 */
[----:B------:R-:W-:-:S03]  /*64380*/  IADD3 R10, P3, R10, R3, RZ ;  /* 0x000000030a0a7210 */ /* 0x000fc60007f7e0ff */
[----:B------:R-:W-:Y:S04]  /*64390*/  STL [R1+0x2ce0], R16 ;  /* 0x002ce01001007387 */ /* 0x000fe80000100800 */
[----:B------:R-:W-:Y:S01]  /*643a0*/  STL [R1+0x2d04], R7 ;  /* 0x002d040701007387 */ /* 0x000fe20000100800 */
[----:B------:R-:W-:-:S03]  /*643b0*/  IADD3 R5, P4, R5, R3, RZ ;  /* 0x0000000305057210 */ /* 0x000fc60007f9e0ff */
[----:B------:R-:W-:Y:S01]  /*643c0*/  STL [R1+0x2cd8], R11 ;  /* 0x002cd80b01007387 */ /* 0x000fe20000100800 */
[----:B------:R-:W-:-:S03]  /*643d0*/  IMAD.X R4, R4, 0x1, R0, P5 ;  /* 0x0000000104047824 */ /* 0x000fc600028e0600 */
        /* <DEDUP_REMOVED lines=24> */
[----:B------:R-:W-:Y:S04]  /*64560*/  STL [R1+0x2ccc], R25 ;  /* 0x002ccc1901007387 */ /* 0x000fe80000100800 */
[----:B------:R-:W-:Y:S01]  /*64570*/  STL [R1+0x2ca0], R24 ;  /* 0x002ca01801007387 */ /* 0x000fe20000100800 */
[----:B------:R-:W-:-:S03]  /*64580*/  IADD3 R28, P5, R28, R3, RZ ;  /* 0x000000031c1c7210 */ /* 0x000fc60007fbe0ff */
[----:B------:R-:W-:Y:S01]  /*64590*/  STL [R1+0x2cc4], R15 ;  /* 0x002cc40f01007387 */ /* 0x000fe20000100800 */
[----:B------:R-:W-:-:S03]  /*645a0*/  IMAD.X R29, R29, 0x1, R0, P6 ;  /* 0x000000011d1d7824 */ /* 0x000fc600030e0600 */
[----:B------:R-:W-:Y:S01]  /*645b0*/  STL [R1+0x2c98], R14 ;  /* 0x002c980e01007387 */ /* 0x000fe20000100800 */
[----:B------:R-:W-:-:S03]  /*645c0*/  IADD3 R2, P6, R2, R3, RZ ;  /* 0x0000000302027210 */ /* 0x000fc60007fde0ff */
        /* <DEDUP_REMOVED lines=6452> */
[----:B------:R-:W-:Y:S01]  /*7d910*/  IADD3 R18, P6, R18, UR7, RZ ;  /* 0x0000000712127c10 */ /* 0x000fe2000ffde0ff */
[--C-:B------:R-:W-:Y:S01]  /*7d920*/  IMAD.X R19, R19, 0x1, R0.reuse, P1 ;  /* 0x0000000113137824 */ /* 0x100fe200008e0600 */
[----:B------:R-:W-:Y:S01]  /*7d930*/  IADD3 R25, P1, R25, UR7, RZ ;  /* 0x0000000719197c10 */ /* 0x000fe2000ff3e0ff */
[--C-:B------:R-:W-:Y:S01]  /*7d940*/  IMAD.X R24, R24, 0x1, R0.reuse, P2 ;  /* 0x0000000118187824 */ /* 0x100fe200010e0600 */
[----:B------:R-:W-:Y:S01]  /*7d950*/  IADD3 R15, P2, R15, UR7, RZ ;  /* 0x000000070f0f7c10 */ /* 0x000fe2000ff5e0ff */
[--C-:B------:R-:W-:Y:S01]  /*7d960*/  IMAD.X R14, R14, 0x1, R0.reuse, P3 ;  /* 0x000000010e0e7824 */ /* 0x100fe200018e0600 */
[----:B------:R-:W-:Y:S01]  /*7d970*/  IADD3 R26, P3, R26, UR7, RZ ;  /* 0x000000071a1a7c10 */ /* 0x000fe2000ff7e0ff */
        /* <DEDUP_REMOVED lines=29> */
[----:B------:R-:W-:Y:S01]  /*7db50*/  IMAD.X R28, R28, 0x1, R0, P4 ;  /* 0x000000011c1c7824 */ /* 0x000fe200020e0600 */
[----:B------:R-:W-:-:S04]  /*7db60*/  IADD3 R29, P4, R29, UR7, RZ ;  /* 0x000000071d1d7c10 */ /* 0x000fc8000ff9e0ff */
[----:B------:R-:W-:Y:S01]  /*7db70*/  STL [R1+0x33c0], R28 ;  /* 0x0033c01c01007387 */ /* 0x000fe20000100800 */
[----:B------:R-:W-:-:S03]  /*7db80*/  IMAD.X R2, R2, 0x1, R0, P5 ;  /* 0x0000000102027824 */ /* 0x000fc600028e0600 */
[----:B--2---:R0:W-:Y:S04]  /*7db90*/  STL [R1+0x3638], R3 ;  /* 0x0036380301007387 */ /* 0x0041e80000100800 */
[----:B------:R1:W-:Y:S04]  /*7dba0*/  STL [R1+0x33f8], R29 ;  /* 0x0033f81d01007387 */ /* 0x0003e80000100800 */
[----:B0-----:R-:W2:Y:S04]  /*7dbb0*/  LDL.LU R3, [R1+0x3400] ;  /* 0x0034000001037983 */ /* 0x001ea80000300800 */
[----:B------:R0:W-:Y:S04]  /*7dbc0*/  STL [R1+0x33b8], R2 ;  /* 0x0033b80201007387 */ /* 0x0001e80000100800 */
        /* <DEDUP_REMOVED lines=25> */
[----:B-1----:R-:W4:Y:S04]  /*7dd60*/  LDL.LU R29, [R1+0x3470] ;  /* 0x00347000011d7983 */ /* 0x002f280000300800 */
[----:B0-----:R-:W4:Y:S04]  /*7dd70*/  LDL.LU R2, [R1+0x343c] ;  /* 0x00343c0001027983 */ /* 0x001f280000300800 */
[----:B------:R0:W-:Y:S04]  /*7dd80*/  STL [R1+0x361c], R0 ;  /* 0x00361c0001007387 */ /* 0x0001e80000100800 */
[----:B0-----:R-:W4:Y:S01]  /*7dd90*/  LDL.LU R0, [R1+0x33a4] ;  /* 0x0033a40001007983 */ /* 0x001f220000300800 */
[----:B--2---:R-:W-:-:S05]  /*7dda0*/  IADD3 R3, P5, R3, UR7, RZ ;  /* 0x0000000703037c10 */ /* 0x004fca000ffbe0ff */
[----:B------:R0:W-:Y:S04]  /*7ddb0*/  STL [R1+0x3400], R3 ;  /* 0x0034000301007387 */ /* 0x0001e80000100800 */
[----:B0-----:R-:W2:Y:S01]  /*7ddc0*/  LDL.LU R3, [R1+0x3638] ;  /* 0x0036380001037983 */ /* 0x001ea20000300800 */
[----:B---3--:R-:W-:Y:S02]  /*7ddd0*/  IADD3.X R12, R12, UR6, RZ, P1, !PT ;  /* 0x000000060c0c7c10 */ /* 0x008fe40008ffe4ff */
[----:B----4-:R-:W-:Y:S02]  /*7dde0*/  IADD3 R17, P1, R17, UR7, RZ ;  /* 0x0000000711117c10 */ /* 0x010fe4000ff3e0ff */
[----:B------:R-:W-:Y:S02]  /*7ddf0*/  IADD3.X R13, R13, UR6, RZ, P2, !PT ;  /* 0x000000060d0d7c10 */ /* 0x000fe400097fe4ff */
[----:B------:R-:W-:-:S02]  /*7de00*/  IADD3 R6, P2, R6, UR7, RZ ;  /* 0x0000000706067c10 */ /* 0x000fc4000ff5e0ff */
[----:B------:R-:W-:Y:S02]  /*7de10*/  IADD3.X R16, R16, UR6, RZ, P3, !PT ;  /* 0x0000000610107c10 */ /* 0x000fe40009ffe4ff */
[----:B------:R-:W-:Y:S02]  /*7de20*/  IADD3 R7, P3, R7, UR7, RZ ;  /* 0x0000000707077c10 */ /* 0x000fe4000ff7e0ff */
[----:B------:R-:W-:Y:S02]  /*7de30*/  IADD3.X R11, R11, UR6, RZ, P4, !PT ;  /* 0x000000060b0b7c10 */ /* 0x000fe4000a7fe4ff */
[----:B------:R-:W-:Y:S02]  /*7de40*/  IADD3 R9, P4, R9, UR7, RZ ;  /* 0x0000000709097c10 */ /* 0x000fe4000ff9e0ff */
[----:B------:R-:W-:Y:S02]  /*7de50*/  IADD3.X R10, R10, UR6, RZ, P5, !PT ;  /* 0x000000060a0a7c10 */ /* 0x000fe4000affe4ff */
[----:B------:R-:W-:-:S02]  /*7de60*/  IADD3 R8, P5, R8, UR7, RZ ;  /* 0x0000000708087c10 */ /* 0x000fc4000ffbe0ff */
[----:B------:R-:W-:-:S05]  /*7de70*/  IADD3.X R0, R0, UR6, RZ, P6, !PT ;  /* 0x0000000600007c10 */ /* 0x000fca000b7fe4ff */
[----:B------:R0:W-:Y:S01]  /*7de80*/  STL [R1+0x33a4], R0 ;  /* 0x0033a40001007387 */ /* 0x0001e20000100800 */
[----:B------:R-:W-:Y:S02]  /*7de90*/  IADD3.X R27, R27, UR6, RZ, P1, !PT ;  /* 0x000000061b1b7c10 */ /* 0x000fe40008ffe4ff */
[----:B------:R-:W-:Y:S02]  /*7dea0*/  IADD3 R20, P1, R20, UR7, RZ ;  /* 0x0000000714147c10 */ /* 0x000fe4000ff3e0ff */
[----:B------:R-:W-:Y:S02]  /*7deb0*/  IADD3.X R21, R21, UR6, RZ, P2, !PT ;  /* 0x0000000615157c10 */ /* 0x000fe400097fe4ff */
[----:B------:R-:W-:Y:S02]  /*7dec0*/  IADD3 R22, P2, R22, UR7, RZ ;  /* 0x0000000716167c10 */ /* 0x000fe4000ff5e0ff */
[----:B------:R-:W-:Y:S02]  /*7ded0*/  IADD3.X R23, R23, UR6, RZ, P3, !PT ;  /* 0x0000000617177c10 */ /* 0x000fe40009ffe4ff */
[----:B------:R-:W-:-:S02]  /*7dee0*/  IADD3 R18, P3, R18, UR7, RZ ;  /* 0x0000000712127c10 */ /* 0x000fc4000ff7e0ff */
[----:B------:R-:W-:Y:S02]  /*7def0*/  IADD3.X R19, R19, UR6, RZ, P4, !PT ;  /* 0x0000000613137c10 */ /* 0x000fe4000a7fe4ff */
[----:B------:R-:W-:Y:S02]  /*7df00*/  IADD3 R25, P4, R25, UR7, RZ ;  /* 0x0000000719197c10 */ /* 0x000fe4000ff9e0ff */
[----:B------:R-:W-:Y:S02]  /*7df10*/  IADD3.X R24, R24, UR6, RZ, P5, !PT ;  /* 0x0000000618187c10 */ /* 0x000fe4000affe4ff */
[----:B------:R-:W-:Y:S02]  /*7df20*/  IADD3 R15, P5, R15, UR7, RZ ;  /* 0x000000070f0f7c10 */ /* 0x000fe4000ffbe0ff */
[----:B--2---:R-:W-:-:S05]  /*7df30*/  IADD3 R3, P6, R3, UR7, RZ ;  /* 0x0000000703037c10 */ /* 0x004fca000ffde0ff */
[----:B------:R-:W-:Y:S04]  /*7df40*/  STL [R1+0x3408], R3 ;  /* 0x0034080301007387 */ /* 0x000fe80000100800 */
[----:B------:R-:W-:Y:S04]  /*7df50*/  STL [R1+0x33d4], R12 ;  /* 0x0033d40c01007387 */ /* 0x000fe80000100800 */
[----:B------:R-:W-:Y:S04]  /*7df60*/  STL [R1+0x3410], R17 ;  /* 0x0034101101007387 */ /* 0x000fe80000100800 */
[----:B------:R-:W-:Y:S04]  /*7df70*/  STL [R1+0x33dc], R13 ;  /* 0x0033dc0d01007387 */ /* 0x000fe80000100800 */
[----:B------:R-:W-:Y:S04]  /*7df80*/  STL [R1+0x3418], R6 ;  /* 0x0034180601007387 */ /* 0x000fe80000100800 */
[----:B------:R-:W-:Y:S04]  /*7df90*/  STL [R1+0x33e4], R16 ;  /* 0x0033e41001007387 */ /* 0x000fe80000100800 */
[----:B------:R-:W-:Y:S01]  /*7dfa0*/  STL [R1+0x3420], R7 ;  /* 0x0034200701007387 */ /* 0x000fe20000100800 */
[----:B------:R-:W-:-:S03]  /*7dfb0*/  IADD3.X R5, R5, UR6, RZ, P6, !PT ;  /* 0x0000000605057c10 */ /* 0x000fc6000b7fe4ff */
[----:B------:R-:W-:Y:S01]  /*7dfc0*/  STL [R1+0x33ec], R11 ;  /* 0x0033ec0b01007387 */ /* 0x000fe20000100800 */
[----:B------:R-:W-:-:S03]  /*7dfd0*/  IADD3 R4, P6, R4, UR7, RZ ;  /* 0x0000000704047c10 */ /* 0x000fc6000ffde0ff */
        /* <DEDUP_REMOVED lines=19> */
[----:B0-----:R-:W2:Y:S01]  /*7e110*/  LDL.LU R0, [R1+0x3480] ;  /* 0x0034800001007983 */ /* 0x001ea20000300800 */
[----:B------:R-:W-:-:S02]  /*7e120*/  IADD3.X R28, R28, UR6, RZ, P1, !PT ;  /* 0x000000061c1c7c10 */ /* 0x000fc40008ffe4ff */
[----:B------:R-:W-:-:S03]  /*7e130*/  IADD3 R29, P1, R29, UR7, RZ ;  /* 0x000000071d1d7c10 */ /* 0x000fc6000ff3e0ff */
[----:B------:R-:W-:Y:S04]  /*7e140*/  STL [R1+0x3434], R28 ;  /* 0x0034341c01007387 */ /* 0x000fe80000100800 */
[----:B--2---:R0:W-:Y:S04]  /*7e150*/  STL [R1+0x3630], R0 ;  /* 0x0036300001007387 */ /* 0x0041e80000100800 */
[----:B------:R-:W-:Y:S04]  /*7e160*/  STL [R1+0x3470], R29 ;  /* 0x0034701d01007387 */ /* 0x000fe80000100800 */
[----:B0-----:R-:W2:Y:S01]  /*7e170*/  LDL.LU R0, [R1+0x3444] ;  /* 0x0034440001007983 */ /* 0x001ea20000300800 */
[----:B------:R-:W-:-:S05]  /*7e180*/  IADD3.X R2, R2, UR6, RZ, P2, !PT ;  /* 0x0000000602027c10 */ /* 0x000fca00097fe4ff */
[----:B------:R-:W-:Y:S04]  /*7e190*/  STL [R1+0x343c], R2 ;  /* 0x00343c0201007387 */ /* 0x000fe80000100800 */
        /* <DEDUP_REMOVED lines=30> */
[----:B--2---:R-:W-:-:S05]  /*7e380*/  IADD3 R0, P2, R0, UR7, RZ ;  /* 0x0000000700007c10 */ /* 0x004fca000ff5e0ff */
[----:B------:R0:W-:Y:S04]  /*7e390*/  STL [R1+0x3478], R0 ;  /* 0x0034780001007387 */ /* 0x0001e80000100800 */
[----:B0-----:R-:W2:Y:S02]  /*7e3a0*/  LDL.LU R0, [R1+0x3634] ;  /* 0x0036340001007983 */ /* 0x001ea40000300800 */
[----:B--2---:R-:W-:-:S05]  /*7e3b0*/  IADD3.X R0, R0, UR6, RZ, P3, !PT ;  /* 0x0000000600007c10 */ /* 0x004fca0009ffe4ff */
        /* <DEDUP_REMOVED lines=23> */
[----:B--2---:R-:W-:-:S05]  /*7e530*/  IADD3 R0, P3, R0, UR7, RZ ;  /* 0x0000000700007c10 */ /* 0x004fca000ff7e0ff */
[----:B------:R0:W-:Y:S04]  /*7e540*/  STL [R1+0x3480], R0 ;  /* 0x0034800001007387 */ /* 0x0001e80000100800 */
        /* <DEDUP_REMOVED lines=29> */
[----:B0-----:R-:W2:Y:S01]  /*7e720*/  LDL.LU R0, [R1+0x34c4] ;  /* 0x0034c40001007983 */ /* 0x001ea20000300800 */
[----:B------:R-:W-:-:S02]  /*7e730*/  IADD3 R28, P4, R28, UR7, RZ ;  /* 0x000000071c1c7c10 */ /* 0x000fc4000ff9e0ff */
[----:B------:R-:W-:-:S03]  /*7e740*/  IADD3.X R29, R29, UR6, RZ, P5, !PT ;  /* 0x000000061d1d7c10 */ /* 0x000fc6000affe4ff */
[----:B------:R-:W-:Y:S04]  /*7e750*/  STL [R1+0x34e8], R28 ;  /* 0x0034e81c01007387 */ /* 0x000fe80000100800 */
[----:B--2---:R0:W-:Y:S04]  /*7e760*/  STL [R1+0x3628], R0 ;  /* 0x0036280001007387 */ /* 0x0041e80000100800 */
[----:B------:R-:W-:Y:S04]  /*7e770*/  STL [R1+0x34b4], R29 ;  /* 0x0034b41d01007387 */ /* 0x000fe80000100800 */
[----:B0-----:R-:W2:Y:S01]  /*7e780*/  LDL.LU R0, [R1+0x34f8] ;  /* 0x0034f80001007983 */ /* 0x001ea20000300800 */
[----:B------:R-:W-:-:S05]  /*7e790*/  IADD3 R2, P5, R2, UR7, RZ ;  /* 0x0000000702027c10 */ /* 0x000fca000ffbe0ff */
[----:B------:R-:W-:Y:S04]  /*7e7a0*/  STL [R1+0x34f0], R2 ;  /* 0x0034f00201007387 */ /* 0x000fe80000100800 */
[----:B--2---:R0:W-:Y:S04]  /*7e7b0*/  STL [R1+0x362c], R0 ;  /* 0x00362c0001007387 */ /* 0x0041e80000100800 */
        /* <DEDUP_REMOVED lines=29> */
[----:B--2---:R-:W-:-:S05]  /*7e990*/  IADD3.X R0, R0, UR6, RZ, P6, !PT ;  /* 0x0000000600007c10 */ /* 0x004fca000b7fe4ff */
[----:B------:R0:W-:Y:S04]  /*7e9a0*/  STL [R1+0x34bc], R0 ;  /* 0x0034bc0001007387 */ /* 0x0001e80000100800 */
[----:B0-----:R-:W2:Y:S02]  /*7e9b0*/  LDL.LU R0, [R1+0x362c] ;  /* 0x00362c0001007983 */ /* 0x001ea40000300800 */
[----:B--2---:R-:W-:-:S05]  /*7e9c0*/  IADD3 R0, P6, R0, UR7, RZ ;  /* 0x0000000700007c10 */ /* 0x004fca000ffde0ff */
[----:B------:R0:W-:Y:S04]  /*7e9d0*/  STL [R1+0x34f8], R0 ;  /* 0x0034f80001007387 */ /* 0x0001e80000100800 */
[----:B0-----:R-:W2:Y:S01]  /*7e9e0*/  LDL.LU R0, [R1+0x3628] ;  /* 0x0036280001007983 */ /* 0x001ea20000300800 */
[----:B----4-:R-:W-:Y:S02]  /*7e9f0*/  IADD3.X R12, R12, UR6, RZ, P2, !PT ;  /* 0x000000060c0c7c10 */ /* 0x010fe400097fe4ff */
[----:B---3--:R-:W-:Y:S02]  /*7ea00*/  IADD3 R17, P2, R17, UR7, RZ ;  /* 0x0000000711117c10 */ /* 0x008fe4000ff5e0ff */
        /* <DEDUP_REMOVED lines=18> */
[----:B--2---:R-:W-:Y:S02]  /*7eb30*/  IADD3.X R0, R0, UR6, RZ, P1, !PT ;  /* 0x0000000600007c10 */ /* 0x004fe40008ffe4ff */
[----:B------:R-:W-:-:S03]  /*7eb40*/  IADD3 R3, P1, R3, UR7, RZ ;  /* 0x0000000703037c10 */ /* 0x000fc6000ff3e0ff */
[----:B------:R0:W-:Y:S04]  /*7eb50*/  STL [R1+0x34c4], R0 ;  /* 0x0034c40001007387 */ /* 0x0001e80000100800 */
        /* <DEDUP_REMOVED lines=81> */
[----:B--2---:R-:W-:-:S05]  /*7f070*/  IADD3 R0, P4, R0, UR7, RZ ;  /* 0x0000000700007c10 */ /* 0x004fca000ff9e0ff */
[----:B------:R0:W-:Y:S04]  /*7f080*/  STL [R1+0x3578], R0 ;  /* 0x0035780001007387 */ /* 0x0001e80000100800 */
[----:B0-----:R0:W5:Y:S04]  /*7f090*/  LDL.LU R0, [R1+0x361c] ;  /* 0x00361c0001007983 */ /* 0x0011680000300800 */
[----:B------:R1:W-:Y:S04]  /*7f0a0*/  STL [R1+0x3544], R27 ;  /* 0x0035441b01007387 */ /* 0x0003e80000100800 */
[----:B-1----:R0:W5:Y:S04]  /*7f0b0*/  LDL.LU R27, [R1+0x3618] ;  /* 0x00361800011b7983 */ /* 0x0021680000300800 */
[----:B------:R1:W-:Y:S04]  /*7f0c0*/  STL [R1+0x3580], R25 ;  /* 0x0035801901007387 */ /* 0x0003e80000100800 */
[----:B-1----:R-:W2:Y:S04]  /*7f0d0*/  LDL.LU R25, [R1+0x3614] ;  /* 0x0036140001197983 */ /* 0x002ea80000300800 */
[----:B------:R1:W-:Y:S04]  /*7f0e0*/  STL [R1+0x354c], R24 ;  /* 0x00354c1801007387 */ /* 0x0003e80000100800 */
[----:B-1----:R-:W3:Y:S04]  /*7f0f0*/  LDL.LU R24, [R1+0x3610] ;  /* 0x0036100001187983 */ /* 0x002ee80000300800 */
[----:B------:R1:W-:Y:S04]  /*7f100*/  STL [R1+0x3588], R15 ;  /* 0x0035880f01007387 */ /* 0x0003e80000100800 */
[----:B-1----:R-:W4:Y:S04]  /*7f110*/  LDL.LU R15, [R1+0x360c] ;  /* 0x00360c00010f7983 */ /* 0x002f280000300800 */
[----:B------:R1:W-:Y:S04]  /*7f120*/  STL [R1+0x3554], R14 ;  /* 0x0035540e01007387 */ /* 0x0003e80000100800 */
[----:B-1----:R-:W4:Y:S01]  /*7f130*/  LDL.LU R14, [R1+0x3608] ;  /* 0x00360800010e7983 */ /* 0x002f220000300800 */
[----:B------:R-:W-:-:S03]  /*7f140*/  IADD3 R29, P2, R29, UR7, RZ ;  /* 0x000000071d1d7c10 */ /* 0x000fc6000ff5e0ff */
[----:B------:R1:W-:Y:S01]  /*7f150*/  STL [R1+0x3590], R26 ;  /* 0x0035901a01007387 */ /* 0x0003e20000100800 */
[----:B------:R-:W-:Y:S02]  /*7f160*/  IADD3.X R3, R3, UR6, RZ, P3, !PT ;  /* 0x0000000603037c10 */ /* 0x000fe40009ffe4ff */
[----:B------:R-:W-:Y:S02]  /*7f170*/  IADD3 R2, P3, R2, UR7, RZ ;  /* 0x0000000702027c10 */ /* 0x000fe4000ff7e0ff */
[----:B------:R-:W-:Y:S02]  /*7f180*/  IADD3.X R12, R12, UR6, RZ, P4, !PT ;  /* 0x000000060c0c7c10 */ /* 0x000fe4000a7fe4ff */
[----:B------:R-:W-:Y:S02]  /*7f190*/  IADD3 R17, P4, R17, UR7, RZ ;  /* 0x0000000711117c10 */ /* 0x000fe4000ff9e0ff */
[----:B------:R-:W-:Y:S01]  /*7f1a0*/  IADD3.X R13, R13, UR6, RZ, P5, !PT ;  /* 0x000000060d0d7c10 */ /* 0x000fe2000affe4ff */
[----:B-1----:R0:W5:Y:S04]  /*7f1b0*/  LDL.LU R26, [R1+0x3604] ;  /* 0x00360400011a7983 */ /* 0x0021680000300800 */
[----:B------:R1:W-:Y:S01]  /*7f1c0*/  STL [R1+0x355c], R28 ;  /* 0x00355c1c01007387 */ /* 0x0003e20000100800 */
[----:B------:R-:W-:-:S02]  /*7f1d0*/  IADD3 R6, P5, R6, UR7, RZ ;  /* 0x0000000706067c10 */ /* 0x000fc4000ffbe0ff */
[----:B------:R-:W-:Y:S02]  /*7f1e0*/  IADD3.X R16, R16, UR6, RZ, P6, !PT ;  /* 0x0000000610107c10 */ /* 0x000fe4000b7fe4ff */
[----:B------:R-:W-:Y:S02]  /*7f1f0*/  IADD3 R7, P6, R7, UR7, RZ ;  /* 0x0000000707077c10 */ /* 0x000fe4000ffde0ff */
[----:B------:R-:W-:Y:S01]  /*7f200*/  IADD3.X R11, R11, UR6, RZ, P1, !PT ;  /* 0x000000060b0b7c10 */ /* 0x000fe20008ffe4ff */
[----:B-1----:R0:W5:Y:S04]  /*7f210*/  LDL.LU R28, [R1+0x3600] ;  /* 0x00360000011c7983 */ /* 0x0021680000300800 */
[----:B------:R1:W-:Y:S01]  /*7f220*/  STL [R1+0x3598], R29 ;  /* 0x0035981d01007387 */ /* 0x0003e20000100800 */
[----:B------:R-:W-:-:S02]  /*7f230*/  IADD3 R9, P1, R9, UR7, RZ ;  /* 0x0000000709097c10 */ /* 0x000fc4000ff3e0ff */
[----:B------:R-:W-:Y:S02]  /*7f240*/  IADD3.X R10, R10, UR6, RZ, P2, !PT ;  /* 0x000000060a0a7c10 */ /* 0x000fe400097fe4ff */
[----:B------:R-:W-:Y:S01]  /*7f250*/  IADD3 R8, P2, R8, UR7, RZ ;  /* 0x0000000708087c10 */ /* 0x000fe2000ff5e0ff */
[----:B-1----:R0:W5:Y:S04]  /*7f260*/  LDL.LU R29, [R1+0x35fc] ;  /* 0x0035fc00011d7983 */ /* 0x0021680000300800 */
[----:B------:R-:W-:Y:S04]  /*7f270*/  STL [R1+0x3564], R3 ;  /* 0x0035640301007387 */ /* 0x000fe80000100800 */
[----:B------:R1:W-:Y:S04]  /*7f280*/  STL [R1+0x35a0], R2 ;  /* 0x0035a00201007387 */ /* 0x0003e80000100800 */
[----:B------:R-:W-:Y:S04]  /*7f290*/  STL [R1+0x356c], R12 ;  /* 0x00356c0c01007387 */ /* 0x000fe80000100800 */
[----:B------:R-:W-:Y:S04]  /*7f2a0*/  STL [R1+0x35a8], R17 ;  /* 0x0035a81101007387 */ /* 0x000fe80000100800 */
[----:B------:R-:W-:Y:S04]  /*7f2b0*/  STL [R1+0x3574], R13 ;  /* 0x0035740d01007387 */ /* 0x000fe80000100800 */
[----:B------:R-:W-:Y:S04]  /*7f2c0*/  STL [R1+0x35b0], R6 ;  /* 0x0035b00601007387 */ /* 0x000fe80000100800 */
[----:B------:R-:W-:Y:S04]  /*7f2d0*/  STL [R1+0x357c], R16 ;  /* 0x00357c1001007387 */ /* 0x000fe80000100800 */
[----:B------:R-:W-:Y:S01]  /*7f2e0*/  STL [R1+0x35b8], R7 ;  /* 0x0035b80701007387 */ /* 0x000fe20000100800 */
[----:B------:R-:W-:-:S02]  /*7f2f0*/  IADD3.X R5, R5, UR6, RZ, P3, !PT ;  /* 0x0000000605057c10 */ /* 0x000fc40009ffe4ff */
[----:B------:R-:W-:Y:S02]  /*7f300*/  IADD3.X R20, R20, UR6, RZ, P4, !PT ;  /* 0x0000000614147c10 */ /* 0x000fe4000a7fe4ff */
[----:B------:R-:W-:Y:S01]  /*7f310*/  IADD3.X R21, R21, UR6, RZ, P5, !PT ;  /* 0x0000000615157c10 */ /* 0x000fe2000affe4ff */
[----:B-1----:R-:W1:Y:S01]  /*7f320*/  S2R R2, SR_TID.X ;  /* 0x0000000000027919 */ /* 0x002e620000002100 */
[----:B------:R-:W-:Y:S01]  /*7f330*/  STL [R1+0x3584], R11 ;  /* 0x0035840b01007387 */ /* 0x000fe20000100800 */
[----:B------:R-:W-:-:S03]  /*7f340*/  IADD3 R4, P3, R4, UR7, RZ ;  /* 0x0000000704047c10 */ /* 0x000fc6000ff7e0ff */
[----:B------:R-:W-:Y:S04]  /*7f350*/  STL [R1+0x35c0], R9 ;  /* 0x0035c00901007387 */ /* 0x000fe80000100800 */
[----:B------:R-:W-:Y:S04]  /*7f360*/  STL [R1+0x358c], R10 ;  /* 0x00358c0a01007387 */ /* 0x000fe80000100800 */
[----:B------:R-:W-:Y:S01]  /*7f370*/  STL [R1+0x35c8], R8 ;  /* 0x0035c80801007387 */ /* 0x000fe20000100800 */
[----:B------:R-:W-:-:S03]  /*7f380*/  IADD3.X R22, R22, UR6, RZ, P6, !PT ;  /* 0x0000000616167c10 */ /* 0x000fc6000b7fe4ff */
[----:B------:R2:W-:Y:S01]  /*7f390*/  STL [R1+0x3594], R5 ;  /* 0x0035940501007387 */ /* 0x0005e20000100800 */
[----:B------:R-:W-:Y:S01]  /*7f3a0*/  IADD3.X R23, R23, UR6, RZ, P1, !PT ;  /* 0x0000000617177c10 */ /* 0x000fe20008ffe4ff */
[----:B------:R-:W0:Y:S02]  /*7f3b0*/  LDC R3, c[0x0][0x238] ;  /* 0x00008e00ff037b82 */ /* 0x000e240000000800 */
[----:B------:R4:W-:Y:S01]  /*7f3c0*/  STL [R1+0x35cc], R4 ;  /* 0x0035cc0401007387 */ /* 0x0009e20000100800 */
[----:B------:R-:W-:-:S03]  /*7f3d0*/  IADD3.X R18, R18, UR6, RZ, P2, !PT ;  /* 0x0000000612127c10 */ /* 0x000fc600097fe4ff */
[----:B------:R0:W-:Y:S04]  /*7f3e0*/  STL [R1+0x359c], R20 ;  /* 0x00359c1401007387 */ /* 0x0001e80000100800 */
[----:B------:R0:W-:Y:S01]  /*7f3f0*/  STL [R1+0x35a4], R21 ;  /* 0x0035a41501007387 */ /* 0x0001e20000100800 */
[----:B------:R-:W-:-:S03]  /*7f400*/  IADD3.X R19, R19, UR6, RZ, P3, !PT ;  /* 0x0000000613137c10 */ /* 0x000fc60009ffe4ff */
[----:B------:R0:W-:Y:S04]  /*7f410*/  STL [R1+0x35ac], R22 ;  /* 0x0035ac1601007387 */ /* 0x0001e80000100800 */
[----:B------:R0:W-:Y:S04]  /*7f420*/  STL [R1+0x35b4], R23 ;  /* 0x0035b41701007387 */ /* 0x0001e80000100800 */
[----:B------:R0:W-:Y:S01]  /*7f430*/  STL [R1+0x35bc], R18 ;  /* 0x0035bc1201007387 */ /* 0x0001e20000100800 */
[----:B-1----:R-:W-:Y:S01]  /*7f440*/  LOP3.LUT R2, R2, 0x3f, RZ, 0xc0, !PT ;  /* 0x0000003f02027812 */ /* 0x002fe200078ec0ff */
[----:B0-----:R-:W-:-:S04]  /*7f450*/  IMAD.SHL.U32 R3, R3, 0x80, RZ ;  /* 0x0000008003037824 */ /* 0x001fc800078e00ff */
[----:B------:R-:W-:Y:S02]  /*7f460*/  IMAD.SHL.U32 R3, R3, 0x2, RZ ;  /* 0x0000000203037824 */ /* 0x000fe400078e00ff */
[----:B------:R-:W-:Y:S02]  /*7f470*/  IMAD.SHL.U32 R2, R2, 0x2, RZ ;  /* 0x0000000202027824 */ /* 0x000fe400078e00ff */
[----:B--2---:R-:W-:Y:S02]  /*7f480*/  IMAD.MOV.U32 R5, RZ, RZ, R25 ;  /* 0x000000ffff057224 */ /* 0x004fe400078e0019 */
[----:B---3--:R-:W-:Y:S02]  /*7f490*/  IMAD.MOV.U32 R7, RZ, RZ, R24 ;  /* 0x000000ffff077224 */ /* 0x008fe400078e0018 */
[----:B----4-:R-:W-:-:S05]  /*7f4a0*/  IMAD.MOV.U32 R4, RZ, RZ, R15 ;  /* 0x000000ffff047224 */ /* 0x010fca00078e000f */
[----:B------:R0:W-:Y:S04]  /*7f4b0*/  STL.64 [R1+0x660], R4 ;  /* 0x0006600401007387 */ /* 0x0001e80000100a00 */
[----:B------:R0:W-:Y:S01]  /*7f4c0*/  STL [R1+0x35c4], R19 ;  /* 0x0035c41301007387 */ /* 0x0001e20000100800 */
[----:B------:R-:W-:-:S05]  /*7f4d0*/  IMAD.MOV.U32 R6, RZ, RZ, R14 ;  /* 0x000000ffff067224 */ /* 0x000fca00078e000e */
[----:B------:R0:W-:Y:S01]  /*7f4e0*/  STL.64 [R1+0x668], R6 ;  /* 0x0006680601007387 */ /* 0x0001e20000100a00 */
[----:B------:R-:W-:Y:S05]  /*7f4f0*/  @P0 BRA `(.L_x_1) ;  /* 0xfffff94000080947 */ /* 0x000fea000383ffff */
[----:B------:R-:W2:Y:S04]  /*7f500*/  LDL.LU R11, [R1+0x46c] ;  /* 0x00046c00010b7983 */ /* 0x000ea80000300800 */
[----:B------:R-:W2:Y:S04]  /*7f510*/  LDL.LU R9, [R1+0x48c] ;  /* 0x00048c0001097983 */ /* 0x000ea80000300800 */
[----:B------:R-:W3:Y:S04]  /*7f520*/  LDL.LU R10, [R1+0x47c] ;  /* 0x00047c00010a7983 */ /* 0x000ee80000300800 */
        /* <DEDUP_REMOVED lines=9> */
[----:B------:R-:W2:Y:S04]  /*7f5c0*/  LDL.LU R24, [R1+0x4d0] ;  /* 0x0004d00001187983 */ /* 0x000ea80000300800 */
[----:B--2---:R-:W-:Y:S04]  /*7f5d0*/  STL [R1+0x3800], R24 ;  /* 0x0038001801007387 */ /* 0x004fe80000100800 */
[----:B-----5:R-:W2:Y:S04]  /*7f5e0*/  LDL.LU R28, [R1+0x548] ;  /* 0x00054800011c7983 */ /* 0x020ea80000300800 */
[----:B--2---:R-:W-:Y:S04]  /*7f5f0*/  STL [R1+0x3804], R28 ;  /* 0x0038041c01007387 */ /* 0x004fe80000100800 */
[----:B------:R-:W2:Y:S04]  /*7f600*/  LDL.LU R2, [R1+0x558] ;  /* 0x0005580001027983 */ /* 0x000ea80000300800 */
[----:B--2---:R-:W-:Y:S04]  /*7f610*/  STL [R1+0x3808], R2 ;  /* 0x0038080201007387 */ /* 0x004fe80000100800 */
[----:B------:R-:W2:Y:S04]  /*7f620*/  LDL.LU R0, [R1+0x540] ;  /* 0x0005400001007983 */ /* 0x000ea80000300800 */
[----:B--2---:R-:W-:Y:S04]  /*7f630*/  STL [R1+0x380c], R0 ;  /* 0x00380c0001007387 */ /* 0x004fe80000100800 */
[----:B------:R-:W2:Y:S01]  /*7f640*/  LDL.LU R3, [R1+0x550] ;  /* 0x0005500001037983 */ /* 0x000ea20000300800 */
[----:B------:R-:W-:-:S03]  /*7f650*/  F2FP.F16.F32.PACK_AB R7, R11, R9 ;  /* 0x000000090b07723e */ /* 0x000fc600000000ff */
[----:B--2---:R-:W-:Y:S04]  /*7f660*/  STL [R1+0x3810], R3 ;  /* 0x0038100301007387 */ /* 0x004fe80000100800 */
[----:B------:R0:W-:Y:S04]  /*7f670*/  STL [R1+0x35fc], R29 ;  /* 0x0035fc1d01007387 */ /* 0x0001e80000100800 */
[----:B0-----:R-:W2:Y:S04]  /*7f680*/  LDL.LU R29, [R1+0x520] ;  /* 0x00052000011d7983 */ /* 0x001ea80000300800 */
[----:B--2---:R-:W-:Y:S04]  /*7f690*/  STL [R1+0x3814], R29 ;  /* 0x0038141d01007387 */ /* 0x004fe80000100800 */
[----:B------:R0:W-:Y:S04]  /*7f6a0*/  STL [R1+0x3600], R7 ;  /* 0x0036000701007387 */ /* 0x0001e80000100800 */
[----:B0-----:R-:W2:Y:S01]  /*7f6b0*/  LDL.LU R7, [R1+0x510] ;  /* 0x0005100001077983 */ /* 0x001ea20000300800 */
[----:B------:R-:W-:-:S03]  /*7f6c0*/  F2FP.F16.F32.PACK_AB R6, R27, R26 ;  /* 0x0000001a1b06723e */ /* 0x000fc600000000ff */
[----:B--2---:R-:W-:Y:S04]  /*7f6d0*/  STL [R1+0x3818], R7 ;  /* 0x0038180701007387 */ /* 0x004fe80000100800 */
[----:B------:R-:W2:Y:S04]  /*7f6e0*/  LDL.LU R26, [R1+0x4b4] ;  /* 0x0004b400011a7983 */ /* 0x000ea80000300800 */
[----:B------:R-:W2:Y:S04]  /*7f6f0*/  LDL.LU R27, [R1+0x4d4] ;  /* 0x0004d400011b7983 */ /* 0x000ea80000300800 */
[----:B------:R0:W-:Y:S04]  /*7f700*/  STL [R1+0x3604], R6 ;  /* 0x0036040601007387 */ /* 0x0001e80000100800 */
[----:B0-----:R-:W4:Y:S01]  /*7f710*/  LDL.LU R6, [R1+0x528] ;  /* 0x0005280001067983 */ /* 0x001f220000300800 */
[----:B---3--:R-:W-:-:S03]  /*7f720*/  F2FP.F16.F32.PACK_AB R5, R10, R5 ;  /* 0x000000050a05723e */ /* 0x008fc600000000ff */
[----:B----4-:R-:W-:Y:S04]  /*7f730*/  STL [R1+0x381c], R6 ;  /* 0x00381c0601007387 */ /* 0x010fe80000100800 */
[----:B------:R0:W-:Y:S04]  /*7f740*/  STL [R1+0x3608], R5 ;  /* 0x0036080501007387 */ /* 0x0001e80000100800 */
[----:B0-----:R-:W3:Y:S01]  /*7f750*/  LDL.LU R5, [R1+0x518] ;  /* 0x0005180001057983 */ /* 0x001ee20000300800 */
[----:B------:R-:W-:-:S03]  /*7f760*/  F2FP.F16.F32.PACK_AB R4, R8, R4 ;  /* 0x000000040804723e */ /* 0x000fc600000000ff */
[----:B---3--:R-:W-:Y:S04]  /*7f770*/  STL [R1+0x3820], R5 ;  /* 0x0038200501007387 */ /* 0x008fe80000100800 */
[----:B------:R0:W-:Y:S04]  /*7f780*/  STL [R1+0x360c], R4 ;  /* 0x00360c0401007387 */ /* 0x0001e80000100800 */
[----:B0-----:R-:W3:Y:S01]  /*7f790*/  LDL.LU R4, [R1+0x530] ;  /* 0x0005300001047983 */ /* 0x001ee20000300800 */
[----:B------:R-:W-:Y:S02]  /*7f7a0*/  F2FP.F16.F32.PACK_AB R11, R20, R21 ;  /* 0x00000015140b723e */ /* 0x000fe400000000ff */
[----:B------:R-:W-:-:S02]  /*7f7b0*/  F2FP.F16.F32.PACK_AB R10, R22, R19 ;  /* 0x00000013160a723e */ /* 0x000fc400000000ff */
[----:B------:R-:W-:Y:S01]  /*7f7c0*/  F2FP.F16.F32.PACK_AB R9, R23, R18 ;  /* 0x000000121709723e */ /* 0x000fe200000000ff */
[----:B---3--:R-:W-:Y:S04]  /*7f7d0*/  STL [R1+0x3824], R4 ;  /* 0x0038240401007387 */ /* 0x008fe80000100800 */
[----:B------:R0:W-:Y:S04]  /*7f7e0*/  STL [R1+0x3610], R11 ;  /* 0x0036100b01007387 */ /* 0x0001e80000100800 */
[----:B0-----:R-:W3:Y:S04]  /*7f7f0*/  LDL.LU R11, [R1+0x500] ;  /* 0x00050000010b7983 */ /* 0x001ee80000300800 */
        /* <DEDUP_REMOVED lines=10> */
[----:B------:R0:W-:Y:S04]  /*7f8a0*/  STL [R1+0x3614], R10 ;  /* 0x0036140a01007387 */ /* 0x0001e80000100800 */
[----:B0-----:R-:W3:Y:S04]  /*7f8b0*/  LDL.LU R10, [R1+0x538] ;  /* 0x00053800010a7983 */ /* 0x001ee80000300800 */
[----:B------:R0:W-:Y:S04]  /*7f8c0*/  STL [R1+0x3618], R9 ;  /* 0x0036180901007387 */ /* 0x0001e80000100800 */
[----:B0-----:R-:W3:Y:S01]  /*7f8d0*/  LDL.LU R9, [R1+0x508] ;  /* 0x0005080001097983 */ /* 0x001ee20000300800 */
[----:B--2---:R-:W-:-:S03]  /*7f8e0*/  F2FP.F16.F32.PACK_AB R8, R26, R27 ;  /* 0x0000001b1a08723e */ /* 0x004fc600000000ff */
        /* <DEDUP_REMOVED lines=15> */
[----:B------:R0:W-:Y:S04]  /*7f9e0*/  STL [R1+0x361c], R8 ;  /* 0x00361c0801007387 */ /* 0x0001e80000100800 */
[----:B0-----:R-:W2:Y:S01]  /*7f9f0*/  LDL.LU R8, [R1+0x4f0] ;  /* 0x0004f00001087983 */ /* 0x001ea20000300800 */
[----:B----4-:R-:W-:-:S03]  /*7fa00*/  F2FP.F16.F32.PACK_AB R15, R4, R15 ;  /* 0x0000000f040f723e */ /* 0x010fc600000000ff */
[----:B------:R-:W4:Y:S04]  /*7fa10*/  LDL.LU R4, [R1+0x3824] ;  /* 0x0038240001047983 */ /* 0x000f280000300800 */
[----:B------:R0:W-:Y:S01]  /*7fa20*/  STL [R1+0x3620], R15 ;  /* 0x0036200f01007387 */ /* 0x0001e20000100800 */
[----:B---3--:R-:W-:-:S03]  /*7fa30*/  F2FP.F16.F32.PACK_AB R14, R5, R14 ;  /* 0x0000000e050e723e */ /* 0x008fc600000000ff */
[----:B0-----:R-:W3:Y:S01]  /*7fa40*/  LDL.LU R15, [R1+0x4e0] ;  /* 0x0004e000010f7983 */ /* 0x001ee20000300800 */
[----:B------:R-:W-:-:S03]  /*7fa50*/  F2FP.F16.F32.PACK_AB R13, R6, R13 ;  /* 0x0000000d060d723e */ /* 0x000fc600000000ff */
[----:B------:R-:W4:Y:S04]  /*7fa60*/  LDL.LU R5, [R1+0x3820] ;  /* 0x0038200001057983 */ /* 0x000f280000300800 */
[----:B------:R0:W-:Y:S01]  /*7fa70*/  STL [R1+0x3624], R14 ;  /* 0x0036240e01007387 */ /* 0x0001e20000100800 */
[----:B------:R-:W-:-:S03]  /*7fa80*/  F2FP.F16.F32.PACK_AB R12, R7, R12 ;  /* 0x0000000c070c723e */ /* 0x000fc600000000ff */
[----:B0-----:R-:W3:Y:S01]  /*7fa90*/  LDL.LU R14, [R1+0x4f8] ;  /* 0x0004f800010e7983 */ /* 0x001ee20000300800 */
[----:B------:R-:W-:-:S03]  /*7faa0*/  F2FP.F16.F32.PACK_AB R19, R29, R19 ;  /* 0x000000131d13723e */ /* 0x000fc600000000ff */
[----:B------:R-:W4:Y:S04]  /*7fab0*/  LDL.LU R6, [R1+0x381c] ;  /* 0x00381c0001067983 */ /* 0x000f280000300800 */
[----:B------:R0:W-:Y:S04]  /*7fac0*/  STL [R1+0x3628], R13 ;  /* 0x0036280d01007387 */ /* 0x0001e80000100800 */
[----:B0-----:R-:W3:Y:S04]  /*7fad0*/  LDL.LU R13, [R1+0x4e8] ;  /* 0x0004e800010d7983 */ /* 0x001ee80000300800 */
[----:B------:R-:W3:Y:S04]  /*7fae0*/  LDL.LU R7, [R1+0x3818] ;  /* 0x0038180001077983 */ /* 0x000ee80000300800 */
[----:B------:R0:W-:Y:S01]  /*7faf0*/  STL [R1+0x362c], R12 ;  /* 0x00362c0c01007387 */ /* 0x0001e20000100800 */
[----:B--2---:R-:W-:-:S03]  /*7fb00*/  F2FP.F16.F32.PACK_AB R18, R3, R18 ;  /* 0x000000120312723e */ /* 0x004fc600000000ff */
[----:B0-----:R-:W2:Y:S04]  /*7fb10*/  LDL.LU R12, [R1+0x4b0] ;  /* 0x0004b000010c7983 */ /* 0x001ea80000300800 */
[----:B------:R-:W2:Y:S01]  /*7fb20*/  LDL.LU R29, [R1+0x3814] ;  /* 0x00381400011d7983 */ /* 0x000ea20000300800 */
[----:B------:R-:W-:-:S03]  /*7fb30*/  F2FP.F16.F32.PACK_AB R17, R0, R17 ;  /* 0x000000110011723e */ /* 0x000fc600000000ff */
[----:B------:R0:W-:Y:S01]  /*7fb40*/  STL [R1+0x3630], R19 ;  /* 0x0036301301007387 */ /* 0x0001e20000100800 */
[----:B------:R-:W-:-:S03]  /*7fb50*/  F2FP.F16.F32.PACK_AB R16, R2, R16 ;  /* 0x000000100210723e */ /* 0x000fc600000000ff */
[----:B0-----:R-:W2:Y:S04]  /*7fb60*/  LDL.LU R19, [R1+0x4b8] ;  /* 0x0004b80001137983 */ /* 0x001ea80000300800 */
[----:B------:R-:W2:Y:S04]  /*7fb70*/  LDL.LU R3, [R1+0x3810] ;  /* 0x0038100001037983 */ /* 0x000ea80000300800 */
[----:B------:R0:W-:Y:S01]  /*7fb80*/  STL [R1+0x3634], R18 ;  /* 0x0036341201007387 */ /* 0x0001e20000100800 */
[----:B------:R-:W-:-:S03]  /*7fb90*/  F2FP.F16.F32.PACK_AB R23, R28, R23 ;  /* 0x000000171c17723e */ /* 0x000fc600000000ff */
[----:B0-----:R-:W2:Y:S04]  /*7fba0*/  LDL.LU R18, [R1+0x4a0] ;  /* 0x0004a00001127983 */ /* 0x001ea80000300800 */
[----:B------:R-:W2:Y:S04]  /*7fbb0*/  LDL.LU R0, [R1+0x380c] ;  /* 0x00380c0001007983 */ /* 0x000ea80000300800 */
[----:B------:R0:W-:Y:S04]  /*7fbc0*/  STL [R1+0x3638], R17 ;  /* 0x0036381101007387 */ /* 0x0001e80000100800 */
        /* <DEDUP_REMOVED lines=8> */
[----:B------:R-:W2:Y:S01]  /*7fc50*/  LDL.LU R24, [R1+0x3800] ;  /* 0x0038000001187983 */ /* 0x000ea20000300800 */
[----:B------:R-:W-:-:S03]  /*7fc60*/  F2FP.F16.F32.PACK_AB R9, R9, R10 ;  /* 0x0000000a0909723e */ /* 0x000fc600000000ff */
[----:B------:R-:W-:Y:S01]  /*7fc70*/  STL [R1+0x3644], R22 ;  /* 0x0036441601007387 */ /* 0x000fe20000100800 */
[----:B----4-:R-:W-:Y:S02]  /*7fc80*/  F2FP.F16.F32.PACK_AB R5, R5, R6 ;  /* 0x000000060505723e */ /* 0x010fe400000000ff */
[----:B---3--:R-:W-:Y:S02]  /*7fc90*/  F2FP.F16.F32.PACK_AB R13, R13, R14 ;  /* 0x0000000e0d0d723e */ /* 0x008fe400000000ff */
[----:B--2---:R-:W-:Y:S02]  /*7fca0*/  F2FP.F16.F32.PACK_AB R25, R19, R25 ;  /* 0x000000191319723e */ /* 0x004fe400000000ff */
[----:B------:R-:W-:Y:S02]  /*7fcb0*/  F2FP.F16.F32.PACK_AB R26, R18, R26 ;  /* 0x0000001a121a723e */ /* 0x000fe400000000ff */
[----:B------:R-:W-:Y:S02]  /*7fcc0*/  F2FP.F16.F32.PACK_AB R0, R0, R3 ;  /* 0x000000030000723e */ /* 0x000fe400000000ff */
[----:B------:R-:W-:-:S02]  /*7fcd0*/  F2FP.F16.F32.PACK_AB R27, R17, R27 ;  /* 0x0000001b111b723e */ /* 0x000fc400000000ff */
[----:B------:R-:W-:Y:S02]  /*7fce0*/  F2FP.F16.F32.PACK_AB R20, R16, R20 ;  /* 0x000000141014723e */ /* 0x000fe400000000ff */
[----:B------:R-:W-:Y:S02]  /*7fcf0*/  F2FP.F16.F32.PACK_AB R2, R28, R2 ;  /* 0x000000021c02723e */ /* 0x000fe400000000ff */
[----:B------:R-:W-:Y:S02]  /*7fd00*/  F2FP.F16.F32.PACK_AB R21, R23, R21 ;  /* 0x000000151715723e */ /* 0x000fe400000000ff */
[----:B------:R-:W-:-:S03]  /*7fd10*/  F2FP.F16.F32.PACK_AB R24, R12, R24 ;  /* 0x000000180c18723e */ /* 0x000fc600000000ff */
[----:B------:R-:W-:Y:S01]  /*7fd20*/  STL [R1+0x3648], R21 ;  /* 0x0036481501007387 */ /* 0x000fe20000100800 */
[----:B------:R-:W-:Y:S02]  /*7fd30*/  F2FP.F16.F32.PACK_AB R12, R15, R8 ;  /* 0x000000080f0c723e */ /* 0x000fe400000000ff */
[----:B------:R-:W-:Y:S01]  /*7fd40*/  F2FP.F16.F32.PACK_AB R8, R11, R4 ;  /* 0x000000040b08723e */ /* 0x000fe200000000ff */
[----:B------:R-:W-:Y:S01]  /*7fd50*/  STL [R1+0x364c], R20 ;  /* 0x00364c1401007387 */ /* 0x000fe20000100800 */
[----:B------:R-:W-:-:S03]  /*7fd60*/  F2FP.F16.F32.PACK_AB R4, R7, R29 ;  /* 0x0000001d0704723e */ /* 0x000fc600000000ff */
[----:B------:R-:W-:Y:S04]  /*7fd70*/  STL [R1+0x3650], R27 ;  /* 0x0036501b01007387 */ /* 0x000fe80000100800 */
[----:B------:R-:W-:Y:S04]  /*7fd80*/  STL [R1+0x3654], R26 ;  /* 0x0036541a01007387 */ /* 0x000fe80000100800 */
[----:B------:R-:W-:Y:S04]  /*7fd90*/  STL [R1+0x3658], R25 ;  /* 0x0036581901007387 */ /* 0x000fe80000100800 */
[----:B------:R0:W-:Y:S04]  /*7fda0*/  STL [R1+0x365c], R24 ;  /* 0x00365c1801007387 */ /* 0x0001e80000100800 */
[----:B------:R-:W-:Y:S04]  /*7fdb0*/  STL [R1+0xc], R13 ;  /* 0x00000c0d01007387 */ /* 0x000fe80000100800 */
[----:B------:R-:W-:Y:S04]  /*7fdc0*/  STL [R1+0x8], R12 ;  /* 0x0000080c01007387 */ /* 0x000fe80000100800 */
[----:B------:R-:W-:Y:S04]  /*7fdd0*/  STL [R1+0x4], R9 ;  /* 0x0000040901007387 */ /* 0x000fe80000100800 */
[----:B------:R-:W-:Y:S04]  /*7fde0*/  STL [R1], R8 ;  /* 0x0000000801007387 */ /* 0x000fe80000100800 */
[----:B------:R-:W-:Y:S04]  /*7fdf0*/  STL [R1+0x1c], R5 ;  /* 0x00001c0501007387 */ /* 0x000fe80000100800 */
[----:B------:R-:W-:Y:S04]  /*7fe00*/  STL [R1+0x18], R4 ;  /* 0x0000180401007387 */ /* 0x000fe80000100800 */
[----:B0-----:R-:W2:Y:S04]  /*7fe10*/  LDL.LU R24, [R1+0x580] ;  /* 0x0005800001187983 */ /* 0x001ea80000300800 */
[----:B------:R-:W-:Y:S04]  /*7fe20*/  STL [R1+0x14], R2 ;  /* 0x0000140201007387 */ /* 0x000fe80000100800 */
[----:B--2---:R0:W-:Y:S04]  /*7fe30*/  STL [R1+0x3778], R24 ;  /* 0x0037781801007387 */ /* 0x0041e80000100800 */
[----:B------:R-:W-:Y:S04]  /*7fe40*/  STL [R1+0x10], R0 ;  /* 0x0000100001007387 */ /* 0x000fe80000100800 */
[----:B0-----:R-:W2:Y:S04]  /*7fe50*/  LDL.LU R24, [R1+0x588] ;  /* 0x0005880001187983 */ /* 0x001ea80000300800 */
[----:B--2---:R0:W-:Y:S04]  /*7fe60*/  STL [R1+0x3780], R24 ;  /* 0x0037801801007387 */ /* 0x0041e80000100800 */
        /* <DEDUP_REMOVED lines=31> */
[----:B------:R-:W3:Y:S04]  /*80060*/  LDL.LU R25, [R1+0x578] ;  /* 0x0005780001197983 */ /* 0x000ee80000300800 */
[----:B---3--:R0:W-:Y:S04]  /*80070*/  STL [R1+0x3774], R25 ;  /* 0x0037741901007387 */ /* 0x0081e80000100800 */
[----:B0-----:R-:W3:Y:S04]  /*80080*/  LDL.LU R25, [R1+0x560] ;  /* 0x0005600001197983 */ /* 0x001ee80000300800 */
        /* <DEDUP_REMOVED lines=33> */
[----:B0-----:R-:W2:Y:S04]  /*802a0*/  LDL.LU R25, [R1+0x56c] ;  /* 0x00056c0001197983 */ /* 0x001ea80000300800 */
[----:B------:R-:W3:Y:S04]  /*802b0*/  LDL.LU R26, [R1+0x598] ;  /* 0x00059800011a7983 */ /* 0x000ee80000300800 */
[----:B------:R-:W4:Y:S04]  /*802c0*/  LDL.LU R27, [R1+0x570] ;  /* 0x00057000011b7983 */ /* 0x000f280000300800 */
[----:B------:R-:W4:Y:S04]  /*802d0*/  LDL.LU R20, [R1+0x590] ;  /* 0x0005900001147983 */ /* 0x000f280000300800 */
        /* <DEDUP_REMOVED lines=24> */
[----:B--2---:R-:W-:-:S03]  /*80460*/  F2FP.F16.F32.PACK_AB R24, R25, R24 ;  /* 0x000000181918723e */ /* 0x004fc600000000ff */
[----:B------:R-:W2:Y:S04]  /*80470*/  LDL.LU R25, [R1+0x37fc] ;  /* 0x0037fc0001197983 */ /* 0x000ea80000300800 */
[----:B------:R0:W-:Y:S04]  /*80480*/  STL [R1+0x2c], R24 ;  /* 0x00002c1801007387 */ /* 0x0001e80000100800 */
[----:B0-----:R-:W2:Y:S02]  /*80490*/  LDL.LU R24, [R1+0x37f8] ;  /* 0x0037f80001187983 */ /* 0x001ea40000300800 */
[----:B--2---:R-:W-:-:S02]  /*804a0*/  F2FP.F16.F32.PACK_AB R24, R25, R24 ;  /* 0x000000181918723e */ /* 0x004fc400000000ff */
        /* <DEDUP_REMOVED lines=64> */
[----:B------:R-:W2:Y:S01]  /*808b0*/  LDL.LU R25, [R1+0x3774] ;  /* 0x0037740001197983 */ /* 0x000ea20000300800 */
[----:B---3--:R-:W-:Y:S02]  /*808c0*/  F2FP.F16.F32.PACK_AB R21, R21, R22 ;  /* 0x000000161515723e */ /* 0x008fe400000000ff */
[----:B----4-:R-:W-:Y:S01]  /*808d0*/  F2FP.F16.F32.PACK_AB R17, R17, R18 ;  /* 0x000000121111723e */ /* 0x010fe200000000ff */
[----:B------:R0:W-:Y:S01]  /*808e0*/  STL [R1+0x68], R24 ;  /* 0x0000681801007387 */ /* 0x0001e20000100800 */
[----:B------:R-:W-:Y:S02]  /*808f0*/  F2FP.F16.F32.PACK_AB R13, R13, R14 ;  /* 0x0000000e0d0d723e */ /* 0x000fe400000000ff */
[----:B------:R-:W-:Y:S02]  /*80900*/  F2FP.F16.F32.PACK_AB R9, R9, R10 ;  /* 0x0000000a0909723e */ /* 0x000fe400000000ff */
[----:B------:R-:W-:Y:S02]  /*80910*/  F2FP.F16.F32.PACK_AB R5, R5, R6 ;  /* 0x000000060505723e */ /* 0x000fe400000000ff */
[----:B------:R-:W-:-:S02]  /*80920*/  F2FP.F16.F32.PACK_AB R2, R28, R2 ;  /* 0x000000021c02723e */ /* 0x000fc400000000ff */
[----:B------:R-:W-:Y:S02]  /*80930*/  F2FP.F16.F32.PACK_AB R0, R0, R3 ;  /* 0x000000030000723e */ /* 0x000fe400000000ff */
[----:B0-----:R-:W-:Y:S02]  /*80940*/  F2FP.F16.F32.PACK_AB R24, R27, R20 ;  /* 0x000000141b18723e */ /* 0x001fe400000000ff */
[----:B------:R-:W-:Y:S02]  /*80950*/  F2FP.F16.F32.PACK_AB R20, R23, R16 ;  /* 0x000000101714723e */ /* 0x000fe400000000ff */
[----:B------:R-:W-:Y:S02]  /*80960*/  F2FP.F16.F32.PACK_AB R16, R19, R12 ;  /* 0x0000000c1310723e */ /* 0x000fe400000000ff */
[----:B------:R-:W-:Y:S02]  /*80970*/  F2FP.F16.F32.PACK_AB R12, R15, R8 ;  /* 0x000000080f0c723e */ /* 0x000fe400000000ff */
[----:B------:R-:W-:-:S02]  /*80980*/  F2FP.F16.F32.PACK_AB R8, R11, R4 ;  /* 0x000000040b08723e */ /* 0x000fc400000000ff */
[----:B------:R-:W-:Y:S02]  /*80990*/  F2FP.F16.F32.PACK_AB R4, R7, R29 ;  /* 0x0000001d0704723e */ /* 0x000fe400000000ff */
[----:B--2---:R-:W-:-:S05]  /*809a0*/  F2FP.F16.F32.PACK_AB R25, R25, R26 ;  /* 0x0000001a1919723e */ /* 0x004fca00000000ff */
[----:B------:R-:W-:Y:S04]  /*809b0*/  STL [R1+0x64], R25 ;  /* 0x0000641901007387 */ /* 0x000fe80000100800 */
[----:B------:R0:W-:Y:S04]  /*809c0*/  STL [R1+0x60], R24 ;  /* 0x0000601801007387 */ /* 0x0001e80000100800 */
        /* <DEDUP_REMOVED lines=374> */
[----:B0-----:R-:W2:Y:S01]  /*82130*/  LDL.LU R24, [R1+0x3660] ;  /* 0x0036600001187983 */ /* 0x001ea20000300800 */
[----:B---3--:R-:W-:Y:S02]  /*82140*/  F2FP.F16.F32.PACK_AB R27, R26, R27 ;  /* 0x0000001b1a1b723e */ /* 0x008fe400000000ff */
[----:B----4-:R-:W-:-:S02]  /*82150*/  F2FP.F16.F32.PACK_AB R21, R20, R21 ;  /* 0x000000151415723e */ /* 0x010fc400000000ff */
[----:B------:R-:W-:Y:S02]  /*82160*/  F2FP.F16.F32.PACK_AB R23, R22, R23 ;  /* 0x000000171617723e */ /* 0x000fe400000000ff */
[----:B------:R-:W-:Y:S02]  /*82170*/  F2FP.F16.F32.PACK_AB R17, R16, R17 ;  /* 0x000000111011723e */ /* 0x000fe400000000ff */
[----:B------:R-:W-:Y:S02]  /*82180*/  F2FP.F16.F32.PACK_AB R19, R18, R19 ;  /* 0x000000131213723e */ /* 0x000fe400000000ff */
[----:B------:R-:W-:Y:S02]  /*82190*/  F2FP.F16.F32.PACK_AB R13, R12, R13 ;  /* 0x0000000d0c0d723e */ /* 0x000fe400000000ff */
[----:B------:R-:W-:Y:S02]  /*821a0*/  F2FP.F16.F32.PACK_AB R15, R14, R15 ;  /* 0x0000000f0e0f723e */ /* 0x000fe400000000ff */
[----:B------:R-:W-:-:S02]  /*821b0*/  F2FP.F16.F32.PACK_AB R9, R8, R9 ;  /* 0x000000090809723e */ /* 0x000fc400000000ff */
[----:B------:R-:W-:Y:S02]  /*821c0*/  F2FP.F16.F32.PACK_AB R11, R10, R11 ;  /* 0x0000000b0a0b723e */ /* 0x000fe400000000ff */
[----:B------:R-:W-:Y:S02]  /*821d0*/  F2FP.F16.F32.PACK_AB R5, R4, R5 ;  /* 0x000000050405723e */ /* 0x000fe400000000ff */
[----:B------:R-:W-:Y:S02]  /*821e0*/  F2FP.F16.F32.PACK_AB R7, R6, R7 ;  /* 0x000000070607723e */ /* 0x000fe400000000ff */
[----:B------:R-:W-:Y:S02]  /*821f0*/  F2FP.F16.F32.PACK_AB R28, R29, R28 ;  /* 0x0000001c1d1c723e */ /* 0x000fe400000000ff */
[----:B--2---:R-:W-:Y:S02]  /*82200*/  F2FP.F16.F32.PACK_AB R25, R24, R25 ;  /* 0x000000191819723e */ /* 0x004fe400000000ff */
[----:B------:R1:W5:Y:S04]  /*82210*/  LDL.LU R24, [R1+0x365c] ;  /* 0x00365c0001187983 */ /* 0x0003680000300800 */
[----:B------:R0:W-:Y:S04]  /*82220*/  STL [R1+0x168], R25 ;  /* 0x0001681901007387 */ /* 0x0001e80000100800 */
[----:B0-----:R1:W5:Y:S04]  /*82230*/  LDL.LU R25, [R1+0x3658] ;  /* 0x0036580001197983 */ /* 0x0013680000300800 */
        /* <DEDUP_REMOVED lines=33> */
[----:B------:R-:W2:Y:S01]  /*82450*/  LDL.LU R29, [R1+0x35fc] ;  /* 0x0035fc00011d7983 */ /* 0x000ea20000300800 */
[----:B------:R-:W-:-:S03]  /*82460*/  F2FP.F16.F32.PACK_AB R2, R2, R0 ;  /* 0x000000000202723e */ /* 0x000fc600000000ff */
[----:B------:R1:W-:Y:S01]  /*82470*/  STL [R1+0x198], R28 ;  /* 0x0001981c01007387 */ /* 0x0003e20000100800 */
[----:B--2---:R-:W-:-:S05]  /*82480*/  F2FP.F16.F32.PACK_AB R0, R3, R29 ;  /* 0x0000001d0300723e */ /* 0x004fca00000000ff */
[----:B------:R1:W-:Y:S04]  /*82490*/  STL [R1+0x190], R0 ;  /* 0x0001900001007387 */ /* 0x0003e80000100800 */
[----:B------:R1:W-:Y:S02]  /*824a0*/  STL [R1+0x194], R2 ;  /* 0x0001940201007387 */ /* 0x0003e40000100800 */
.L_x_0:
[----:B-----5:R-:W-:Y:S01]  /*824b0*/  STL.64 [R1+0x37d0], R26 ;  /* 0x0037d01a01007387 */ /* 0x020fe20000100a00 */
[----:B-1----:R-:W1:Y:S01]  /*824c0*/  S2R R0, SR_TID.X ;  /* 0x0000000000007919 */ /* 0x002e620000002100 */
[----:B------:R-:W2:Y:S01]  /*824d0*/  S2UR UR5, SR_CgaCtaId ;  /* 0x00000000000579c3 */ /* 0x000ea20000008800 */
[----:B------:R-:W-:Y:S01]  /*824e0*/  UMOV UR4, 0x400 ;  /* 0x0000040000047882 */ /* 0x000fe20000000000 */
[----:B------:R-:W-:Y:S01]  /*824f0*/  ULDC.64 UR10, c[0x0][0x228] ;  /* 0x00008a00000a7ab9 */ /* 0x000fe20000000a00 */
[----:B------:R3:W-:Y:S01]  /*82500*/  STL.64 [R1+0x37c8], R24 ;  /* 0x0037c81801007387 */ /* 0x0007e20000100a00 */
[----:B------:R-:W-:Y:S01]  /*82510*/  ULDC.64 UR6, c[0x0][0x228] ;  /* 0x00008a0000067ab9 */ /* 0x000fe20000000a00 */
[----:B------:R-:W-:Y:S01]  /*82520*/  ULDC UR24, c[0x0][0x248] ;  /* 0x0000920000187ab9 */ /* 0x000fe20000000800 */
[----:B------:R-:W-:Y:S01]  /*82530*/  ULDC.64 UR28, c[0x0][0x228] ;  /* 0x00008a00001c7ab9 */ /* 0x000fe20000000a00 */
[----:B------:R-:W-:Y:S01]  /*82540*/  ULDC.64 UR26, c[0x0][0x228] ;  /* 0x00008a00001a7ab9 */ /* 0x000fe20000000a00 */
[----:B------:R-:W-:Y:S01]  /*82550*/  ULDC.64 UR12, c[0x0][0x220] ;  /* 0x00008800000c7ab9 */ /* 0x000fe20000000a00 */
[----:B------:R-:W-:Y:S01]  /*82560*/  ULDC.64 UR22, c[0x0][0x228] ;  /* 0x00008a0000167ab9 */ /* 0x000fe20000000a00 */
[----:B------:R-:W-:Y:S01]  /*82570*/  ULDC.64 UR20, c[0x0][0x228] ;  /* 0x00008a0000147ab9 */ /* 0x000fe20000000a00 */
[----:B------:R-:W-:Y:S01]  /*82580*/  ULDC.64 UR18, c[0x0][0x228] ;  /* 0x00008a0000127ab9 */ /* 0x000fe20000000a00 */
[----:B------:R-:W-:Y:S01]  /*82590*/  ULDC.64 UR16, c[0x0][0x228] ;  /* 0x00008a0000107ab9 */ /* 0x000fe20000000a00 */
[----:B------:R-:W-:Y:S01]  /*825a0*/  ULDC.64 UR14, c[0x0][0x228] ;  /* 0x00008a00000e7ab9 */ /* 0x000fe20000000a00 */
[----:B---3--:R-:W3:Y:S04]  /*825b0*/  LDL.LU R24, [R1+0x180] ;  /* 0x0001800001187983 */ /* 0x008ee80000300800 */
[----:B------:R-:W3:Y:S04]  /*825c0*/  LDL.LU R25, [R1+0x184] ;  /* 0x0001840001197983 */ /* 0x000ee80000300800 */
[----:B------:R-:W3:Y:S04]  /*825d0*/  LDL.LU R26, [R1+0x188] ;  /* 0x00018800011a7983 */ /* 0x000ee80000300800 */
[----:B------:R-:W3:Y:S04]  /*825e0*/  LDL.LU R27, [R1+0x18c] ;  /* 0x00018c00011b7983 */ /* 0x000ee80000300800 */
[----:B------:R-:W-:Y:S04]  /*825f0*/  STL.64 [R1+0x37c0], R22 ;  /* 0x0037c01601007387 */ /* 0x000fe80000100a00 */
[----:B------:R4:W-:Y:S04]  /*82600*/  STL.64 [R1+0x37b8], R20 ;  /* 0x0037b81401007387 */ /* 0x0009e80000100a00 */
[----:B----4-:R-:W4:Y:S04]  /*82610*/  LDL.LU R20, [R1+0x190] ;  /* 0x0001900001147983 */ /* 0x010f280000300800 */
[----:B------:R-:W4:Y:S04]  /*82620*/  LDL.LU R21, [R1+0x194] ;  /* 0x0001940001157983 */ /* 0x000f280000300800 */
[----:B------:R-:W4:Y:S04]  /*82630*/  LDL.LU R22, [R1+0x198] ;  /* 0x0001980001167983 */ /* 0x000f280000300800 */
[----:B------:R-:W4:Y:S04]  /*82640*/  LDL.LU R23, [R1+0x19c] ;  /* 0x00019c0001177983 */ /* 0x000f280000300800 */
[----:B------:R-:W-:Y:S04]  /*82650*/  STL.64 [R1+0x37b0], R18 ;  /* 0x0037b01201007387 */ /* 0x000fe80000100a00 */
[----:B------:R-:W-:Y:S04]  /*82660*/  STL.64 [R1+0x37a8], R16 ;  /* 0x0037a81001007387 */ /* 0x000fe80000100a00 */
[----:B------:R-:W-:Y:S04]  /*82670*/  STL.64 [R1+0x37a0], R14 ;  /* 0x0037a00e01007387 */ /* 0x000fe80000100a00 */
[----:B------:R-:W-:Y:S04]  /*82680*/  STL.64 [R1+0x3798], R12 ;  /* 0x0037980c01007387 */ /* 0x000fe80000100a00 */
[----:B------:R-:W-:Y:S04]  /*82690*/  STL.64 [R1+0x3790], R10 ;  /* 0x0037900a01007387 */ /* 0x000fe80000100a00 */
[----:B------:R-:W-:Y:S04]  /*826a0*/  STL.64 [R1+0x3788], R8 ;  /* 0x0037880801007387 */ /* 0x000fe80000100a00 */
[----:B------:R0:W-:Y:S04]  /*826b0*/  STL.64 [R1+0x3780], R6 ;  /* 0x0037800601007387 */ /* 0x0001e80000100a00 */
[----:B0-----:R-:W3:Y:S01]  /*826c0*/  LDL R7, [R1+0x140c] ;  /* 0x00140c0001077983 */ /* 0x001ee20000100800 */
[C---:B-1----:R-:W-:Y:S01]  /*826d0*/  IMAD.SHL.U32 R3, R0.reuse, 0x10, RZ ;  /* 0x0000001000037824 */ /* 0x042fe200078e00ff */
[----:B--2---:R-:W-:Y:S01]  /*826e0*/  ULEA UR4, UR5, UR4, 0x18 ;  /* 0x0000000405047291 */ /* 0x004fe2000f8ec03f */
[C---:B------:R-:W-:Y:S01]  /*826f0*/  IMAD.SHL.U32 R2, R0.reuse, 0x20, RZ ;  /* 0x0000002000027824 */ /* 0x040fe200078e00ff */
[----:B------:R-:W0:Y:S01]  /*82700*/  S2R R19, SR_TID.X ;  /* 0x0000000000137919 */ /* 0x000e220000002100 */
[----:B------:R-:W-:Y:S01]  /*82710*/  IMAD.SHL.U32 R28, R0, 0x8, RZ ;  /* 0x00000008001c7824 */ /* 0x000fe200078e00ff */
[----:B------:R-:W-:-:S02]  /*82720*/  LOP3.LUT R3, R3, 0xf0, RZ, 0xc0, !PT ;  /* 0x000000f003037812 */ /* 0x000fc400078ec0ff */
[----:B------:R-:W-:Y:S01]  /*82730*/  LOP3.LUT R2, R2, 0x200, RZ, 0xc0, !PT ;  /* 0x0000020002027812 */ /* 0x000fe200078ec0ff */
[----:B------:R-:W-:Y:S01]  /*82740*/  STL.64 [R1+0x3778], R4 ;  /* 0x0037780401007387 */ /* 0x000fe20000100a00 */
[----:B------:R-:W-:Y:S02]  /*82750*/  LOP3.LUT R28, R28, 0x100, RZ, 0xc0, !PT ;  /* 0x000001001c1c7812 */ /* 0x000fe400078ec0ff */
[----:B------:R-:W-:Y:S01]  /*82760*/  IADD3 R2, R2, UR4, R3 ;  /* 0x0000000402027c10 */ /* 0x000fe2000fffe003 */
[----:B------:R-:W-:Y:S01]  /*82770*/  STL [R1+0x376c], R29 ;  /* 0x00376c1d01007387 */ /* 0x000fe20000100800 */
[----:B0-----:R-:W-:Y:S01]  /*82780*/  LOP3.LUT R19, R19, 0x3f, RZ, 0xc0, !PT ;  /* 0x0000003f13137812 */ /* 0x001fe200078ec0ff */
[----:B------:R-:W-:Y:S01]  /*82790*/  BAR.SYNC.DEFER_BLOCKING 0x0 ;  /* 0x0000000000007b1d */ /* 0x000fe20000010000 */
[----:B---3--:R-:W-:-:S05]  /*827a0*/  VIADD R0, R7, 0x16 ;  /* 0x0000001607007836 */ /* 0x008fca0000000000 */
[----:B------:R-:W-:Y:S01]  /*827b0*/  STL [R1+0x37d8], R7 ;  /* 0x0037d80701007387 */ /* 0x000fe20000100800 */
[----:B------:R-:W-:Y:S01]  /*827c0*/  VIADD R3, R7, 0x1 ;  /* 0x0000000107037836 */ /* 0x000fe20000000000 */
[----:B------:R-:W-:Y:S01]  /*827d0*/  ISETP.GE.AND P1, PT, R0, UR11, PT ;  /* 0x0000000b00007c0c */ /* 0x000fe2000bf26270 */
[----:B------:R-:W-:Y:S01]  /*827e0*/  IMAD.IADD R0, R28, 0x1, R2 ;  /* 0x000000011c007824 */ /* 0x000fe200078e0202 */
[----:B------:R-:W-:Y:S01]  /*827f0*/  LEA R2, R19, UR4, 0x4 ;  /* 0x0000000413027c11 */ /* 0x000fe2000f8e20ff */
[----:B------:R-:W-:Y:S01]  /*82800*/  ULDC.64 UR4, c[0x0][0x228] ;  /* 0x00008a0000047ab9 */ /* 0x000fe20000000a00 */
[----:B------:R-:W0:Y:S01]  /*82810*/  LDC R28, c[0x0][0x244] ;  /* 0x00009100ff1c7b82 */ /* 0x000e220000000800 */
[----:B------:R-:W-:Y:S01]  /*82820*/  ISETP.GE.AND P0, PT, R3, UR7, PT ;  /* 0x0000000703007c0c */ /* 0x000fe2000bf06270 */
[----:B----4-:R-:W-:Y:S06]  /*82830*/  STSM.16.M88.4 [R0], R20 ;  /* 0x0000001400007844 */ /* 0x010fec0000000200 */
[----:B------:R-:W-:Y:S06]  /*82840*/  BAR.SYNC.DEFER_BLOCKING 0x0 ;  /* 0x0000000000007b1d */ /* 0x000fec0000010000 */
[----:B------:R-:W1:Y:S02]  /*82850*/  LDS.128 R4, [R2] ;  /* 0x0000000002047984 */ /* 0x000e640000000c00 */
[----:B------:R-:W-:Y:S06]  /*82860*/  BAR.SYNC.DEFER_BLOCKING 0x0 ;  /* 0x0000000000007b1d */ /* 0x000fec0000010000 */
[----:B------:R-:W-:Y:S02]  /*82870*/  STSM.16.M88.4 [R0], R24 ;  /* 0x0000001800007844 */ /* 0x000fe40000000200 */
[----:B------:R-:W-:Y:S06]  /*82880*/  BAR.SYNC.DEFER_BLOCKING 0x0 ;  /* 0x0000000000007b1d */ /* 0x000fec0000010000 */
[----:B-1----:R1:W-:Y:S04]  /*82890*/  STL.64 [R1+0x190], R4 ;  /* 0x0001900401007387 */ /* 0x0023e80000100a00 */
[----:B------:R2:W-:Y:S04]  /*828a0*/  STL.64 [R1+0x198], R6 ;  /* 0x0001980601007387 */ /* 0x0005e80000100a00 */
[----:B-1----:R-:W3:Y:S04]  /*828b0*/  LDL.LU R4, [R1+0x150] ;  /* 0x0001500001047983 */ /* 0x002ee80000300800 */
[----:B------:R-:W3:Y:S04]  /*828c0*/  LDL.LU R5, [R1+0x154] ;  /* 0x0001540001057983 */ /* 0x000ee80000300800 */
[----:B--2---:R-:W2:Y:S04]  /*828d0*/  LDL.LU R6, [R1+0x158] ;  /* 0x0001580001067983 */ /* 0x004ea80000300800 */
[----:B------:R-:W2:Y:S04]  /*828e0*/  LDL.LU R7, [R1+0x15c] ;  /* 0x00015c0001077983 */ /* 0x000ea80000300800 */
[----:B------:R-:W1:Y:S01]  /*828f0*/  LDS.128 R12, [R2] ;  /* 0x00000000020c7984 */ /* 0x000e620000000c00 */
[----:B------:R-:W-:Y:S06]  /*82900*/  BAR.SYNC.DEFER_BLOCKING 0x0 ;  /* 0x0000000000007b1d */ /* 0x000fec0000010000 */
[----:B--2---:R-:W-:Y:S04]  /*82910*/  STL.64 [R1+0x3838], R6 ;  /* 0x0038380601007387 */ /* 0x004fe80000100a00 */
[----:B---3--:R2:W-:Y:S04]  /*82920*/  STL.64 [R1+0x3830], R4 ;  /* 0x0038300401007387 */ /* 0x0085e80000100a00 */
[----:B--2---:R-:W2:Y:S04]  /*82930*/  LDL.LU R4, [R1+0x160] ;  /* 0x0001600001047983 */ /* 0x004ea80000300800 */
[----:B------:R-:W2:Y:S04]  /*82940*/  LDL.LU R5, [R1+0x164] ;  /* 0x0001640001057983 */ /* 0x000ea80000300800 */
[----:B------:R-:W3:Y:S04]  /*82950*/  LDL.LU R6, [R1+0x168] ;  /* 0x0001680001067983 */ /* 0x000ee80000300800 */
[----:B------:R-:W3:Y:S04]  /*82960*/  LDL.LU R7, [R1+0x16c] ;  /* 0x00016c0001077983 */ /* 0x000ee80000300800 */
[----:B---3--:R-:W-:Y:S04]  /*82970*/  STL.64 [R1+0x3848], R6 ;  /* 0x0038480601007387 */ /* 0x008fe80000100a00 */
[----:B--2---:R2:W-:Y:S04]  /*82980*/  STL.64 [R1+0x3840], R4 ;  /* 0x0038400401007387 */ /* 0x0045e80000100a00 */
[----:B--2---:R-:W2:Y:S04]  /*82990*/  LDL.LU R4, [R1+0x170] ;  /* 0x0001700001047983 */ /* 0x004ea80000300800 */
[----:B------:R-:W2:Y:S04]  /*829a0*/  LDL.LU R5, [R1+0x174] ;  /* 0x0001740001057983 */ /* 0x000ea80000300800 */
[----:B------:R-:W2:Y:S04]  /*829b0*/  LDL.LU R6, [R1+0x178] ;  /* 0x0001780001067983 */ /* 0x000ea80000300800 */
[----:B------:R-:W2:Y:S04]  /*829c0*/  LDL.LU R7, [R1+0x17c] ;  /* 0x00017c0001077983 */ /* 0x000ea80000300800 */
[----:B------:R-:W3:Y:S04]  /*829d0*/  LDL.LU R8, [R1+0x140] ;  /* 0x0001400001087983 */ /* 0x000ee80000300800 */
[----:B-1----:R1:W-:Y:S04]  /*829e0*/  STL.64 [R1+0x180], R12 ;  /* 0x0001800c01007387 */ /* 0x0023e80000100a00 */
[----:B------:R4:W-:Y:S04]  /*829f0*/  STL.64 [R1+0x188], R14 ;  /* 0x0001880e01007387 */ /* 0x0009e80000100a00 */
[----:B------:R-:W3:Y:S04]  /*82a00*/  LDL.LU R9, [R1+0x144] ;  /* 0x0001440001097983 */ /* 0x000ee80000300800 */
[----:B------:R-:W3:Y:S04]  /*82a10*/  LDL.LU R10, [R1+0x148] ;  /* 0x00014800010a7983 */ /* 0x000ee80000300800 */
[----:B------:R-:W3:Y:S04]  /*82a20*/  LDL.LU R11, [R1+0x14c] ;  /* 0x00014c00010b7983 */ /* 0x000ee80000300800 */
[----:B-1----:R-:W3:Y:S04]  /*82a30*/  LDL.LU R12, [R1+0x130] ;  /* 0x00013000010c7983 */ /* 0x002ee80000300800 */
[----:B------:R-:W3:Y:S04]  /*82a40*/  LDL.LU R13, [R1+0x134] ;  /* 0x00013400010d7983 */ /* 0x000ee80000300800 */
[----:B----4-:R-:W4:Y:S04]  /*82a50*/  LDL.LU R14, [R1+0x138] ;  /* 0x00013800010e7983 */ /* 0x010f280000300800 */
        /* <DEDUP_REMOVED lines=13> */
[----:B--2---:R-:W-:Y:S01]  /*82b30*/  STSM.16.M88.4 [R0], R4 ;  /* 0x0000000400007844 */ /* 0x004fe20000000200 */
[----:B------:R-:W-:Y:S06]  /*82b40*/  BAR.SYNC.DEFER_BLOCKING 0x0 ;  /* 0x0000000000007b1d */ /* 0x000fec0000010000 */
[----:B------:R-:W1:Y:S04]  /*82b50*/  LDS.128 R4, [R2] ;  /* 0x0000000002047984 */ /* 0x000e680000000c00 */
[----:B-1----:R-:W-:Y:S04]  /*82b60*/  STL.64 [R1+0x170], R4 ;  /* 0x0001700401007387 */ /* 0x002fe80000100a00 */
[----:B------:R1:W-:Y:S04]  /*82b70*/  STL.64 [R1+0x178], R6 ;  /* 0x0001780601007387 */ /* 0x0003e80000100a00 */
[----:B-1----:R-:W2:Y:S04]  /*82b80*/  LDL.LU.64 R6, [R1+0x3848] ;  /* 0x0038480001067983 */ /* 0x002ea80000300a00 */
[----:B------:R-:W2:Y:S01]  /*82b90*/  LDL.LU.64 R4, [R1+0x3840] ;  /* 0x0038400001047983 */ /* 0x000ea20000300a00 */
[----:B------:R-:W-:Y:S06]  /*82ba0*/  BAR.SYNC.DEFER_BLOCKING 0x0 ;  /* 0x0000000000007b1d */ /* 0x000fec0000010000 */
[----:B--2---:R-:W-:Y:S02]  /*82bb0*/  STSM.16.M88.4 [R0], R4 ;  /* 0x0000000400007844 */ /* 0x004fe40000000200 */
        /* <DEDUP_REMOVED lines=9> */
[----:B------:R-:W1:Y:S02]  /*82c50*/  LDS.128 R4, [R2] ;  /* 0x0000000002047984 */ /* 0x000e640000000c00 */
[----:B------:R-:W-:Y:S06]  /*82c60*/  BAR.SYNC.DEFER_BLOCKING 0x0 ;  /* 0x0000000000007b1d */ /* 0x000fec0000010000 */
[----:B---3--:R-:W-:Y:S04]  /*82c70*/  STSM.16.M88.4 [R0], R8 ;  /* 0x0000000800007844 */ /* 0x008fe80000000200 */
[----:B-1----:R-:W-:Y:S01]  /*82c80*/  STL [R1+0x154], R5 ;  /* 0x0001540501007387 */ /* 0x002fe20000100800 */
[----:B------:R-:W-:-:S03]  /*82c90*/  IMAD.MOV.U32 R29, RZ, RZ, R4 ;  /* 0x000000ffff1d7224 */ /* 0x000fc600078e0004 */
[----:B------:R-:W-:Y:S01]  /*82ca0*/  STL.64 [R1+0x158], R6 ;  /* 0x0001580601007387 */ /* 0x000fe20000100a00 */
[----:B------:R-:W-:Y:S06]  /*82cb0*/  BAR.SYNC.DEFER_BLOCKING 0x0 ;  /* 0x0000000000007b1d */ /* 0x000fec0000010000 */
[----:B------:R-:W-:Y:S04]  /*82cc0*/  STL [R1+0x3774], R29 ;  /* 0x0037741d01007387 */ /* 0x000fe80000100800 */
[----:B------:R-:W1:Y:S01]  /*82cd0*/  LDS.128 R4, [R2] ;  /* 0x0000000002047984 */ /* 0x000e620000000c00 */
[----:B------:R-:W-:Y:S06]  /*82ce0*/  BAR.SYNC.DEFER_BLOCKING 0x0 ;  /* 0x0000000000007b1d */ /* 0x000fec0000010000 */
[----:B----4-:R-:W-:Y:S04]  /*82cf0*/  STSM.16.M88.4 [R0], R12 ;  /* 0x0000000c00007844 */ /* 0x010fe80000000200 */
[----:B-1----:R-:W-:Y:S04]  /*82d00*/  STL.64 [R1+0x140], R4 ;  /* 0x0001400401007387 */ /* 0x002fe80000100a00 */
[----:B------:R-:W-:Y:S01]  /*82d10*/  STL.64 [R1+0x148], R6 ;  /* 0x0001480601007387 */ /* 0x000fe20000100a00 */
[----:B------:R-:W-:Y:S06]  /*82d20*/  BAR.SYNC.DEFER_BLOCKING 0x0 ;  /* 0x0000000000007b1d */ /* 0x000fec0000010000 */
[----:B------:R-:W1:Y:S02]  /*82d30*/  LDS.128 R4, [R2] ;  /* 0x0000000002047984 */ /* 0x000e640000000c00 */
[----:B------:R-:W-:Y:S06]  /*82d40*/  BAR.SYNC.DEFER_BLOCKING 0x0 ;  /* 0x0000000000007b1d */ /* 0x000fec0000010000 */
[----:B------:R-:W-:Y:S04]  /*82d50*/  STSM.16.M88.4 [R0], R16 ;  /* 0x0000001000007844 */ /* 0x000fe80000000200 */
        /* <DEDUP_REMOVED lines=12> */
[----:B-1----:R1:W-:Y:S04]  /*82e20*/  STL.64 [R1+0x110], R4 ;  /* 0x0001100401007387 */ /* 0x0023e80000100a00 */
[----:B------:R2:W-:Y:S04]  /*82e30*/  STL.64 [R1+0x118], R6 ;  /* 0x0001180601007387 */ /* 0x0005e80000100a00 */
[----:B-1----:R-:W3:Y:S04]  /*82e40*/  LDL.LU R4, [R1+0xd0] ;  /* 0x0000d00001047983 */ /* 0x002ee80000300800 */
[----:B------:R-:W3:Y:S04]  /*82e50*/  LDL.LU R5, [R1+0xd4] ;  /* 0x0000d40001057983 */ /* 0x000ee80000300800 */
[----:B--2---:R-:W2:Y:S04]  /*82e60*/  LDL.LU R6, [R1+0xd8] ;  /* 0x0000d80001067983 */ /* 0x004ea80000300800 */
[----:B------:R-:W2:Y:S01]  /*82e70*/  LDL.LU R7, [R1+0xdc] ;  /* 0x0000dc0001077983 */ /* 0x000ea20000300800 */
[----:B------:R-:W-:Y:S06]  /*82e80*/  BAR.SYNC.DEFER_BLOCKING 0x0 ;  /* 0x0000000000007b1d */ /* 0x000fec0000010000 */
        /* <DEDUP_REMOVED lines=13> */
[----:B--2---:R-:W-:Y:S04]  /*82f60*/  STL.64 [R1+0x3820], R4 ;  /* 0x0038200401007387 */ /* 0x004fe80000100a00 */
[----:B------:R-:W1:Y:S04]  /*82f70*/  LDS.128 R4, [R2] ;  /* 0x0000000002047984 */ /* 0x000e680000000c00 */
[----:B------:R-:W2:Y:S04]  /*82f80*/  LDL.LU R8, [R1+0xc0] ;  /* 0x0000c00001087983 */ /* 0x000ea80000300800 */
[----:B------:R-:W2:Y:S04]  /*82f90*/  LDL.LU R9, [R1+0xc4] ;  /* 0x0000c40001097983 */ /* 0x000ea80000300800 */
[----:B------:R-:W2:Y:S04]  /*82fa0*/  LDL.LU R10, [R1+0xc8] ;  /* 0x0000c800010a7983 */ /* 0x000ea80000300800 */
[----:B------:R-:W2:Y:S04]  /*82fb0*/  LDL.LU R11, [R1+0xcc] ;  /* 0x0000cc00010b7983 */ /* 0x000ea80000300800 */
[----:B------:R-:W3:Y:S04]  /*82fc0*/  LDL.LU R12, [R1+0xb0] ;  /* 0x0000b000010c7983 */ /* 0x000ee80000300800 */
[----:B------:R-:W3:Y:S04]  /*82fd0*/  LDL.LU R13, [R1+0xb4] ;  /* 0x0000b400010d7983 */ /* 0x000ee80000300800 */
        /* <DEDUP_REMOVED lines=14> */
[----:B-1----:R-:W-:Y:S04]  /*830c0*/  STL.64 [R1+0x100], R4 ;  /* 0x0001000401007387 */ /* 0x002fe80000100a00 */
[----:B------:R1:W-:Y:S01]  /*830d0*/  STL.64 [R1+0x108], R6 ;  /* 0x0001080601007387 */ /* 0x0003e20000100a00 */
[----:B------:R-:W-:Y:S06]  /*830e0*/  BAR.SYNC.DEFER_BLOCKING 0x0 ;  /* 0x0000000000007b1d */ /* 0x000fec0000010000 */
[----:B-1----:R-:W2:Y:S04]  /*830f0*/  LDL.LU.64 R6, [R1+0x3828] ;  /* 0x0038280001067983 */ /* 0x002ea80000300a00 */
[----:B------:R-:W2:Y:S04]  /*83100*/  LDL.LU.64 R4, [R1+0x3820] ;  /* 0x0038200001047983 */ /* 0x000ea80000300a00 */
        /* <DEDUP_REMOVED lines=20> */
[----:B------:R-:W-:Y:S02]  /*83250*/  STSM.16.M88.4 [R0], R8 ;  /* 0x0000000800007844 */ /* 0x000fe40000000200 */
[----:B------:R-:W-:Y:S06]  /*83260*/  BAR.SYNC.DEFER_BLOCKING 0x0 ;  /* 0x0000000000007b1d */ /* 0x000fec0000010000 */
[----:B-1----:R-:W-:Y:S04]  /*83270*/  STL.64 [R1+0xd0], R4 ;  /* 0x0000d00401007387 */ /* 0x002fe80000100a00 */
[----:B------:R-:W-:Y:S04]  /*83280*/  STL.64 [R1+0xd8], R6 ;  /* 0x0000d80601007387 */ /* 0x000fe80000100a00 */
[----:B------:R-:W1:Y:S01]  /*83290*/  LDS.128 R4, [R2] ;  /* 0x0000000002047984 */ /* 0x000e620000000c00 */
[----:B------:R-:W-:Y:S06]  /*832a0*/  BAR.SYNC.DEFER_BLOCKING 0x0 ;  /* 0x0000000000007b1d */ /* 0x000fec0000010000 */
[----:B---3--:R-:W-:Y:S04]  /*832b0*/  STSM.16.M88.4 [R0], R12 ;  /* 0x0000000c00007844 */ /* 0x008fe80000000200 */
[----:B-1----:R-:W-:Y:S04]  /*832c0*/  STL.64 [R1+0xc0], R4 ;  /* 0x0000c00401007387 */ /* 0x002fe80000100a00 */
[----:B------:R-:W-:Y:S01]  /*832d0*/  STL.64 [R1+0xc8], R6 ;  /* 0x0000c80601007387 */ /* 0x000fe20000100a00 */
[----:B------:R-:W-:Y:S06]  /*832e0*/  BAR.SYNC.DEFER_BLOCKING 0x0 ;  /* 0x0000000000007b1d */ /* 0x000fec0000010000 */
[----:B------:R-:W1:Y:S02]  /*832f0*/  LDS.128 R4, [R2] ;  /* 0x0000000002047984 */ /* 0x000e640000000c00 */
        /* <DEDUP_REMOVED lines=51> */
[----:B-1----:R1:W-:Y:S04]  /*83630*/  STL.64 [R1+0x80], R8 ;  /* 0x0000800801007387 */ /* 0x0023e80000100a00 */
[----:B------:R0:W-:Y:S04]  /*83640*/  STL.64 [R1+0x88], R10 ;  /* 0x0000880a01007387 */ /* 0x0001e80000100a00 */
[----:B-1----:R-:W4:Y:S04]  /*83650*/  LDL.LU R8, [R1] ;  /* 0x0000000001087983 */ /* 0x002f280000300800 */
[----:B------:R-:W4:Y:S04]  /*83660*/  LDL.LU R9, [R1+0x4] ;  /* 0x0000040001097983 */ /* 0x000f280000300800 */
[----:B0-----:R-:W4:Y:S04]  /*83670*/  LDL.LU R10, [R1+0x8] ;  /* 0x00000800010a7983 */ /* 0x001f280000300800 */
[----:B------:R-:W4:Y:S04]  /*83680*/  LDL.LU R11, [R1+0xc] ;  /* 0x00000c00010b7983 */ /* 0x000f280000300800 */
[----:B--2---:R-:W-:Y:S01]  /*83690*/  STSM.16.M88.4 [R0], R4 ;  /* 0x0000000400007844 */ /* 0x004fe20000000200 */
[----:B------:R-:W-:Y:S06]  /*836a0*/  BAR.SYNC.DEFER_BLOCKING 0x0 ;  /* 0x0000000000007b1d */ /* 0x000fec0000010000 */
[----:B------:R-:W0:Y:S04]  /*836b0*/  LDS.128 R4, [R2] ;  /* 0x0000000002047984 */ /* 0x000e280000000c00 */
[----:B0-----:R-:W-:Y:S04]  /*836c0*/  STL.64 [R1+0x70], R4 ;  /* 0x0000700401007387 */ /* 0x001fe80000100a00 */
[----:B------:R0:W-:Y:S04]  /*836d0*/  STL.64 [R1+0x78], R6 ;  /* 0x0000780601007387 */ /* 0x0001e80000100a00 */
[----:B0-----:R-:W2:Y:S04]  /*836e0*/  LDL.LU.64 R6, [R1+0x37f8] ;  /* 0x0037f80001067983 */ /* 0x001ea80000300a00 */
[----:B------:R-:W2:Y:S01]  /*836f0*/  LDL.LU.64 R4, [R1+0x37f0] ;  /* 0x0037f00001047983 */ /* 0x000ea20000300a00 */
[----:B------:R-:W-:Y:S06]  /*83700*/  BAR.SYNC.DEFER_BLOCKING 0x0 ;  /* 0x0000000000007b1d */ /* 0x000fec0000010000 */
[----:B--2---:R-:W-:Y:S02]  /*83710*/  STSM.16.M88.4 [R0], R4 ;  /* 0x0000000400007844 */ /* 0x004fe40000000200 */
        /* <DEDUP_REMOVED lines=9> */
[----:B------:R-:W0:Y:S02]  /*837b0*/  LDS.128 R4, [R2] ;  /* 0x0000000002047984 */ /* 0x000e240000000c00 */
[----:B------:R-:W-:Y:S06]  /*837c0*/  BAR.SYNC.DEFER_BLOCKING 0x0 ;  /* 0x0000000000007b1d */ /* 0x000fec0000010000 */
[----:B---3--:R-:W-:Y:S02]  /*837d0*/  STSM.16.M88.4 [R0], R24 ;  /* 0x0000001800007844 */ /* 0x008fe40000000200 */
[----:B------:R-:W-:Y:S06]  /*837e0*/  BAR.SYNC.DEFER_BLOCKING 0x0 ;  /* 0x0000000000007b1d */ /* 0x000fec0000010000 */
[----:B0-----:R-:W-:Y:S04]  /*837f0*/  STL.64 [R1+0x50], R4 ;  /* 0x0000500401007387 */ /* 0x001fe80000100a00 */
[----:B------:R0:W-:Y:S04]  /*83800*/  STL.64 [R1+0x58], R6 ;  /* 0x0000580601007387 */ /* 0x0001e80000100a00 */
[----:B------:R-:W1:Y:S01]  /*83810*/  LDS.128 R24, [R2] ;  /* 0x0000000002187984 */ /* 0x000e620000000c00 */
[----:B------:R-:W-:Y:S06]  /*83820*/  BAR.SYNC.DEFER_BLOCKING 0x0 ;  /* 0x0000000000007b1d */ /* 0x000fec0000010000 */
[----:B0-----:R-:W2:Y:S04]  /*83830*/  LDL.LU R7, [R1+0x37d8] ;  /* 0x0037d80001077983 */ /* 0x001ea80000300800 */
[----:B----4-:R-:W-:Y:S01]  /*83840*/  STSM.16.M88.4 [R0], R20 ;  /* 0x0000001400007844 */ /* 0x010fe20000000200 */
[----:B------:R-:W-:Y:S06]  /*83850*/  BAR.SYNC.DEFER_BLOCKING 0x0 ;  /* 0x0000000000007b1d */ /* 0x000fec0000010000 */
[----:B-1----:R-:W-:Y:S04]  /*83860*/  STL.64 [R1+0x40], R24 ;  /* 0x0000401801007387 */ /* 0x002fe80000100a00 */
[----:B------:R0:W-:Y:S04]  /*83870*/  STL.64 [R1+0x48], R26 ;  /* 0x0000481a01007387 */ /* 0x0001e80000100a00 */
[----:B0-----:R-:W3:Y:S04]  /*83880*/  LDL.LU.64 R26, [R1+0x37d0] ;  /* 0x0037d000011a7983 */ /* 0x001ee80000300a00 */
[----:B------:R-:W3:Y:S04]  /*83890*/  LDL.LU.64 R24, [R1+0x37c8] ;  /* 0x0037c80001187983 */ /* 0x000ee80000300a00 */
[----:B------:R-:W0:Y:S01]  /*838a0*/  LDS.128 R20, [R2] ;  /* 0x0000000002147984 */ /* 0x000e220000000c00 */
[----:B------:R-:W-:Y:S06]  /*838b0*/  BAR.SYNC.DEFER_BLOCKING 0x0 ;  /* 0x0000000000007b1d */ /* 0x000fec0000010000 */
[----:B0-----:R-:W-:Y:S04]  /*838c0*/  STL.64 [R1+0x30], R20 ;  /* 0x0000301401007387 */ /* 0x001fe80000100a00 */
[----:B------:R0:W-:Y:S04]  /*838d0*/  STL.64 [R1+0x38], R22 ;  /* 0x0000381601007387 */ /* 0x0001e80000100a00 */
[----:B0-----:R-:W4:Y:S04]  /*838e0*/  LDL.LU.64 R22, [R1+0x37c0] ;  /* 0x0037c00001167983 */ /* 0x001f280000300a00 */
[----:B------:R-:W4:Y:S04]  /*838f0*/  LDL.LU.64 R20, [R1+0x37b8] ;  /* 0x0037b80001147983 */ /* 0x000f280000300a00 */
[----:B------:R-:W-:Y:S01]  /*83900*/  STSM.16.M88.4 [R0], R16 ;  /* 0x0000001000007844 */ /* 0x000fe20000000200 */
[----:B------:R-:W-:Y:S06]  /*83910*/  BAR.SYNC.DEFER_BLOCKING 0x0 ;  /* 0x0000000000007b1d */ /* 0x000fec0000010000 */
[----:B------:R-:W0:Y:S02]  /*83920*/  LDS.128 R16, [R2] ;  /* 0x0000000002107984 */ /* 0x000e240000000c00 */
[----:B------:R-:W-:Y:S06]  /*83930*/  BAR.SYNC.DEFER_BLOCKING 0x0 ;  /* 0x0000000000007b1d */ /* 0x000fec0000010000 */
[----:B------:R-:W-:Y:S02]  /*83940*/  STSM.16.M88.4 [R0], R12 ;  /* 0x0000000c00007844 */ /* 0x000fe40000000200 */
[----:B------:R-:W-:Y:S06]  /*83950*/  BAR.SYNC.DEFER_BLOCKING 0x0 ;  /* 0x0000000000007b1d */ /* 0x000fec0000010000 */
[----:B0-----:R-:W-:Y:S04]  /*83960*/  STL.64 [R1+0x20], R16 ;  /* 0x0000201001007387 */ /* 0x001fe80000100a00 */
[----:B------:R0:W-:Y:S04]  /*83970*/  STL.64 [R1+0x28], R18 ;  /* 0x0000281201007387 */ /* 0x0001e80000100a00 */
[----:B------:R-:W1:Y:S01]  /*83980*/  LDS.128 R12, [R2] ;  /* 0x00000000020c7984 */ /* 0x000e620000000c00 */
[----:B------:R-:W-:Y:S06]  /*83990*/  BAR.SYNC.DEFER_BLOCKING 0x0 ;  /* 0x0000000000007b1d */ /* 0x000fec0000010000 */
[----:B0-----:R-:W2:Y:S04]  /*839a0*/  LDL.LU.64 R18, [R1+0x37b0] ;  /* 0x0037b00001127983 */ /* 0x001ea80000300a00 */
[----:B------:R-:W2:Y:S04]  /*839b0*/  LDL.LU.64 R16, [R1+0x37a8] ;  /* 0x0037a80001107983 */ /* 0x000ea80000300a00 */
[----:B------:R-:W-:Y:S01]  /*839c0*/  STSM.16.M88.4 [R0], R8 ;  /* 0x0000000800007844 */ /* 0x000fe20000000200 */
[----:B------:R-:W-:Y:S06]  /*839d0*/  BAR.SYNC.DEFER_BLOCKING 0x0 ;  /* 0x0000000000007b1d */ /* 0x000fec0000010000 */
[----:B-1----:R-:W-:Y:S04]  /*839e0*/  STL.64 [R1+0x1b0], R12 ;  /* 0x0001b00c01007387 */ /* 0x002fe80000100a00 */
[----:B------:R0:W-:Y:S04]  /*839f0*/  STL.64 [R1+0x1b8], R14 ;  /* 0x0001b80e01007387 */ /* 0x0001e80000100a00 */
[----:B------:R-:W1:Y:S01]  /*83a00*/  LDS.128 R8, [R2] ;  /* 0x0000000002087984 */ /* 0x000e620000000c00 */
[----:B------:R-:W-:Y:S06]  /*83a10*/  BAR.SYNC.DEFER_BLOCKING 0x0 ;  /* 0x0000000000007b1d */ /* 0x000fec0000010000 */
[----:B0-----:R-:W2:Y:S04]  /*83a20*/  LDL.LU.64 R14, [R1+0x37a0] ;  /* 0x0037a000010e7983 */ /* 0x001ea80000300a00 */
[----:B------:R-:W2:Y:S04]  /*83a30*/  LDL.LU.64 R12, [R1+0x3798] ;  /* 0x00379800010c7983 */ /* 0x000ea80000300a00 */
[----:B-1----:R-:W-:Y:S04]  /*83a40*/  STL.64 [R1+0x1d0], R8 ;  /* 0x0001d00801007387 */ /* 0x002fe80000100a00 */
[----:B------:R-:W-:Y:S04]  /*83a50*/  STL.64 [R1+0x1d8], R10 ;  /* 0x0001d80a01007387 */ /* 0x000fe80000100a00 */
[----:B---3--:R0:W-:Y:S01]  /*83a60*/  STSM.16.M88.4 [R0], R24 ;  /* 0x0000001800007844 */ /* 0x0081e20000000200 */
[----:B------:R-:W-:Y:S06]  /*83a70*/  BAR.SYNC.DEFER_BLOCKING 0x0 ;  /* 0x0000000000007b1d */ /* 0x000fec0000010000 */
[----:B0-----:R-:W3:Y:S04]  /*83a80*/  LDL R27, [R1+0x35d4] ;  /* 0x0035d400011b7983 */ /* 0x001ee80000100800 */
[----:B------:R-:W3:Y:S04]  /*83a90*/  LDL R26, [R1+0x35d8] ;  /* 0x0035d800011a7983 */ /* 0x000ee80000100800 */
[----:B------:R-:W0:Y:S01]  /*83aa0*/  LDS.128 R8, [R2] ;  /* 0x0000000002087984 */ /* 0x000e220000000c00 */
[----:B------:R-:W-:Y:S06]  /*83ab0*/  BAR.SYNC.DEFER_BLOCKING 0x0 ;  /* 0x0000000000007b1d */ /* 0x000fec0000010000 */
[----:B----4-:R-:W-:Y:S04]  /*83ac0*/  STSM.16.M88.4 [R0], R20 ;  /* 0x0000001400007844 */ /* 0x010fe80000000200 */
[----:B0-----:R-:W-:Y:S04]  /*83ad0*/  STL.64 [R1+0x1c0], R8 ;  /* 0x0001c00801007387 */ /* 0x001fe80000100a00 */
[----:B------:R-:W-:Y:S01]  /*83ae0*/  STL.64 [R1+0x1c8], R10 ;  /* 0x0001c80a01007387 */ /* 0x000fe20000100a00 */
[----:B------:R-:W-:Y:S06]  /*83af0*/  BAR.SYNC.DEFER_BLOCKING 0x0 ;  /* 0x0000000000007b1d */ /* 0x000fec0000010000 */
[----:B------:R-:W0:Y:S02]  /*83b00*/  LDS.128 R8, [R2] ;  /* 0x0000000002087984 */ /* 0x000e240000000c00 */
[----:B------:R-:W-:Y:S06]  /*83b10*/  BAR.SYNC.DEFER_BLOCKING 0x0 ;  /* 0x0000000000007b1d */ /* 0x000fec0000010000 */
[----:B0-----:R-:W-:Y:S04]  /*83b20*/  STL.64 [R1+0x1e0], R8 ;  /* 0x0001e00801007387 */ /* 0x001fe80000100a00 */
[----:B------:R0:W-:Y:S04]  /*83b30*/  STL.64 [R1+0x1e8], R10 ;  /* 0x0001e80a01007387 */ /* 0x0001e80000100a00 */
[----:B0-----:R-:W4:Y:S04]  /*83b40*/  LDL.LU.64 R10, [R1+0x3790] ;  /* 0x00379000010a7983 */ /* 0x001f280000300a00 */
[----:B------:R-:W4:Y:S01]  /*83b50*/  LDL.LU.64 R8, [R1+0x3788] ;  /* 0x0037880001087983 */ /* 0x000f220000300a00 */
[C---:B--2---:R-:W-:Y:S01]  /*83b60*/  ISETP.GE.AND P2, PT, R7.reuse, UR5, PT ;  /* 0x0000000507007c0c */ /* 0x044fe2000bf46270 */
[----:B------:R-:W-:-:S02]  /*83b70*/  IMAD R24, R7, UR24, RZ ;  /* 0x0000001807187c24 */ /* 0x000fc4000f8e02ff */
[----:B------:R-:W2:Y:S04]  /*83b80*/  LDL.LU R22, [R1+0x190] ;  /* 0x0001900001167983 */ /* 0x000ea80000300800 */
[----:B------:R-:W-:Y:S01]  /*83b90*/  STSM.16.M88.4 [R0], R16 ;  /* 0x0000001000007844 */ /* 0x000fe20000000200 */
[----:B------:R-:W-:Y:S06]  /*83ba0*/  BAR.SYNC.DEFER_BLOCKING 0x0 ;  /* 0x0000000000007b1d */ /* 0x000fec0000010000 */
[----:B------:R-:W2:Y:S04]  /*83bb0*/  LDL R25, [R1+0x35dc] ;  /* 0x0035dc0001197983 */ /* 0x000ea80000100800 */
[----:B------:R-:W0:Y:S01]  /*83bc0*/  LDS.128 R16, [R2] ;  /* 0x0000000002107984 */ /* 0x000e220000000c00 */
[----:B------:R-:W-:Y:S06]  /*83bd0*/  BAR.SYNC.DEFER_BLOCKING 0x0 ;  /* 0x0000000000007b1d */ /* 0x000fec0000010000 */
[----:B------:R-:W-:Y:S02]  /*83be0*/  STSM.16.M88.4 [R0], R12 ;  /* 0x0000000c00007844 */ /* 0x000fe40000000200 */
[----:B------:R-:W-:Y:S06]  /*83bf0*/  BAR.SYNC.DEFER_BLOCKING 0x0 ;  /* 0x0000000000007b1d */ /* 0x000fec0000010000 */
[----:B------:R-:W1:Y:S02]  /*83c00*/  LDS.128 R12, [R2] ;  /* 0x00000000020c7984 */ /* 0x000e640000000c00 */
[----:B------:R-:W-:Y:S06]  /*83c10*/  BAR.SYNC.DEFER_BLOCKING 0x0 ;  /* 0x0000000000007b1d */ /* 0x000fec0000010000 */
[----:B0-----:R-:W-:Y:S04]  /*83c20*/  STL.64 [R1+0x1f0], R16 ;  /* 0x0001f01001007387 */ /* 0x001fe80000100a00 */
[----:B------:R-:W-:Y:S04]  /*83c30*/  STL.64 [R1+0x1f8], R18 ;  /* 0x0001f81201007387 */ /* 0x000fe80000100a00 */
[----:B------:R-:W2:Y:S01]  /*83c40*/  LDL.LU R23, [R1+0x180] ;  /* 0x0001800001177983 */ /* 0x000ea20000300800 */
[----:B---3--:R-:W-:-:S02]  /*83c50*/  ISETP.GE.AND P3, PT, R27, UR4, PT ;  /* 0x000000041b007c0c */ /* 0x008fc4000bf66270 */
[----:B------:R-:W-:Y:S01]  /*83c60*/  ISETP.GE.AND P4, PT, R26, UR6, PT ;  /* 0x000000061a007c0c */ /* 0x000fe2000bf86270 */
[----:B-1----:R-:W-:Y:S01]  /*83c70*/  STL.64 [R1+0x1a0], R12 ;  /* 0x0001a00c01007387 */ /* 0x002fe20000100a00 */
[C---:B------:R-:W-:Y:S01]  /*83c80*/  ISETP.LT.AND P3, PT, R7.reuse, UR27, !P3 ;  /* 0x0000001b07007c0c */ /* 0x040fe2000df61270 */
[----:B------:R-:W-:Y:S01]  /*83c90*/  ULDC.64 UR6, c[0x0][0x228] ;  /* 0x00008a0000067ab9 */ /* 0x000fe20000000a00 */
[----:B------:R-:W-:Y:S01]  /*83ca0*/  ISETP.LT.AND P4, PT, R7, UR29, !P4 ;  /* 0x0000001d07007c0c */ /* 0x000fe2000e781270 */
[----:B------:R-:W-:Y:S01]  /*83cb0*/  STL.64 [R1+0x1a8], R14 ;  /* 0x0001a80e01007387 */ /* 0x000fe20000100a00 */
[----:B------:R-:W-:-:S03]  /*83cc0*/  ULDC.64 UR4, c[0x0][0x228] ;  /* 0x00008a0000047ab9 */ /* 0x000fc60000000a00 */
[----:B----4-:R0:W-:Y:S01]  /*83cd0*/  STSM.16.M88.4 [R0], R8 ;  /* 0x0000000800007844 */ /* 0x0101e20000000200 */
[----:B------:R-:W-:Y:S06]  /*83ce0*/  BAR.SYNC.DEFER_BLOCKING 0x0 ;  /* 0x0000000000007b1d */ /* 0x000fec0000010000 */
[----:B------:R-:W1:Y:S01]  /*83cf0*/  LDS.128 R4, [R2] ;  /* 0x0000000002047984 */ /* 0x000e620000000c00 */
[-C--:B0-----:R-:W-:Y:S02]  /*83d00*/  IMAD R9, R27, R28.reuse, RZ ;  /* 0x0000001c1b097224 */ /* 0x081fe400078e02ff */
[----:B------:R-:W-:-:S02]  /*83d10*/  IMAD R10, R26, R28, RZ ;  /* 0x0000001c1a0a7224 */ /* 0x000fc400078e02ff */
[----:B------:R-:W-:Y:S01]  /*83d20*/  IMAD R3, R28, 0x80, R9 ;  /* 0x000000801c037824 */ /* 0x000fe200078e0209 */
[----:B------:R-:W-:Y:S01]  /*83d30*/  BAR.SYNC.DEFER_BLOCKING 0x0 ;  /* 0x0000000000007b1d */ /* 0x000fe20000010000 */
[C---:B------:R-:W-:Y:S02]  /*83d40*/  LEA R12, P5, R9.reuse, UR12, 0x1 ;  /* 0x0000000c090c7c11 */ /* 0x040fe4000f8a08ff */
[C---:B------:R-:W-:Y:S02]  /*83d50*/  LEA R8, P6, R10.reuse, UR12, 0x1 ;  /* 0x0000000c0a087c11 */ /* 0x040fe4000f8c08ff */
[----:B------:R-:W-:Y:S02]  /*83d60*/  LEA.HI.X.SX32 R13, R9, UR13, 0x1, P5 ;  /* 0x0000000d090d7c11 */ /* 0x000fe4000a8f0eff */
[----:B------:R-:W-:Y:S02]  /*83d70*/  LEA.HI.X.SX32 R9, R10, UR13, 0x1, P6 ;  /* 0x0000000d0a097c11 */ /* 0x000fe4000b0f0eff */
[----:B------:R-:W-:-:S04]  /*83d80*/  LEA R10, P6, R3, UR12, 0x1 ;  /* 0x0000000c030a7c11 */ /* 0x000fc8000f8c08ff */
[----:B------:R-:W-:-:S05]  /*83d90*/  LEA.HI.X.SX32 R11, R3, UR13, 0x1, P6 ;  /* 0x0000000d030b7c11 */ /* 0x000fca000b0f0eff */
[----:B------:R-:W-:Y:S04]  /*83da0*/  STL [R1+0x3770], R11 ;  /* 0x0037700b01007387 */ /* 0x000fe80000100800 */
[----:B-1----:R-:W-:Y:S04]  /*83db0*/  STL.64 [R1+0x10], R4 ;  /* 0x0000100401007387 */ /* 0x002fe80000100a00 */
[----:B------:R0:W-:Y:S04]  /*83dc0*/  STL.64 [R1+0x18], R6 ;  /* 0x0000180601007387 */ /* 0x0001e80000100a00 */
[----:B0-----:R-:W3:Y:S04]  /*83dd0*/  LDL.LU.64 R6, [R1+0x3780] ;  /* 0x0037800001067983 */ /* 0x001ee80000300a00 */
[----:B------:R-:W3:Y:S01]  /*83de0*/  LDL.LU.64 R4, [R1+0x3778] ;  /* 0x0037780001047983 */ /* 0x000ee20000300a00 */
[----:B------:R-:W-:-:S03]  /*83df0*/  IMAD.WIDE R18, R24, 0x2, R10 ;  /* 0x0000000218127825 */ /* 0x000fc600078e020a */
[----:B------:R-:W4:Y:S04]  /*83e00*/  LDL R11, [R1+0x35e0] ;  /* 0x0035e000010b7983 */ /* 0x000f280000100800 */
[----:B------:R-:W4:Y:S04]  /*83e10*/  LDL.LU R29, [R1+0x170] ;  /* 0x00017000011d7983 */ /* 0x000f280000300800 */
[----:B------:R0:W-:Y:S04]  /*83e20*/  STL [R1+0x3648], R2 ;  /* 0x0036480201007387 */ /* 0x0001e80000100800 */
[----:B0-----:R-:W4:Y:S04]  /*83e30*/  LDL R2, [R1+0x35f0] ;  /* 0x0035f00001027983 */ /* 0x001f280000100800 */
[----:B---3--:R0:W-:Y:S04]  /*83e40*/  STSM.16.M88.4 [R0], R4 ;  /* 0x0000000400007844 */ /* 0x0081e80000000200 */
[----:B0-----:R-:W3:Y:S01]  /*83e50*/  LDL R5, [R1+0x35ec] ;  /* 0x0035ec0001057983 */ /* 0x001ee20000100800 */
[----:B------:R-:W-:Y:S01]  /*83e60*/  BAR.SYNC.DEFER_BLOCKING 0x0 ;  /* 0x0000000000007b1d */ /* 0x000fe20000010000 */
[----:B--2---:R-:W-:Y:S01]  /*83e70*/  ISETP.LT.AND P5, PT, R25, UR10, !P2 ;  /* 0x0000000a19007c0c */ /* 0x004fe2000d7a1270 */
[----:B------:R-:W-:Y:S01]  /*83e80*/  IMAD.WIDE R14, R24, 0x2, R12 ;  /* 0x00000002180e7825 */ /* 0x000fe200078e020c */
[----:B------:R-:W-:-:S03]  /*83e90*/  PRMT R20, R22, 0x7632, R20 ;  /* 0x0000763216147816 */ /* 0x000fc60000000014 */
[----:B------:R-:W-:Y:S01]  /*83ea0*/  IMAD R4, R28, 0x40, R3 ;  /* 0x000000401c047824 */ /* 0x000fe200078e0203 */
[----:B------:R-:W-:Y:S01]  /*83eb0*/  ULDC.64 UR10, c[0x0][0x228] ;  /* 0x00008a00000a7ab9 */ /* 0x000fe20000000a00 */
[----:B------:R-:W-:-:S04]  /*83ec0*/  IMAD.WIDE R16, R24, 0x2, R8 ;  /* 0x0000000218107825 */ /* 0x000fc800078e0208 */
[C---:B------:R-:W-:Y:S01]  /*83ed0*/  IMAD R0, R28.reuse, 0x40, R4 ;  /* 0x000000401c007824 */ /* 0x040fe200078e0204 */
[----:B------:R0:W-:Y:S04]  /*83ee0*/  @P3 STG.E.U16 desc[UR8][R14.64], R22 ;  /* 0x000000160e003986 */ /* 0x0001e8000c101508 */
[----:B------:R1:W-:Y:S01]  /*83ef0*/  @P4 STG.E.U16 desc[UR8][R16.64], R20 ;  /* 0x0000001410004986 */ /* 0x0003e2000c101508 */
[----:B----4-:R-:W-:Y:S01]  /*83f00*/  ISETP.LT.AND P4, PT, R11, UR10, !P2 ;  /* 0x0000000a0b007c0c */ /* 0x010fe2000d781270 */
[----:B------:R-:W-:Y:S01]  /*83f10*/  IMAD R3, R28, 0x40, R0 ;  /* 0x000000401c037824 */ /* 0x000fe200078e0200 */
[----:B------:R-:W-:Y:S01]  /*83f20*/  ISETP.LT.AND P3, PT, R2, UR6, !P2 ;  /* 0x0000000602007c0c */ /* 0x000fe2000d761270 */
[----:B------:R2:W-:Y:S01]  /*83f30*/  @P5 STG.E.U16 desc[UR8][R18.64], R23 ;  /* 0x0000001712005986 */ /* 0x0005e2000c101508 */
[----:B------:R-:W-:Y:S01]  /*83f40*/  ULDC UR6, c[0x0][0x228] ;  /* 0x00008a0000067ab9 */ /* 0x000fe20000000800 */
[----:B------:R-:W-:Y:S01]  /*83f50*/  ULDC UR10, c[0x0][0x228] ;  /* 0x00008a00000a7ab9 */ /* 0x000fe20000000800 */
[----:B0-----:R-:W-:Y:S01]  /*83f60*/  LEA R22, P5, R4, UR12, 0x1 ;  /* 0x0000000c04167c11 */ /* 0x001fe2000f8a08ff */
[----:B------:R-:W4:Y:S01]  /*83f70*/  LDL.LU R11, [R1+0x160] ;  /* 0x00016000010b7983 */ /* 0x000f220000300800 */
[----:B------:R-:W-:-:S02]  /*83f80*/  PRMT R14, R23, 0x7632, R14 ;  /* 0x00007632170e7816 */ /* 0x000fc4000000000e */
[----:B-1----:R-:W-:Y:S02]  /*83f90*/  LEA R20, P6, R0, UR12, 0x1 ;  /* 0x0000000c00147c11 */ /* 0x002fe4000f8c08ff */
[----:B--2---:R-:W-:Y:S02]  /*83fa0*/  LEA.HI.X.SX32 R23, R4, UR13, 0x1, P5 ;  /* 0x0000000d04177c11 */ /* 0x004fe4000a8f0eff */
[----:B------:R-:W-:-:S03]  /*83fb0*/  LEA.HI.X.SX32 R21, R0, UR13, 0x1, P6 ;  /* 0x0000000d00157c11 */ /* 0x000fc6000b0f0eff */
[C---:B------:R-:W-:Y:S01]  /*83fc0*/  IMAD.WIDE R16, R24.reuse, 0x2, R20 ;  /* 0x0000000218107825 */ /* 0x040fe200078e0214 */
[----:B------:R-:W-:Y:S02]  /*83fd0*/  PRMT R15, R29, 0x7632, R15 ;  /* 0x000076321d0f7816 */ /* 0x000fe4000000000f */
[----:B---3--:R-:W-:Y:S01]  /*83fe0*/  ISETP.LT.AND P6, PT, R5, UR4, !P2 ;  /* 0x0000000405007c0c */ /* 0x008fe2000d7c1270 */
[----:B------:R-:W-:Y:S01]  /*83ff0*/  IMAD.WIDE R4, R24, 0x2, R22 ;  /* 0x0000000218047825 */ /* 0x000fe200078e0216 */
[----:B------:R-:W-:Y:S01]  /*84000*/  LEA R6, P5, R3, UR12, 0x1 ;  /* 0x0000000c03067c11 */ /* 0x000fe2000f8a08ff */
[----:B------:R-:W-:-:S03]  /*84010*/  ULDC UR4, c[0x0][0x228] ;  /* 0x00008a0000047ab9 */ /* 0x000fc60000000800 */
[----:B------:R-:W-:Y:S04]  /*84020*/  @P4 STG.E.U16 desc[UR8][R4.64], R14 ;  /* 0x0000000e04004986 */ /* 0x000fe8000c101508 */
[----:B------:R0:W-:Y:S04]  /*84030*/  @P3 STG.E.U16 desc[UR8][R16.64], R29 ;  /* 0x0000001d10003986 */ /* 0x0001e8000c101508 */
[----:B0-----:R-:W2:Y:S04]  /*84040*/  LDL.LU R29, [R1+0x3774] ;  /* 0x00377400011d7983 */ /* 0x001ea80000300800 */
[----:B------:R-:W3:Y:S04]  /*84050*/  LDL R16, [R1+0x35e8] ;  /* 0x0035e80001107983 */ /* 0x000ee80000100800 */
[----:B------:R-:W2:Y:S01]  /*84060*/  LDL R17, [R1+0x35e4] ;  /* 0x0035e40001117983 */ /* 0x000ea20000100800 */
[----:B------:R-:W-:Y:S01]  /*84070*/  IMAD R0, R28, 0x40, R3 ;  /* 0x000000401c007824 */ /* 0x000fe200078e0203 */
[----:B------:R-:W-:-:S03]  /*84080*/  LEA.HI.X.SX32 R7, R3, UR13, 0x1, P5 ;  /* 0x0000000d03077c11 */ /* 0x000fc6000a8f0eff */
[----:B------:R-:W-:Y:S01]  /*84090*/  IMAD R3, R28, 0x40, R0 ;  /* 0x000000401c037824 */ /* 0x000fe200078e0200 */
[----:B------:R-:W-:Y:S01]  /*840a0*/  LEA R4, P4, R0, UR12, 0x1 ;  /* 0x0000000c00047c11 */ /* 0x000fe2000f8808ff */
[----:B------:R-:W-:-:S03]  /*840b0*/  IMAD.WIDE R18, R24, 0x2, R6 ;  /* 0x0000000218127825 */ /* 0x000fc600078e0206 */
[----:B------:R-:W-:Y:S02]  /*840c0*/  LEA R14, P5, R3, UR12, 0x1 ;  /* 0x0000000c030e7c11 */ /* 0x000fe4000f8a08ff */
[----:B------:R0:W-:Y:S01]  /*840d0*/  @P6 STG.E.U16 desc[UR8][R18.64], R15 ;  /* 0x0000000f12006986 */ /* 0x0001e2000c101508 */
[----:B------:R-:W-:Y:S02]  /*840e0*/  LEA.HI.X.SX32 R5, R0, UR13, 0x1, P4 ;  /* 0x0000000d00057c11 */ /* 0x000fe4000a0f0eff */
[----:B------:R-:W-:Y:S02]  /*840f0*/  ISETP.LT.AND P4, PT, R27, UR18, !P0 ;  /* 0x000000121b007c0c */ /* 0x000fe4000c781270 */
[----:B------:R-:W-:Y:S01]  /*84100*/  ISETP.LT.AND P6, PT, R25, UR14, !P0 ;  /* 0x0000000e19007c0c */ /* 0x000fe2000c7c1270 */
[----:B------:R1:W-:Y:S01]  /*84110*/  STL [R1+0x3768], R13 ;  /* 0x0037680d01007387 */ /* 0x0003e20000100800 */
[----:B----4-:R-:W-:Y:S01]  /*84120*/  PRMT R28, R11, 0x7632, R28 ;  /* 0x000076320b1c7816 */ /* 0x010fe2000000001c */
[----:B------:R-:W-:Y:S01]  /*84130*/  ULDC UR14, c[0x0][0x228] ;  /* 0x00008a00000e7ab9 */ /* 0x000fe20000000800 */
[----:B0-----:R-:W-:Y:S01]  /*84140*/  LEA.HI.X.SX32 R15, R3, UR13, 0x1, P5 ;  /* 0x0000000d030f7c11 */ /* 0x001fe2000a8f0eff */
[----:B------:R-:W-:Y:S01]  /*84150*/  VIADD R3, R24, UR24 ;  /* 0x0000001818037c36 */ /* 0x000fe20008000000 */
[----:B------:R-:W-:Y:S01]  /*84160*/  ISETP.LT.AND P5, PT, R26, UR16, !P0 ;  /* 0x000000101a007c0c */ /* 0x000fe2000c7a1270 */
[----:B------:R-:W-:Y:S01]  /*84170*/  IMAD.WIDE R26, R24, 0x2, R4 ;  /* 0x00000002181a7825 */ /* 0x000fe200078e0204 */
[----:B------:R-:W-:-:S03]  /*84180*/  ULDC.64 UR12, c[0x0][0x228] ;  /* 0x00008a00000c7ab9 */ /* 0x000fc60000000a00 */
[----:B------:R-:W-:-:S04]  /*84190*/  IMAD.WIDE R24, R24, 0x2, R14 ;  /* 0x0000000218187825 */ /* 0x000fc800078e020e */
[----:B------:R-:W-:Y:S02]  /*841a0*/  IMAD.WIDE R18, R3, 0x2, R12 ;  /* 0x0000000203127825 */ /* 0x000fe400078e020c */
[----:B-1----:R-:W4:Y:S01]  /*841b0*/  LDL.LU R13, [R1+0x130] ;  /* 0x00013000010d7983 */ /* 0x002f220000300800 */
[----:B---3--:R-:W-:Y:S02]  /*841c0*/  ISETP.LT.AND P3, PT, R16, UR22, !P2 ;  /* 0x0000001610007c0c */ /* 0x008fe4000d761270 */
[----:B--2---:R-:W-:Y:S01]  /*841d0*/  ISETP.LT.AND P2, PT, R17, UR20, !P2 ;  /* 0x0000001411007c0c */ /* 0x004fe2000d741270 */
[----:B------:R-:W-:Y:S01]  /*841e0*/  IMAD.WIDE R16, R3, 0x2, R8 ;  /* 0x0000000203107825 */ /* 0x000fe200078e0208 */
[----:B------:R-:W-:-:S09]  /*841f0*/  PRMT R0, R29, 0x7632, R0 ;  /* 0x000076321d007816 */ /* 0x000fd20000000000 */
[----:B------:R0:W-:Y:S04]  /*84200*/  @P3 STG.E.U16 desc[UR8][R26.64], R11 ;  /* 0x0000000b1a003986 */ /* 0x0001e8000c101508 */
[----:B------:R1:W-:Y:S04]  /*84210*/  @P2 STG.E.U16 desc[UR8][R24.64], R28 ;  /* 0x0000001c18002986 */ /* 0x0003e8000c101508 */
[----:B------:R2:W-:Y:S04]  /*84220*/  @P4 STG.E.U16 desc[UR8][R18.64], R29 ;  /* 0x0000001d12004986 */ /* 0x0005e8000c101508 */
[----:B0-----:R-:W3:Y:S04]  /*84230*/  LDL.LU R11, [R1+0x3770] ;  /* 0x00377000010b7983 */ /* 0x001ee80000300800 */
[----:B-1----:R-:W3:Y:S04]  /*84240*/  LDL.LU R24, [R1+0x140] ;  /* 0x0001400001187983 */ /* 0x002ee80000300800 */
[----:B------:R-:W3:Y:S04]  /*84250*/  LDL R25, [R1+0x140c] ;  /* 0x00140c0001197983 */ /* 0x000ee80000100800 */
[----:B--2---:R-:W2:Y:S04]  /*84260*/  LDL.LU R29, [R1+0x376c] ;  /* 0x00376c00011d7983 */ /* 0x004ea80000300800 */
[----:B------:R0:W-:Y:S04]  /*84270*/  @P5 STG.E.U16 desc[UR8][R16.64], R0 ;  /* 0x0000000010005986 */ /* 0x0001e8000c101508 */
[----:B------:R-:W2:Y:S04]  /*84280*/  LDL R18, [R1+0x35ec] ;  /* 0x0035ec0001127983 */ /* 0x000ea80000100800 */
[----:B------:R-:W2:Y:S04]  /*84290*/  LDL R19, [R1+0x35e8] ;  /* 0x0035e80001137983 */ /* 0x000ea80000100800 */
[----:B0-----:R-:W2:Y:S01]  /*842a0*/  LDL R17, [R1+0x35e0] ;  /* 0x0035e00001117983 */ /* 0x001ea20000100800 */
[----:B------:R-:W-:-:S02]  /*842b0*/  ISETP.LT.AND P4, PT, R2, UR26, !P0 ;  /* 0x0000001a02007c0c */ /* 0x000fc4000c781270 */
[----:B----4-:R-:W-:Y:S01]  /*842c0*/  PRMT R28, R13, 0x7632, R28 ;  /* 0x000076320d1c7816 */ /* 0x010fe2000000001c */
[----:B------:R0:W-:Y:S04]  /*842d0*/  STL [R1+0x3764], R2 ;  /* 0x0037640201007387 */ /* 0x0001e80000100800 */
[----:B0-----:R-:W4:Y:S01]  /*842e0*/  LDL.LU R2, [R1+0x194] ;  /* 0x0001940001027983 */ /* 0x001f220000300800 */
[----:B---3--:R-:W-:-:S05]  /*842f0*/  IMAD.WIDE R26, R3, 0x2, R10 ;  /* 0x00000002031a7825 */ /* 0x008fca00078e020a */
[----:B------:R0:W-:Y:S01]  /*84300*/  @P6 STG.E.U16 desc[UR8][R26.64], R24 ;  /* 0x000000181a006986 */ /* 0x0001e2000c101508 */
[----:B------:R-:W-:Y:S01]  /*84310*/  VIADD R0, R25, 0x2 ;  /* 0x0000000219007836 */ /* 0x000fe20000000000 */
[----:B--2---:R-:W-:Y:S02]  /*84320*/  PRMT R29, R24, 0x7632, R29 ;  /* 0x00007632181d7816 */ /* 0x004fe4000000001d */
[----:B------:R-:W-:Y:S02]  /*84330*/  ISETP.LT.AND P5, PT, R18, UR28, !P0 ;  /* 0x0000001c12007c0c */ /* 0x000fe4000c7a1270 */
[----:B------:R-:W-:Y:S01]  /*84340*/  ISETP.LT.AND P3, PT, R17, UR12, !P0 ;  /* 0x0000000c11007c0c */ /* 0x000fe2000c761270 */
[----:B------:R-:W-:Y:S01]  /*84350*/  IMAD.WIDE R16, R3, 0x2, R22 ;  /* 0x0000000203107825 */ /* 0x000fe200078e0216 */
[----:B------:R-:W-:Y:S01]  /*84360*/  ISETP.LT.AND P6, PT, R19, UR4, !P0 ;  /* 0x0000000413007c0c */ /* 0x000fe2000c7c1270 */
[----:B------:R-:W-:Y:S01]  /*84370*/  ULDC UR4, c[0x0][0x22c] ;  /* 0x00008b0000047ab9 */ /* 0x000fe20000000800 */
[----:B------:R-:W-:Y:S01]  /*84380*/  ULDC UR12, c[0x0][0x228] ;  /* 0x00008a00000c7ab9 */ /* 0x000fe20000000800 */
[C---:B------:R-:W-:Y:S01]  /*84390*/  IMAD.WIDE R18, R3.reuse, 0x2, R20 ;  /* 0x0000000203127825 */ /* 0x040fe200078e0214 */
[----:B------:R-:W-:Y:S01]  /*843a0*/  ISETP.GE.AND P2, PT, R0, UR4, PT ;  /* 0x0000000400007c0c */ /* 0x000fe2000bf46270 */
[----:B------:R-:W-:Y:S01]  /*843b0*/  ULDC UR4, c[0x0][0x228] ;  /* 0x00008a0000047ab9 */ /* 0x000fe20000000800 */
[----:B------:R-:W2:Y:S01]  /*843c0*/  LDL R0, [R1+0x35d8] ;  /* 0x0035d80001007983 */ /* 0x000ea20000100800 */
[----:B0-----:R-:W-:-:S04]  /*843d0*/  IMAD.WIDE R24, R3, 0x2, R6 ;  /* 0x0000000203187825 */ /* 0x001fc800078e0206 */
[----:B------:R0:W-:Y:S04]  /*843e0*/  @P3 STG.E.U16 desc[UR8][R16.64], R29 ;  /* 0x0000001d10003986 */ /* 0x0001e8000c101508 */
[----:B------:R1:W-:Y:S04]  /*843f0*/  @P4 STG.E.U16 desc[UR8][R18.64], R13 ;  /* 0x0000000d12004986 */ /* 0x0003e8000c101508 */
[----:B------:R3:W-:Y:S04]  /*84400*/  @P5 STG.E.U16 desc[UR8][R24.64], R28 ;  /* 0x0000001c18005986 */ /* 0x0007e8000c101508 */
[----:B0-----:R-:W4:Y:S04]  /*84410*/  LDL.LU R16, [R1+0x120] ;  /* 0x0001200001107983 */ /* 0x001f280000300800 */
[----:B------:R-:W4:Y:S04]  /*84420*/  LDL R17, [R1+0x140c] ;  /* 0x00140c0001117983 */ /* 0x000f280000100800 */
[----:B-1----:R-:W4:Y:S04]  /*84430*/  LDL.LU R13, [R1+0x3768] ;  /* 0x00376800010d7983 */ /* 0x002f280000300800 */
[----:B---3--:R-:W3:Y:S04]  /*84440*/  LDL R25, [R1+0x35e4] ;  /* 0x0035e40001197983 */ /* 0x008ee80000100800 */
[----:B------:R-:W3:Y:S04]  /*84450*/  LDL R18, [R1+0x35d4] ;  /* 0x0035d40001127983 */ /* 0x000ee80000100800 */
[----:B------:R-:W3:Y:S01]  /*84460*/  LDL R19, [R1+0x35dc] ;  /* 0x0035dc0001137983 */ /* 0x000ee20000100800 */
[----:B------:R-:W-:-:S03]  /*84470*/  IMAD.WIDE R26, R3, 0x2, R4 ;  /* 0x00000002031a7825 */ /* 0x000fc600078e0204 */
[----:B------:R-:W-:Y:S01]  /*84480*/  STL [R1+0x3758], R12 ;  /* 0x0037580c01007387 */ /* 0x000fe20000100800 */
[----:B--2---:R-:W-:Y:S01]  /*84490*/  ISETP.LT.AND P5, PT, R0, UR10, !P2 ;  /* 0x0000000a00007c0c */ /* 0x004fe2000d7a1270 */
[----:B------:R-:W-:Y:S01]  /*844a0*/  VIADD R0, R3, UR24 ;  /* 0x0000001803007c36 */ /* 0x000fe20008000000 */
[----:B------:R-:W-:Y:S01]  /*844b0*/  ULDC UR10, c[0x0][0x228] ;  /* 0x00008a00000a7ab9 */ /* 0x000fe20000000800 */
[----:B----4-:R0:W-:Y:S01]  /*844c0*/  @P6 STG.E.U16 desc[UR8][R26.64], R16 ;  /* 0x000000101a006986 */ /* 0x0101e2000c101508 */
[----:B------:R-:W-:Y:S01]  /*844d0*/  PRMT R29, R16, 0x7632, R29 ;  /* 0x00007632101d7816 */ /* 0x000fe2000000001d */
[----:B------:R-:W-:Y:S01]  /*844e0*/  VIADD R28, R17, 0x3 ;  /* 0x00000003111c7836 */ /* 0x000fe20000000000 */
[----:B---3--:R-:W-:Y:S02]  /*844f0*/  ISETP.LT.AND P3, PT, R25, UR4, !P0 ;  /* 0x0000000419007c0c */ /* 0x008fe4000c761270 */
[----:B------:R-:W-:Y:S01]  /*84500*/  ISETP.LT.AND P4, PT, R18, UR6, !P2 ;  /* 0x0000000612007c0c */ /* 0x000fe2000d781270 */
[----:B0-----:R-:W-:Y:S01]  /*84510*/  IMAD.WIDE R16, R0, 0x2, R12 ;  /* 0x0000000200107825 */ /* 0x001fe200078e020c */
[----:B------:R0:W-:Y:S01]  /*84520*/  STL [R1+0x3754], R13 ;  /* 0x0037540d01007387 */ /* 0x0001e20000100800 */
[----:B------:R-:W-:Y:S01]  /*84530*/  ULDC UR4, c[0x0][0x22c] ;  /* 0x00008b0000047ab9 */ /* 0x000fe20000000800 */
[----:B------:R-:W-:Y:S01]  /*84540*/  ISETP.LT.AND P6, PT, R19, UR12, !P2 ;  /* 0x0000000c13007c0c */ /* 0x000fe2000d7c1270 */
[----:B------:R-:W-:Y:S01]  /*84550*/  IMAD.WIDE R18, R3, 0x2, R14 ;  /* 0x0000000203127825 */ /* 0x000fe200078e020e */
[----:B------:R-:W-:Y:S01]  /*84560*/  ISETP.GE.AND P0, PT, R28, UR4, PT ;  /* 0x000000041c007c0c */ /* 0x000fe2000bf06270 */
[----:B------:R-:W-:Y:S01]  /*84570*/  ULDC UR4, c[0x0][0x228] ;  /* 0x00008a0000047ab9 */ /* 0x000fe20000000800 */
[----:B------:R-:W-:Y:S01]  /*84580*/  ULDC UR6, c[0x0][0x228] ;  /* 0x00008a0000067ab9 */ /* 0x000fe20000000800 */
[C---:B------:R-:W-:Y:S01]  /*84590*/  IMAD.WIDE R24, R0.reuse, 0x2, R8 ;  /* 0x0000000200187825 */ /* 0x040fe200078e0208 */
[----:B0-----:R-:W2:Y:S03]  /*845a0*/  LDL.LU R13, [R1+0x164] ;  /* 0x00016400010d7983 */ /* 0x001ea60000300800 */
[----:B------:R-:W-:Y:S01]  /*845b0*/  IMAD.WIDE R26, R0, 0x2, R10 ;  /* 0x00000002001a7825 */ /* 0x000fe200078e020a */
[----:B------:R-:W-:Y:S01]  /*845c0*/  ULDC UR12, c[0x0][0x228] ;  /* 0x00008a00000c7ab9 */ /* 0x000fe20000000800 */
[----:B------:R-:W-:Y:S01]  /*845d0*/  STL [R1+0x3760], R8 ;  /* 0x0037600801007387 */ /* 0x000fe20000100800 */
[----:B------:R-:W-:-:S03]  /*845e0*/  PRMT R3, R2, 0x7632, R3 ;  /* 0x0000763202037816 */ /* 0x000fc60000000003 */
[----:B------:R0:W-:Y:S04]  /*845f0*/  STL [R1+0x375c], R9 ;  /* 0x00375c0901007387 */ /* 0x0001e80000100800 */
[----:B------:R1:W-:Y:S04]  /*84600*/  @P3 STG.E.U16 desc[UR8][R18.64], R29 ;  /* 0x0000001d12003986 */ /* 0x0003e8000c101508 */
[----:B------:R3:W-:Y:S04]  /*84610*/  @P4 STG.E.U16 desc[UR8][R16.64], R2 ;  /* 0x0000000210004986 */ /* 0x0007e8000c101508 */
[----:B0-----:R-:W4:Y:S04]  /*84620*/  LDL.LU R9, [R1+0x174] ;  /* 0x0001740001097983 */ /* 0x001f280000300800 */
[----:B------:R-:W2:Y:S04]  /*84630*/  LDL.LU R28, [R1+0x184] ;  /* 0x00018400011c7983 */ /* 0x000ea80000300800 */
[----:B-1----:R-:W4:Y:S04]  /*84640*/  LDL R29, [R1+0x35ec] ;  /* 0x0035ec00011d7983 */ /* 0x002f280000100800 */
[----:B------:R-:W4:Y:S04]  /*84650*/  LDL R18, [R1+0x35e8] ;  /* 0x0035e80001127983 */ /* 0x000f280000100800 */
[----:B------:R-:W4:Y:S04]  /*84660*/  LDL R19, [R1+0x35e4] ;  /* 0x0035e40001137983 */ /* 0x000f280000100800 */
[----:B---3--:R-:W3:Y:S04]  /*84670*/  LDL.LU R2, [R1+0x3764] ;  /* 0x0037640001027983 */ /* 0x008ee80000300800 */
[----:B------:R-:W3:Y:S04]  /*84680*/  LDL R17, [R1+0x35e0] ;  /* 0x0035e00001117983 */ /* 0x000ee80000100800 */
[----:B------:R0:W-:Y:S02]  /*84690*/  @P5 STG.E.U16 desc[UR8][R24.64], R3 ;  /* 0x0000000318005986 */ /* 0x0001e4000c101508 */
[----:B0-----:R-:W-:-:S02]  /*846a0*/  IMAD.WIDE R24, R0, 0x2, R6 ;  /* 0x0000000200187825 */ /* 0x001fc400078e0206 */
[----:B--2---:R0:W-:Y:S01]  /*846b0*/  @P6 STG.E.U16 desc[UR8][R26.64], R28 ;  /* 0x0000001c1a006986 */ /* 0x0041e2000c101508 */
[----:B----4-:R-:W-:Y:S01]  /*846c0*/  ISETP.LT.AND P4, PT, R29, UR10, !P2 ;  /* 0x0000000a1d007c0c */ /* 0x010fe2000d781270 */
[----:B------:R-:W-:Y:S01]  /*846d0*/  ULDC UR10, c[0x0][0x228] ;  /* 0x00008a00000a7ab9 */ /* 0x000fe20000000800 */
[----:B------:R-:W-:Y:S02]  /*846e0*/  PRMT R8, R28, 0x7632, R8 ;  /* 0x000076321c087816 */ /* 0x000fe40000000008 */
[----:B------:R-:W-:Y:S01]  /*846f0*/  ISETP.LT.AND P3, PT, R18, UR12, !P2 ;  /* 0x0000000c12007c0c */ /* 0x000fe2000d761270 */
[----:B------:R-:W-:Y:S01]  /*84700*/  ULDC UR12, c[0x0][0x228] ;  /* 0x00008a00000c7ab9 */ /* 0x000fe20000000800 */
[----:B---3--:R-:W-:Y:S02]  /*84710*/  ISETP.LT.AND P5, PT, R2, UR6, !P2 ;  /* 0x0000000602007c0c */ /* 0x008fe4000d7a1270 */
[----:B------:R-:W-:Y:S01]  /*84720*/  ISETP.LT.AND P6, PT, R17, UR4, !P2 ;  /* 0x0000000411007c0c */ /* 0x000fe2000d7c1270 */
[C---:B------:R-:W-:Y:S01]  /*84730*/  IMAD.WIDE R16, R0.reuse, 0x2, R22 ;  /* 0x0000000200107825 */ /* 0x040fe200078e0216 */
[----:B------:R-:W-:Y:S01]  /*84740*/  ISETP.LT.AND P2, PT, R19, UR14, !P2 ;  /* 0x0000000e13007c0c */ /* 0x000fe2000d741270 */
[----:B------:R1:W-:Y:S01]  /*84750*/  STL [R1+0x3750], R2 ;  /* 0x0037500201007387 */ /* 0x0003e20000100800 */
[----:B------:R-:W-:Y:S01]  /*84760*/  PRMT R12, R9, 0x7632, R12 ;  /* 0x00007632090c7816 */ /* 0x000fe2000000000c */
[C---:B------:R-:W-:Y:S01]  /*84770*/  IMAD.WIDE R18, R0.reuse, 0x2, R20 ;  /* 0x0000000200127825 */ /* 0x040fe200078e0214 */
[----:B------:R-:W-:Y:S01]  /*84780*/  PRMT R3, R13, 0x7632, R3 ;  /* 0x000076320d037816 */ /* 0x000fe20000000003 */
[----:B------:R-:W-:Y:S01]  /*84790*/  ULDC UR4, c[0x0][0x228] ;  /* 0x00008a0000047ab9 */ /* 0x000fe20000000800 */
[----:B------:R-:W-:Y:S01]  /*847a0*/  ULDC UR6, c[0x0][0x228] ;  /* 0x00008a0000067ab9 */ /* 0x000fe20000000800 */
[C---:B0-----:R-:W-:Y:S01]  /*847b0*/  IMAD.WIDE R26, R0.reuse, 0x2, R4 ;  /* 0x00000002001a7825 */ /* 0x041fe200078e0204 */
[----:B------:R-:W-:Y:S01]  /*847c0*/  ULDC UR14, c[0x0][0x228] ;  /* 0x00008a00000e7ab9 */ /* 0x000fe20000000800 */
[----:B-1----:R-:W2:Y:S04]  /*847d0*/  LDL.LU R2, [R1+0x154] ;  /* 0x0001540001027983 */ /* 0x002ea80000300800 */
[----:B------:R0:W-:Y:S04]  /*847e0*/  STL [R1+0x374c], R21 ;  /* 0x00374c1501007387 */ /* 0x0001e80000100800 */
[----:B------:R1:W-:Y:S04]  /*847f0*/  @P6 STG.E.U16 desc[UR8][R16.64], R8 ;  /* 0x0000000810006986 */ /* 0x0003e8000c101508 */
[----:B------:R3:W-:Y:S04]  /*84800*/  @P5 STG.E.U16 desc[UR8][R18.64], R9 ;  /* 0x0000000912005986 */ /* 0x0007e8000c101508 */
[----:B0-----:R-:W4:Y:S04]  /*84810*/  LDL.LU R21, [R1+0x144] ;  /* 0x0001440001157983 */ /* 0x001f280000300800 */
[----:B-1----:R-:W4:Y:S04]  /*84820*/  LDL.LU R8, [R1+0x3760] ;  /* 0x0037600001087983 */ /* 0x002f280000300800 */
[----:B------:R-:W4:Y:S04]  /*84830*/  LDL R16, [R1+0x35e0] ;  /* 0x0035e00001107983 */ /* 0x000f280000100800 */
[----:B------:R-:W4:Y:S04]  /*84840*/  LDL R17, [R1+0x140c] ;  /* 0x00140c0001117983 */ /* 0x000f280000100800 */
[----:B---3--:R-:W3:Y:S04]  /*84850*/  LDL.LU R9, [R1+0x375c] ;  /* 0x00375c0001097983 */ /* 0x008ee80000300800 */
[----:B------:R-:W3:Y:S04]  /*84860*/  LDL R18, [R1+0x35d8] ;  /* 0x0035d80001127983 */ /* 0x000ee80000100800 */
[----:B------:R-:W3:Y:S04]  /*84870*/  LDL R19, [R1+0x35dc] ;  /* 0x0035dc0001137983 */ /* 0x000ee80000100800 */
[----:B------:R0:W-:Y:S04]  /*84880*/  @P4 STG.E.U16 desc[UR8][R24.64], R12 ;  /* 0x0000000c18004986 */ /* 0x0001e8000c101508 */
[----:B------:R1:W-:Y:S04]  /*84890*/  @P3 STG.E.U16 desc[UR8][R26.64], R13 ;  /* 0x0000000d1a003986 */ /* 0x0003e8000c101508 */
[----:B0-----:R-:W3:Y:S04]  /*848a0*/  LDL.LU R12, [R1+0x3758] ;  /* 0x00375800010c7983 */ /* 0x001ee80000300800 */
[----:B------:R-:W3:Y:S04]  /*848b0*/  LDL R25, [R1+0x35d4] ;  /* 0x0035d40001197983 */ /* 0x000ee80000100800 */
[----:B-1----:R-:W3:Y:S01]  /*848c0*/  LDL.LU R13, [R1+0x3754] ;  /* 0x00375400010d7983 */ /* 0x002ee20000300800 */
[----:B------:R-:W-:-:S05]  /*848d0*/  IMAD.WIDE R28, R0, 0x2, R14 ;  /* 0x00000002001c7825 */ /* 0x000fca00078e020e */
[----:B------:R0:W-:Y:S02]  /*848e0*/  @P2 STG.E.U16 desc[UR8][R28.64], R3 ;  /* 0x000000031c002986 */ /* 0x0001e4000c101508 */
[----:B0-----:R-:W-:Y:S01]  /*848f0*/  VIADD R3, R0, UR24 ;  /* 0x0000001800037c36 */ /* 0x001fe20008000000 */
[----:B--2---:R-:W-:Y:S02]  /*84900*/  PRMT R29, R2, 0x7632, R29 ;  /* 0x00007632021d7816 */ /* 0x004fe4000000001d */
[----:B----4-:R-:W-:Y:S01]  /*84910*/  ISETP.LT.AND P6, PT, R16, UR12, !P0 ;  /* 0x0000000c10007c0c */ /* 0x010fe2000c7c1270 */
[----:B------:R-:W-:Y:S01]  /*84920*/  ULDC UR12, c[0x0][0x228] ;  /* 0x00008a00000c7ab9 */ /* 0x000fe20000000800 */
[----:B------:R-:W-:Y:S01]  /*84930*/  VIADD R0, R17, 0x4 ;  /* 0x0000000411007836 */ /* 0x000fe20000000000 */
[----:B---3--:R-:W-:Y:S01]  /*84940*/  ISETP.LT.AND P4, PT, R18, UR6, !P0 ;  /* 0x0000000612007c0c */ /* 0x008fe2000c781270 */
[----:B------:R-:W-:Y:S01]  /*84950*/  ULDC UR6, c[0x0][0x228] ;  /* 0x00008a0000067ab9 */ /* 0x000fe20000000800 */
[----:B------:R-:W-:Y:S01]  /*84960*/  ISETP.LT.AND P5, PT, R19, UR10, !P0 ;  /* 0x0000000a13007c0c */ /* 0x000fe2000c7a1270 */
[----:B------:R-:W-:Y:S01]  /*84970*/  IMAD.WIDE R18, R3, 0x2, R8 ;  /* 0x0000000203127825 */ /* 0x000fe200078e0208 */
[----:B------:R-:W-:Y:S01]  /*84980*/  ISETP.LT.AND P3, PT, R25, UR4, !P0 ;  /* 0x0000000419007c0c */ /* 0x000fe2000c761270 */
[----:B------:R-:W-:Y:S01]  /*84990*/  ULDC UR4, c[0x0][0x22c] ;  /* 0x00008b0000047ab9 */ /* 0x000fe20000000800 */
[----:B------:R0:W-:Y:S01]  /*849a0*/  STL [R1+0x3748], R13 ;  /* 0x0037480d01007387 */ /* 0x0001e20000100800 */
[----:B------:R-:W-:Y:S01]  /*849b0*/  IMAD.WIDE R16, R3, 0x2, R12 ;  /* 0x0000000203107825 */ /* 0x000fe200078e020c */
[----:B------:R-:W-:Y:S01]  /*849c0*/  ISETP.GE.AND P2, PT, R0, UR4, PT ;  /* 0x0000000400007c0c */ /* 0x000fe2000bf46270 */
[----:B------:R-:W-:Y:S01]  /*849d0*/  ULDC UR4, c[0x0][0x228] ;  /* 0x00008a0000047ab9 */ /* 0x000fe20000000800 */
[----:B------:R-:W-:Y:S01]  /*849e0*/  PRMT R28, R21, 0x7632, R28 ;  /* 0x00007632151c7816 */ /* 0x000fe2000000001c */
[----:B------:R-:W-:Y:S01]  /*849f0*/  ULDC UR10, c[0x0][0x228] ;  /* 0x00008a00000a7ab9 */ /* 0x000fe20000000800 */
[----:B0-----:R-:W2:Y:S04]  /*84a00*/  LDL.LU R13, [R1+0x134] ;  /* 0x00013400010d7983 */ /* 0x001ea80000300800 */
[----:B------:R0:W-:Y:S01]  /*84a10*/  STL [R1+0x3744], R9 ;  /* 0x0037440901007387 */ /* 0x0001e20000100800 */
[----:B------:R-:W-:-:S03]  /*84a20*/  IMAD.WIDE R24, R3, 0x2, R10 ;  /* 0x0000000203187825 */ /* 0x000fc600078e020a */
[----:B------:R1:W-:Y:S04]  /*84a30*/  @P3 STG.E.U16 desc[UR8][R16.64], R2 ;  /* 0x0000000210003986 */ /* 0x0003e8000c101508 */
[----:B------:R3:W-:Y:S04]  /*84a40*/  @P4 STG.E.U16 desc[UR8][R18.64], R29 ;  /* 0x0000001d12004986 */ /* 0x0007e8000c101508 */
[----:B0-----:R-:W4:Y:S04]  /*84a50*/  LDL.LU R9, [R1+0x124] ;  /* 0x0001240001097983 */ /* 0x001f280000300800 */
[----:B------:R-:W4:Y:S04]  /*84a60*/  LDL R0, [R1+0x35d4] ;  /* 0x0035d40001007983 */ /* 0x000f280000100800 */
[----:B-1----:R-:W4:Y:S04]  /*84a70*/  LDL.LU R2, [R1+0x3750] ;  /* 0x0037500001027983 */ /* 0x002f280000300800 */
[----:B---3--:R-:W3:Y:S04]  /*84a80*/  LDL R19, [R1+0x35ec] ;  /* 0x0035ec0001137983 */ /* 0x008ee80000100800 */
[----:B------:R-:W3:Y:S04]  /*84a90*/  LDL R16, [R1+0x35e8] ;  /* 0x0035e80001107983 */ /* 0x000ee80000100800 */
[----:B------:R-:W3:Y:S04]  /*84aa0*/  LDL R17, [R1+0x35e4] ;  /* 0x0035e40001117983 */ /* 0x000ee80000100800 */
[----:B------:R0:W-:Y:S04]  /*84ab0*/  @P5 STG.E.U16 desc[UR8][R24.64], R21 ;  /* 0x0000001518005986 */ /* 0x0001e8000c101508 */
[----:B0-----:R-:W3:Y:S01]  /*84ac0*/  LDL.LU R21, [R1+0x374c] ;  /* 0x00374c0001157983 */ /* 0x001ee20000300800 */
[----:B------:R-:W-:-:S05]  /*84ad0*/  IMAD.WIDE R26, R3, 0x2, R22 ;  /* 0x00000002031a7825 */ /* 0x000fca00078e0216 */
[----:B------:R0:W-:Y:S01]  /*84ae0*/  @P6 STG.E.U16 desc[UR8][R26.64], R28 ;  /* 0x0000001c1a006986 */ /* 0x0001e2000c101508 */
[----:B------:R-:W-:-:S03]  /*84af0*/  IMAD.WIDE R24, R3, 0x2, R4 ;  /* 0x0000000203187825 */ /* 0x000fc600078e0204 */
[----:B------:R1:W-:Y:S01]  /*84b00*/  STL [R1+0x3740], R7 ;  /* 0x0037400701007387 */ /* 0x0003e20000100800 */
[----:B0-----:R-:W-:Y:S01]  /*84b10*/  IMAD.WIDE R26, R3, 0x2, R14 ;  /* 0x00000002031a7825 */ /* 0x001fe200078e020e */
[----:B--2---:R-:W-:Y:S02]  /*84b20*/  PRMT R28, R13, 0x7632, R28 ;  /* 0x000076320d1c7816 */ /* 0x004fe4000000001c */
[----:B----4-:R-:W-:Y:S01]  /*84b30*/  ISETP.LT.AND P5, PT, R2, UR4, !P0 ;  /* 0x0000000402007c0c */ /* 0x010fe2000c7a1270 */
[----:B------:R-:W-:Y:S01]  /*84b40*/  ULDC UR4, c[0x0][0x228] ;  /* 0x00008a0000047ab9 */ /* 0x000fe20000000800 */
[----:B---3--:R-:W-:Y:S01]  /*84b50*/  ISETP.LT.AND P4, PT, R19, UR6, !P0 ;  /* 0x0000000613007c0c */ /* 0x008fe2000c781270 */
[----:B------:R-:W-:Y:S01]  /*84b60*/  ULDC UR6, c[0x0][0x228] ;  /* 0x00008a0000067ab9 */ /* 0x000fe20000000800 */
[----:B------:R-:W-:Y:S01]  /*84b70*/  ISETP.LT.AND P3, PT, R16, UR10, !P0 ;  /* 0x0000000a10007c0c */ /* 0x000fe2000c761270 */
[----:B------:R-:W-:Y:S01]  /*84b80*/  ULDC UR10, c[0x0][0x228] ;  /* 0x00008a00000a7ab9 */ /* 0x000fe20000000800 */
[----:B------:R-:W-:Y:S01]  /*84b90*/  ISETP.LT.AND P0, PT, R17, UR12, !P0 ;  /* 0x0000000c11007c0c */ /* 0x000fe2000c701270 */
[C---:B------:R-:W-:Y:S01]  /*84ba0*/  IMAD.WIDE R16, R3.reuse, 0x2, R6 ;  /* 0x0000000203107825 */ /* 0x040fe200078e0206 */
[----:B------:R-:W-:Y:S01]  /*84bb0*/  ISETP.LT.AND P6, PT, R0, UR4, !P2 ;  /* 0x0000000400007c0c */ /* 0x000fe2000d7c1270 */
[----:B-1----:R-:W2:Y:S01]  /*84bc0*/  LDL.LU R7, [R1+0x188] ;  /* 0x0001880001077983 */ /* 0x002ea20000300800 */
[----:B------:R-:W-:Y:S01]  /*84bd0*/  ULDC UR4, c[0x0][0x228] ;  /* 0x00008a0000047ab9 */ /* 0x000fe20000000800 */
[C---:B------:R-:W-:Y:S01]  /*84be0*/  VIADD R0, R3.reuse, UR24 ;  /* 0x0000001803007c36 */ /* 0x040fe20008000000 */
[----:B------:R-:W-:Y:S01]  /*84bf0*/  ULDC UR12, c[0x0][0x228] ;  /* 0x00008a00000c7ab9 */ /* 0x000fe20000000800 */
[----:B------:R-:W-:Y:S01]  /*84c00*/  IMAD.WIDE R18, R3, 0x2, R20 ;  /* 0x0000000203127825 */ /* 0x000fe200078e0214 */
[----:B------:R-:W-:-:S04]  /*84c10*/  PRMT R3, R9, 0x7632, R3 ;  /* 0x0000763209037816 */ /* 0x000fc80000000003 */
[----:B------:R0:W-:Y:S04]  /*84c20*/  @P5 STG.E.U16 desc[UR8][R18.64], R13 ;  /* 0x0000000d12005986 */ /* 0x0001e8000c101508 */
[----:B------:R1:W-:Y:S04]  /*84c30*/  @P4 STG.E.U16 desc[UR8][R16.64], R28 ;  /* 0x0000001c10004986 */ /* 0x0003e8000c101508 */
[----:B------:R3:W-:Y:S04]  /*84c40*/  @P3 STG.E.U16 desc[UR8][R24.64], R9 ;  /* 0x0000000918003986 */ /* 0x0007e8000c101508 */
[----:B0-----:R-:W4:Y:S04]  /*84c50*/  LDL.LU R13, [R1+0x3748] ;  /* 0x00374800010d7983 */ /* 0x001f280000300800 */
[----:B-1----:R-:W2:Y:S04]  /*84c60*/  LDL.LU R16, [R1+0x198] ;  /* 0x0001980001107983 */ /* 0x002ea80000300800 */
[----:B------:R-:W2:Y:S04]  /*84c70*/  LDL R17, [R1+0x140c] ;  /* 0x00140c0001117983 */ /* 0x000ea80000100800 */
[----:B---3--:R-:W3:Y:S04]  /*84c80*/  LDL.LU R9, [R1+0x3744] ;  /* 0x0037440001097983 */ /* 0x008ee80000300800 */
[----:B------:R0:W-:Y:S04]  /*84c90*/  @P0 STG.E.U16 desc[UR8][R26.64], R3 ;  /* 0x000000031a000986 */ /* 0x0001e8000c101508 */
[----:B------:R-:W3:Y:S04]  /*84ca0*/  LDL R24, [R1+0x35dc] ;  /* 0x0035dc0001187983 */ /* 0x000ee80000100800 */
[----:B------:R-:W3:Y:S04]  /*84cb0*/  LDL R25, [R1+0x35e0] ;  /* 0x0035e00001197983 */ /* 0x000ee80000100800 */
[----:B0-----:R-:W3:Y:S04]  /*84cc0*/  LDL R27, [R1+0x35d8] ;  /* 0x0035d800011b7983 */ /* 0x001ee80000100800 */
[----:B------:R0:W-:Y:S01]  /*84cd0*/  STL [R1+0x3738], R2 ;  /* 0x0037380201007387 */ /* 0x0001e20000100800 */
[----:B----4-:R-:W-:Y:S01]  /*84ce0*/  IMAD.WIDE R18, R0, 0x2, R12 ;  /* 0x0000000200127825 */ /* 0x010fe200078e020c */
[----:B--2---:R-:W-:-:S04]  /*84cf0*/  PRMT R29, R16, 0x7632, R29 ;  /* 0x00007632101d7816 */ /* 0x004fc8000000001d */
[----:B------:R3:W-:Y:S01]  /*84d00*/  @P6 STG.E.U16 desc[UR8][R18.64], R16 ;  /* 0x0000001012006986 */ /* 0x0007e2000c101508 */
[----:B------:R-:W-:Y:S01]  /*84d10*/  ISETP.LT.AND P6, PT, R2, UR12, !P2 ;  /* 0x0000000c02007c0c */ /* 0x000fe2000d7c1270 */
[----:B------:R-:W-:Y:S01]  /*84d20*/  ULDC UR12, c[0x0][0x228] ;  /* 0x00008a00000c7ab9 */ /* 0x000fe20000000800 */
[----:B------:R-:W-:Y:S01]  /*84d30*/  VIADD R3, R17, 0x5 ;  /* 0x0000000511037836 */ /* 0x000fe20000000000 */
[----:B0-----:R-:W2:Y:S04]  /*84d40*/  LDL.LU R2, [R1+0x158] ;  /* 0x0001580001027983 */ /* 0x001ea80000300800 */
[----:B------:R0:W-:Y:S01]  /*84d50*/  STL [R1+0x373c], R11 ;  /* 0x00373c0b01007387 */ /* 0x0001e20000100800 */
[----:B---3--:R-:W-:Y:S01]  /*84d60*/  IMAD.WIDE R16, R0, 0x2, R8 ;  /* 0x0000000200107825 */ /* 0x008fe200078e0208 */
[----:B------:R-:W-:Y:S01]  /*84d70*/  ISETP.LT.AND P3, PT, R27, UR4, !P2 ;  /* 0x000000041b007c0c */ /* 0x000fe2000d761270 */
[----:B------:R-:W-:-:S02]  /*84d80*/  ULDC UR4, c[0x0][0x22c] ;  /* 0x00008b0000047ab9 */ /* 0x000fc40000000800 */
[----:B------:R-:W-:Y:S01]  /*84d90*/  IMAD.WIDE R18, R0, 0x2, R10 ;  /* 0x0000000200127825 */ /* 0x000fe200078e020a */
[----:B------:R-:W-:Y:S01]  /*84da0*/  ISETP.GE.AND P0, PT, R3, UR4, PT ;  /* 0x0000000403007c0c */ /* 0x000fe2000bf06270 */
[----:B0-----:R-:W3:Y:S01]  /*84db0*/  LDL.LU R11, [R1+0x168] ;  /* 0x00016800010b7983 */ /* 0x001ee20000300800 */
[----:B------:R-:W-:Y:S02]  /*84dc0*/  ISETP.LT.AND P4, PT, R24, UR6, !P2 ;  /* 0x0000000618007c0c */ /* 0x000fe4000d781270 */
[----:B------:R-:W-:Y:S01]  /*84dd0*/  ISETP.LT.AND P5, PT, R25, UR10, !P2 ;  /* 0x0000000a19007c0c */ /* 0x000fe2000d7a1270 */
[----:B------:R-:W4:Y:S04]  /*84de0*/  LDL R3, [R1+0x35e4] ;  /* 0x0035e40001037983 */ /* 0x000f280000100800 */
[----:B------:R0:W-:Y:S01]  /*84df0*/  @P3 STG.E.U16 desc[UR8][R16.64], R29 ;  /* 0x0000001d10003986 */ /* 0x0001e2000c101508 */
[C---:B------:R-:W-:Y:S01]  /*84e00*/  IMAD.WIDE R24, R0.reuse, 0x2, R22 ;  /* 0x0000000200187825 */ /* 0x040fe200078e0216 */
[----:B------:R-:W-:Y:S01]  /*84e10*/  PRMT R28, R7, 0x7632, R28 ;  /* 0x00007632071c7816 */ /* 0x000fe2000000001c */
[----:B------:R-:W-:Y:S01]  /*84e20*/  ULDC UR4, c[0x0][0x228] ;  /* 0x00008a0000047ab9 */ /* 0x000fe20000000800 */
[----:B------:R-:W-:Y:S01]  /*84e30*/  ULDC UR6, c[0x0][0x228] ;  /* 0x00008a0000067ab9 */ /* 0x000fe20000000800 */
[----:B------:R-:W-:Y:S01]  /*84e40*/  IMAD.WIDE R26, R0, 0x2, R20 ;  /* 0x00000002001a7825 */ /* 0x000fe200078e0214 */
[----:B------:R-:W-:Y:S01]  /*84e50*/  ULDC UR10, c[0x0][0x228] ;  /* 0x00008a00000a7ab9 */ /* 0x000fe20000000800 */
[----:B0-----:R-:W2:Y:S04]  /*84e60*/  LDL.LU R16, [R1+0x178] ;  /* 0x0001780001107983 */ /* 0x001ea80000300800 */
[----:B------:R0:W-:Y:S04]  /*84e70*/  @P4 STG.E.U16 desc[UR8][R18.64], R7 ;  /* 0x0000000712004986 */ /* 0x0001e8000c101508 */
[----:B------:R-:W4:Y:S04]  /*84e80*/  LDL R17, [R1+0x35e8] ;  /* 0x0035e80001117983 */ /* 0x000f280000100800 */
[----:B------:R1:W-:Y:S04]  /*84e90*/  @P5 STG.E.U16 desc[UR8][R24.64], R28 ;  /* 0x0000001c18005986 */ /* 0x0003e8000c101508 */
[----:B0-----:R-:W4:Y:S04]  /*84ea0*/  LDL.LU R7, [R1+0x3740] ;  /* 0x0037400001077983 */ /* 0x001f280000300800 */
[----:B------:R-:W4:Y:S04]  /*84eb0*/  LDL R19, [R1+0x35dc] ;  /* 0x0035dc0001137983 */ /* 0x000f280000100800 */
[----:B-1----:R-:W4:Y:S04]  /*84ec0*/  LDL R24, [R1+0x35d4] ;  /* 0x0035d40001187983 */ /* 0x002f280000100800 */
[----:B------:R-:W4:Y:S04]  /*84ed0*/  LDL R25, [R1+0x35d8] ;  /* 0x0035d80001197983 */ /* 0x000f280000100800 */
[----:B--2---:R0:W-:Y:S04]  /*84ee0*/  @P6 STG.E.U16 desc[UR8][R26.64], R16 ;  /* 0x000000101a006986 */ /* 0x0041e8000c101508 */
[----:B0-----:R-:W2:Y:S01]  /*84ef0*/  LDL R27, [R1+0x35ec] ;  /* 0x0035ec00011b7983 */ /* 0x001ea20000100800 */
[----:B------:R-:W-:-:S02]  /*84f00*/  PRMT R18, R16, 0x7632, R18 ;  /* 0x0000763210127816 */ /* 0x000fc40000000012 */
[----:B---3--:R-:W-:Y:S02]  /*84f10*/  PRMT R28, R11, 0x7632, R28 ;  /* 0x000076320b1c7816 */ /* 0x008fe4000000001c */
[----:B----4-:R-:W-:Y:S02]  /*84f20*/  ISETP.LT.AND P6, PT, R24, UR10, !P0 ;  /* 0x0000000a18007c0c */ /* 0x010fe4000c7c1270 */
[----:B------:R-:W-:Y:S01]  /*84f30*/  ISETP.LT.AND P5, PT, R25, UR12, !P0 ;  /* 0x0000000c19007c0c */ /* 0x000fe2000c7a1270 */
[----:B------:R-:W-:Y:S01]  /*84f40*/  STL [R1+0x3734], R13 ;  /* 0x0037340d01007387 */ /* 0x000fe20000100800 */
[----:B------:R-:W-:Y:S01]  /*84f50*/  ULDC UR10, c[0x0][0x228] ;  /* 0x00008a00000a7ab9 */ /* 0x000fe20000000800 */
[----:B------:R-:W-:Y:S01]  /*84f60*/  ULDC UR12, c[0x0][0x228] ;  /* 0x00008a00000c7ab9 */ /* 0x000fe20000000800 */
[----:B--2---:R-:W-:Y:S01]  /*84f70*/  ISETP.LT.AND P4, PT, R27, UR4, !P2 ;  /* 0x000000041b007c0c */ /* 0x004fe2000d781270 */
[----:B------:R-:W-:Y:S02]  /*84f80*/  ULDC UR4, c[0x0][0x228] ;  /* 0x00008a0000047ab9 */ /* 0x000fe40000000800 */
[----:B------:R-:W-:Y:S01]  /*84f90*/  ISETP.LT.AND P3, PT, R17, UR4, !P2 ;  /* 0x0000000411007c0c */ /* 0x000fe2000d761270 */
[C---:B------:R-:W-:Y:S01]  /*84fa0*/  IMAD.WIDE R16, R0.reuse, 0x2, R6 ;  /* 0x0000000200107825 */ /* 0x040fe200078e0206 */
[----:B------:R-:W-:Y:S01]  /*84fb0*/  ISETP.LT.AND P2, PT, R3, UR6, !P2 ;  /* 0x0000000603007c0c */ /* 0x000fe2000d741270 */
[----:B------:R-:W-:Y:S01]  /*84fc0*/  ULDC UR4, c[0x0][0x228] ;  /* 0x00008a0000047ab9 */ /* 0x000fe20000000800 */
[----:B------:R-:W-:Y:S01]  /*84fd0*/  ULDC UR6, c[0x0][0x228] ;  /* 0x00008a0000067ab9 */ /* 0x000fe20000000800 */
[----:B------:R-:W-:-:S02]  /*84fe0*/  VIADD R3, R0, UR24 ;  /* 0x0000001800037c36 */ /* 0x000fc40008000000 */
[----:B------:R-:W-:-:S03]  /*84ff0*/  IMAD.WIDE R26, R0, 0x2, R14 ;  /* 0x00000002001a7825 */ /* 0x000fc600078e020e */
[----:B------:R0:W-:Y:S01]  /*85000*/  @P4 STG.E.U16 desc[UR8][R16.64], R18 ;  /* 0x0000001210004986 */ /* 0x0001e2000c101508 */
[----:B------:R-:W-:Y:S01]  /*85010*/  ISETP.LT.AND P4, PT, R19, UR14, !P0 ;  /* 0x0000000e13007c0c */ /* 0x000fe2000c781270 */
[----:B------:R-:W-:Y:S01]  /*85020*/  IMAD.WIDE R24, R3, 0x2, R8 ;  /* 0x0000000203187825 */ /* 0x000fe200078e0208 */
[----:B------:R-:W-:-:S03]  /*85030*/  ULDC UR14, c[0x0][0x228] ;  /* 0x00008a00000e7ab9 */ /* 0x000fc60000000800 */
[----:B0-----:R-:W-:Y:S01]  /*85040*/  IMAD.WIDE R16, R0, 0x2, R4 ;  /* 0x0000000200107825 */ /* 0x001fe200078e0204 */
[----:B------:R-:W-:-:S03]  /*85050*/  PRMT R0, R2, 0x7632, R0 ;  /* 0x0000763202007816 */ /* 0x000fc60000000000 */
[C---:B------:R-:W-:Y:S01]  /*85060*/  IMAD.WIDE R18, R3.reuse, 0x2, R12 ;  /* 0x0000000203127825 */ /* 0x040fe200078e020c */
[----:B------:R0:W-:Y:S04]  /*85070*/  @P3 STG.E.U16 desc[UR8][R16.64], R11 ;  /* 0x0000000b10003986 */ /* 0x0001e8000c101508 */
[----:B------:R-:W2:Y:S04]  /*85080*/  LDL.LU R13, [R1+0x138] ;  /* 0x00013800010d7983 */ /* 0x000ea80000300800 */
[----:B------:R1:W-:Y:S04]  /*85090*/  @P2 STG.E.U16 desc[UR8][R26.64], R28 ;  /* 0x0000001c1a002986 */ /* 0x0003e8000c101508 */
[----:B0-----:R-:W3:Y:S04]  /*850a0*/  LDL.LU R11, [R1+0x373c] ;  /* 0x00373c00010b7983 */ /* 0x001ee80000300800 */
[----:B------:R0:W-:Y:S04]  /*850b0*/  @P6 STG.E.U16 desc[UR8][R18.64], R2 ;  /* 0x0000000212006986 */ /* 0x0001e8000c101508 */
[----:B-1----:R-:W4:Y:S04]  /*850c0*/  LDL.LU R26, [R1+0x148] ;  /* 0x00014800011a7983 */ /* 0x002f280000300800 */
[----:B------:R-:W2:Y:S04]  /*850d0*/  LDL R27, [R1+0x140c] ;  /* 0x00140c00011b7983 */ /* 0x000ea80000100800 */
[----:B0-----:R-:W2:Y:S04]  /*850e0*/  LDL.LU R2, [R1+0x3738] ;  /* 0x0037380001027983 */ /* 0x001ea80000300800 */
[----:B------:R0:W-:Y:S04]  /*850f0*/  @P5 STG.E.U16 desc[UR8][R24.64], R0 ;  /* 0x0000000018005986 */ /* 0x0001e8000c101508 */
[----:B------:R-:W2:Y:S04]  /*85100*/  LDL R18, [R1+0x35ec] ;  /* 0x0035ec0001127983 */ /* 0x000ea80000100800 */
[----:B------:R-:W2:Y:S04]  /*85110*/  LDL R19, [R1+0x35e8] ;  /* 0x0035e80001137983 */ /* 0x000ea80000100800 */
[----:B0-----:R-:W2:Y:S01]  /*85120*/  LDL R25, [R1+0x35e0] ;  /* 0x0035e00001197983 */ /* 0x001ea20000100800 */
[----:B---3--:R-:W-:-:S05]  /*85130*/  IMAD.WIDE R16, R3, 0x2, R10 ;  /* 0x0000000203107825 */ /* 0x008fca00078e020a */
[----:B----4-:R0:W-:Y:S01]  /*85140*/  @P4 STG.E.U16 desc[UR8][R16.64], R26 ;  /* 0x0000001a10004986 */ /* 0x0101e2000c101508 */
[----:B------:R-:W-:Y:S02]  /*85150*/  PRMT R29, R26, 0x7632, R29 ;  /* 0x000076321a1d7816 */ /* 0x000fe4000000001d */
[----:B--2---:R-:W-:Y:S01]  /*85160*/  ISETP.LT.AND P4, PT, R2, UR6, !P0 ;  /* 0x0000000602007c0c */ /* 0x004fe2000c781270 */
[----:B------:R-:W-:Y:S01]  /*85170*/  VIADD R0, R27, 0x6 ;  /* 0x000000061b007836 */ /* 0x000fe20000000000 */
[----:B------:R-:W-:Y:S02]  /*85180*/  ISETP.LT.AND P5, PT, R18, UR10, !P0 ;  /* 0x0000000a12007c0c */ /* 0x000fe4000c7a1270 */
[----:B------:R-:W-:Y:S01]  /*85190*/  ISETP.LT.AND P3, PT, R25, UR4, !P0 ;  /* 0x0000000419007c0c */ /* 0x000fe2000c761270 */
[----:B0-----:R-:W-:Y:S01]  /*851a0*/  IMAD.WIDE R16, R3, 0x2, R22 ;  /* 0x0000000203107825 */ /* 0x001fe200078e0216 */
[----:B------:R-:W-:Y:S01]  /*851b0*/  ISETP.LT.AND P6, PT, R19, UR12, !P0 ;  /* 0x0000000c13007c0c */ /* 0x000fe2000c7c1270 */
[----:B------:R-:W-:Y:S01]  /*851c0*/  ULDC UR4, c[0x0][0x22c] ;  /* 0x00008b0000047ab9 */ /* 0x000fe20000000800 */
[----:B------:R0:W-:Y:S01]  /*851d0*/  STL [R1+0x3730], R2 ;  /* 0x0037300201007387 */ /* 0x0001e20000100800 */
[----:B------:R-:W-:Y:S01]  /*851e0*/  IMAD.WIDE R18, R3, 0x2, R20 ;  /* 0x0000000203127825 */ /* 0x000fe200078e0214 */
[----:B------:R-:W-:Y:S01]  /*851f0*/  PRMT R28, R13, 0x7632, R28 ;  /* 0x000076320d1c7816 */ /* 0x000fe2000000001c */
[----:B------:R-:W-:Y:S01]  /*85200*/  ULDC UR6, c[0x0][0x228] ;  /* 0x00008a0000067ab9 */ /* 0x000fe20000000800 */
[----:B------:R-:W-:Y:S01]  /*85210*/  ISETP.GE.AND P2, PT, R0, UR4, PT ;  /* 0x0000000400007c0c */ /* 0x000fe2000bf46270 */
[C---:B------:R-:W-:Y:S01]  /*85220*/  IMAD.WIDE R24, R3.reuse, 0x2, R6 ;  /* 0x0000000203187825 */ /* 0x040fe200078e0206 */
[----:B------:R-:W-:Y:S01]  /*85230*/  ULDC UR4, c[0x0][0x228] ;  /* 0x00008a0000047ab9 */ /* 0x000fe20000000800 */
[----:B------:R-:W-:Y:S01]  /*85240*/  ULDC UR10, c[0x0][0x228] ;  /* 0x00008a00000a7ab9 */ /* 0x000fe20000000800 */
[----:B------:R-:W-:Y:S01]  /*85250*/  ULDC UR12, c[0x0][0x228] ;  /* 0x00008a00000c7ab9 */ /* 0x000fe20000000800 */
[----:B------:R1:W-:Y:S04]  /*85260*/  @P3 STG.E.U16 desc[UR8][R16.64], R29 ;  /* 0x0000001d10003986 */ /* 0x0003e8000c101508 */
[----:B0-----:R-:W2:Y:S04]  /*85270*/  LDL.LU R2, [R1+0x19c] ;  /* 0x00019c0001027983 */ /* 0x001ea80000300800 */
[----:B------:R-:W3:Y:S04]  /*85280*/  LDL R0, [R1+0x35d8] ;  /* 0x0035d80001007983 */ /* 0x000ee80000100800 */
[----:B-1----:R-:W4:Y:S04]  /*85290*/  LDL.LU R16, [R1+0x128] ;  /* 0x0001280001107983 */ /* 0x002f280000300800 */
[----:B------:R-:W2:Y:S04]  /*852a0*/  LDL R17, [R1+0x140c] ;  /* 0x00140c0001117983 */ /* 0x000ea80000100800 */
[----:B------:R0:W-:Y:S04]  /*852b0*/  @P4 STG.E.U16 desc[UR8][R18.64], R13 ;  /* 0x0000000d12004986 */ /* 0x0001e8000c101508 */
[----:B------:R1:W-:Y:S04]  /*852c0*/  @P5 STG.E.U16 desc[UR8][R24.64], R28 ;  /* 0x0000001c18005986 */ /* 0x0003e8000c101508 */
[----:B0-----:R-:W2:Y:S04]  /*852d0*/  LDL.LU R13, [R1+0x3734] ;  /* 0x00373400010d7983 */ /* 0x001ea80000300800 */
[----:B-1----:R-:W2:Y:S04]  /*852e0*/  LDL R25, [R1+0x35e4] ;  /* 0x0035e40001197983 */ /* 0x002ea80000100800 */
[----:B------:R-:W2:Y:S04]  /*852f0*/  LDL R18, [R1+0x35d4] ;  /* 0x0035d40001127983 */ /* 0x000ea80000100800 */
[----:B------:R-:W2:Y:S01]  /*85300*/  LDL R19, [R1+0x35dc] ;  /* 0x0035dc0001137983 */ /* 0x000ea20000100800 */
[----:B------:R-:W-:-:S03]  /*85310*/  IMAD.WIDE R26, R3, 0x2, R4 ;  /* 0x00000002031a7825 */ /* 0x000fc600078e0204 */
[----:B------:R-:W-:Y:S01]  /*85320*/  STL [R1+0x3724], R12 ;  /* 0x0037240c01007387 */ /* 0x000fe20000100800 */
[----:B---3--:R-:W-:Y:S01]  /*85330*/  ISETP.LT.AND P5, PT, R0, UR10, !P2 ;  /* 0x0000000a00007c0c */ /* 0x008fe2000d7a1270 */
[----:B------:R-:W-:Y:S01]  /*85340*/  VIADD R0, R3, UR24 ;  /* 0x0000001803007c36 */ /* 0x000fe20008000000 */
[----:B------:R-:W-:Y:S01]  /*85350*/  ULDC UR10, c[0x0][0x228] ;  /* 0x00008a00000a7ab9 */ /* 0x000fe20000000800 */
[----:B----4-:R0:W-:Y:S01]  /*85360*/  @P6 STG.E.U16 desc[UR8][R26.64], R16 ;  /* 0x000000101a006986 */ /* 0x0101e2000c101508 */
[----:B------:R-:W-:Y:S01]  /*85370*/  PRMT R29, R16, 0x7632, R29 ;  /* 0x00007632101d7816 */ /* 0x000fe2000000001d */
[----:B--2---:R-:W-:Y:S01]  /*85380*/  VIADD R28, R17, 0x7 ;  /* 0x00000007111c7836 */ /* 0x004fe20000000000 */
[----:B------:R-:W-:Y:S02]  /*85390*/  ISETP.LT.AND P3, PT, R25, UR4, !P0 ;  /* 0x0000000419007c0c */ /* 0x000fe4000c761270 */
        /* <DEDUP_REMOVED lines=33> */
[----:B---3--:R-:W-:Y:S01]  /*855b0*/  ISETP.LT.AND P5, PT, R2, UR6, !P2 ;  /* 0x0000000602007c0c */ /* 0x008fe2000d7a1270 */
[----:B------:R1:W-:Y:S01]  /*855c0*/  STL [R1+0x371c], R2 ;  /* 0x00371c0201007387 */ /* 0x0003e20000100800 */
[----:B------:R-:W-:Y:S01]  /*855d0*/  PRMT R12, R9, 0x7632, R12 ;  /* 0x00007632090c7816 */ /* 0x000fe2000000000c */
[C---:B0-----:R-:W-:Y:S01]  /*855e0*/  IMAD.WIDE R26, R0.reuse, 0x2, R4 ;  /* 0x00000002001a7825 */ /* 0x041fe200078e0204 */
[----:B------:R-:W-:Y:S01]  /*855f0*/  ISETP.LT.AND P6, PT, R17, UR4, !P2 ;  /* 0x0000000411007c0c */ /* 0x000fe2000d7c1270 */
[----:B------:R-:W-:Y:S01]  /*85600*/  ULDC UR4, c[0x0][0x228] ;  /* 0x00008a0000047ab9 */ /* 0x000fe20000000800 */
[----:B------:R-:W-:Y:S01]  /*85610*/  ISETP.LT.AND P2, PT, R19, UR14, !P2 ;  /* 0x0000000e13007c0c */ /* 0x000fe2000d741270 */
[C---:B------:R-:W-:Y:S01]  /*85620*/  IMAD.WIDE R16, R0.reuse, 0x2, R22 ;  /* 0x0000000200107825 */ /* 0x040fe200078e0216 */
[----:B------:R-:W-:Y:S01]  /*85630*/  PRMT R3, R13, 0x7632, R3 ;  /* 0x000076320d037816 */ /* 0x000fe20000000003 */
[----:B------:R-:W-:Y:S01]  /*85640*/  ULDC UR6, c[0x0][0x228] ;  /* 0x00008a0000067ab9 */ /* 0x000fe20000000800 */
[----:B------:R-:W-:Y:S01]  /*85650*/  ULDC UR14, c[0x0][0x228] ;  /* 0x00008a00000e7ab9 */ /* 0x000fe20000000800 */
[C---:B------:R-:W-:Y:S01]  /*85660*/  IMAD.WIDE R18, R0.reuse, 0x2, R20 ;  /* 0x0000000200127825 */ /* 0x040fe200078e0214 */
        /* <DEDUP_REMOVED lines=16> */
[----:B------:R-:W-:-:S04]  /*85770*/  IMAD.WIDE R28, R0, 0x2, R14 ;  /* 0x00000002001c7825 */ /* 0x000fc800078e020e */
[----:B------:R-:W-:Y:S01]  /*85780*/  VIADD R0, R0, UR24 ;  /* 0x0000001800007c36 */ /* 0x000fe20008000000 */
[----:B------:R2:W-:Y:S02]  /*85790*/  @P2 STG.E.U16 desc[UR8][R28.64], R3 ;  /* 0x000000031c002986 */ /* 0x0005e4000c101508 */
[----:B--2---:R-:W-:Y:S02]  /*857a0*/  PRMT R29, R2, 0x7632, R29 ;  /* 0x00007632021d7816 */ /* 0x004fe4000000001d */
[----:B----4-:R-:W-:Y:S01]  /*857b0*/  ISETP.LT.AND P6, PT, R16, UR12, !P0 ;  /* 0x0000000c10007c0c */ /* 0x010fe2000c7c1270 */
[----:B------:R-:W-:Y:S01]  /*857c0*/  ULDC UR12, c[0x0][0x228] ;  /* 0x00008a00000c7ab9 */ /* 0x000fe20000000800 */
[----:B------:R-:W-:Y:S01]  /*857d0*/  VIADD R3, R17, 0x8 ;  /* 0x0000000811037836 */ /* 0x000fe20000000000 */
[----:B---3--:R-:W-:Y:S01]  /*857e0*/  ISETP.LT.AND P4, PT, R18, UR6, !P0 ;  /* 0x0000000612007c0c */ /* 0x008fe2000c781270 */
[----:B------:R-:W-:Y:S01]  /*857f0*/  ULDC UR6, c[0x0][0x228] ;  /* 0x00008a0000067ab9 */ /* 0x000fe20000000800 */
[----:B------:R-:W-:Y:S01]  /*85800*/  ISETP.LT.AND P5, PT, R19, UR10, !P0 ;  /* 0x0000000a13007c0c */ /* 0x000fe2000c7a1270 */
[C---:B------:R-:W-:Y:S01]  /*85810*/  IMAD.WIDE R18, R0.reuse, 0x2, R8 ;  /* 0x0000000200127825 */ /* 0x040fe200078e0208 */
[----:B------:R-:W-:Y:S01]  /*85820*/  ISETP.LT.AND P3, PT, R25, UR4, !P0 ;  /* 0x0000000419007c0c */ /* 0x000fe2000c761270 */
[----:B------:R-:W-:Y:S01]  /*85830*/  ULDC UR4, c[0x0][0x22c] ;  /* 0x00008b0000047ab9 */ /* 0x000fe20000000800 */
[----:B------:R0:W-:Y:S01]  /*85840*/  STL [R1+0x3714], R13 ;  /* 0x0037140d01007387 */ /* 0x0001e20000100800 */
[C---:B------:R-:W-:Y:S01]  /*85850*/  IMAD.WIDE R16, R0.reuse, 0x2, R12 ;  /* 0x0000000200107825 */ /* 0x040fe200078e020c */
        /* <DEDUP_REMOVED lines=42> */
[----:B-1----:R-:W4:Y:S04]  /*85b00*/  LDL.LU R16, [R1+0x110] ;  /* 0x0001100001107983 */ /* 0x002f280000300800 */
[----:B------:R-:W4:Y:S04]  /*85b10*/  LDL R17, [R1+0x140c] ;  /* 0x00140c0001117983 */ /* 0x000f280000100800 */
[----:B---3--:R-:W3:Y:S04]  /*85b20*/  LDL.LU R9, [R1+0x3710] ;  /* 0x0037100001097983 */ /* 0x008ee80000300800 */
[----:B------:R0:W-:Y:S04]  /*85b30*/  @P0 STG.E.U16 desc[UR8][R26.64], R0 ;  /* 0x000000001a000986 */ /* 0x0001e8000c101508 */
[----:B------:R-:W3:Y:S04]  /*85b40*/  LDL R24, [R1+0x35dc] ;  /* 0x0035dc0001187983 */ /* 0x000ee80000100800 */
[----:B------:R-:W3:Y:S04]  /*85b50*/  LDL R25, [R1+0x35e0] ;  /* 0x0035e00001197983 */ /* 0x000ee80000100800 */
[----:B0-----:R-:W3:Y:S04]  /*85b60*/  LDL R27, [R1+0x35d8] ;  /* 0x0035d800011b7983 */ /* 0x001ee80000100800 */
[----:B------:R0:W-:Y:S01]  /*85b70*/  STL [R1+0x3704], R2 ;  /* 0x0037040201007387 */ /* 0x0001e20000100800 */
[----:B--2---:R-:W-:Y:S01]  /*85b80*/  PRMT R28, R7, 0x7632, R28 ;  /* 0x00007632071c7816 */ /* 0x004fe2000000001c */
[----:B----4-:R-:W-:Y:S01]  /*85b90*/  IMAD.WIDE R18, R3, 0x2, R12 ;  /* 0x0000000203127825 */ /* 0x010fe200078e020c */
[----:B------:R-:W-:-:S04]  /*85ba0*/  PRMT R29, R16, 0x7632, R29 ;  /* 0x00007632101d7816 */ /* 0x000fc8000000001d */
[----:B------:R1:W-:Y:S01]  /*85bb0*/  @P6 STG.E.U16 desc[UR8][R18.64], R16 ;  /* 0x0000001012006986 */ /* 0x0003e2000c101508 */
[----:B------:R-:W-:Y:S01]  /*85bc0*/  VIADD R0, R17, 0x9 ;  /* 0x0000000911007836 */ /* 0x000fe20000000000 */
[----:B------:R-:W-:Y:S01]  /*85bd0*/  ISETP.LT.AND P6, PT, R2, UR12, !P2 ;  /* 0x0000000c02007c0c */ /* 0x000fe2000d7c1270 */
[----:B------:R-:W-:Y:S01]  /*85be0*/  ULDC UR12, c[0x0][0x228] ;  /* 0x00008a00000c7ab9 */ /* 0x000fe20000000800 */
[----:B0-----:R-:W2:Y:S01]  /*85bf0*/  LDL.LU R2, [R1+0xd0] ;  /* 0x0000d00001027983 */ /* 0x001ea20000300800 */
[----:B---3--:R-:W-:Y:S02]  /*85c00*/  ISETP.LT.AND P4, PT, R24, UR6, !P2 ;  /* 0x0000000618007c0c */ /* 0x008fe4000d781270 */
[----:B------:R-:W-:Y:S02]  /*85c10*/  ISETP.LT.AND P5, PT, R25, UR10, !P2 ;  /* 0x0000000a19007c0c */ /* 0x000fe4000d7a1270 */
[----:B------:R-:W-:Y:S01]  /*85c20*/  ISETP.LT.AND P3, PT, R27, UR4, !P2 ;  /* 0x000000041b007c0c */ /* 0x000fe2000d761270 */
[C---:B-1----:R-:W-:Y:S01]  /*85c30*/  IMAD.WIDE R16, R3.reuse, 0x2, R8 ;  /* 0x0000000203107825 */ /* 0x042fe200078e0208 */
[----:B------:R0:W-:Y:S01]  /*85c40*/  STL [R1+0x3708], R11 ;  /* 0x0037080b01007387 */ /* 0x0001e20000100800 */
[----:B------:R-:W-:Y:S01]  /*85c50*/  ULDC UR4, c[0x0][0x22c] ;  /* 0x00008b0000047ab9 */ /* 0x000fe20000000800 */
[----:B------:R-:W-:Y:S01]  /*85c60*/  ULDC UR6, c[0x0][0x228] ;  /* 0x00008a0000067ab9 */ /* 0x000fe20000000800 */
[----:B------:R-:W-:Y:S01]  /*85c70*/  IMAD.WIDE R18, R3, 0x2, R10 ;  /* 0x0000000203127825 */ /* 0x000fe200078e020a */
[----:B------:R-:W-:-:S03]  /*85c80*/  ULDC UR10, c[0x0][0x228] ;  /* 0x00008a00000a7ab9 */ /* 0x000fc60000000800 */
[C---:B------:R-:W-:Y:S01]  /*85c90*/  IMAD.WIDE R24, R3.reuse, 0x2, R22 ;  /* 0x0000000203187825 */ /* 0x040fe200078e0216 */
[----:B0-----:R-:W3:Y:S04]  /*85ca0*/  LDL.LU R11, [R1+0xe0] ;  /* 0x0000e000010b7983 */ /* 0x001ee80000300800 */
[----:B------:R0:W-:Y:S04]  /*85cb0*/  @P3 STG.E.U16 desc[UR8][R16.64], R29 ;  /* 0x0000001d10003986 */ /* 0x0001e8000c101508 */
[----:B------:R1:W-:Y:S04]  /*85cc0*/  @P4 STG.E.U16 desc[UR8][R18.64], R7 ;  /* 0x0000000712004986 */ /* 0x0003e8000c101508 */
[----:B------:R4:W-:Y:S04]  /*85cd0*/  @P5 STG.E.U16 desc[UR8][R24.64], R28 ;  /* 0x0000001c18005986 */ /* 0x0009e8000c101508 */
[----:B0-----:R-:W2:Y:S04]  /*85ce0*/  LDL R16, [R1+0x35d8] ;  /* 0x0035d80001107983 */ /* 0x001ea80000100800 */
[----:B------:R-:W3:Y:S04]  /*85cf0*/  LDL R29, [R1+0x35dc] ;  /* 0x0035dc00011d7983 */ /* 0x000ee80000100800 */
[----:B-1----:R-:W3:Y:S04]  /*85d00*/  LDL.LU R7, [R1+0x370c] ;  /* 0x00370c0001077983 */ /* 0x002ee80000300800 */
[----:B------:R-:W3:Y:S04]  /*85d10*/  LDL.LU R18, [R1+0xf0] ;  /* 0x0000f00001127983 */ /* 0x000ee80000300800 */
[----:B----4-:R-:W4:Y:S04]  /*85d20*/  LDL R28, [R1+0x35ec] ;  /* 0x0035ec00011c7983 */ /* 0x010f280000100800 */
[----:B------:R-:W3:Y:S04]  /*85d30*/  LDL R19, [R1+0x35e8] ;  /* 0x0035e80001137983 */ /* 0x000ee80000100800 */
[----:B------:R-:W3:Y:S04]  /*85d40*/  LDL R24, [R1+0x35e4] ;  /* 0x0035e40001187983 */ /* 0x000ee80000100800 */
[----:B------:R-:W3:Y:S01]  /*85d50*/  LDL R25, [R1+0x35d4] ;  /* 0x0035d40001197983 */ /* 0x000ee20000100800 */
[----:B------:R-:W-:Y:S01]  /*85d60*/  ISETP.GE.AND P0, PT, R0, UR4, PT ;  /* 0x0000000400007c0c */ /* 0x000fe2000bf06270 */
[----:B------:R-:W-:Y:S01]  /*85d70*/  ULDC UR4, c[0x0][0x228] ;  /* 0x00008a0000047ab9 */ /* 0x000fe20000000800 */
[----:B------:R-:W-:Y:S01]  /*85d80*/  IMAD.WIDE R26, R3, 0x2, R20 ;  /* 0x00000002031a7825 */ /* 0x000fe200078e0214 */
[----:B------:R-:W-:Y:S01]  /*85d90*/  STL [R1+0x3700], R15 ;  /* 0x0037000f01007387 */ /* 0x000fe20000100800 */
[----:B--2---:R-:W-:-:S02]  /*85da0*/  ISETP.LT.AND P5, PT, R16, UR12, !P0 ;  /* 0x0000000c10007c0c */ /* 0x004fc4000c7a1270 */
[----:B------:R-:W-:Y:S01]  /*85db0*/  VIADD R16, R3, UR24 ;  /* 0x0000001803107c36 */ /* 0x000fe20008000000 */
[----:B------:R-:W-:Y:S01]  /*85dc0*/  ULDC UR12, c[0x0][0x228] ;  /* 0x00008a00000c7ab9 */ /* 0x000fe20000000800 */
[----:B----4-:R-:W-:Y:S01]  /*85dd0*/  ISETP.LT.AND P4, PT, R28, UR4, !P2 ;  /* 0x000000041c007c0c */ /* 0x010fe2000d781270 */
[----:B------:R-:W-:Y:S01]  /*85de0*/  ULDC UR4, c[0x0][0x228] ;  /* 0x00008a0000047ab9 */ /* 0x000fe20000000800 */
[----:B---3--:R0:W-:Y:S01]  /*85df0*/  @P6 STG.E.U16 desc[UR8][R26.64], R18 ;  /* 0x000000121a006986 */ /* 0x0081e2000c101508 */
[----:B------:R-:W-:Y:S02]  /*85e00*/  PRMT R0, R18, 0x7632, R0 ;  /* 0x0000763212007816 */ /* 0x000fe40000000000 */
[----:B------:R-:W-:Y:S01]  /*85e10*/  ISETP.LT.AND P3, PT, R19, UR4, !P2 ;  /* 0x0000000413007c0c */ /* 0x000fe2000d761270 */
[----:B------:R-:W-:Y:S01]  /*85e20*/  ULDC UR4, c[0x0][0x228] ;  /* 0x00008a0000047ab9 */ /* 0x000fe20000000800 */
[----:B------:R-:W-:Y:S01]  /*85e30*/  ISETP.LT.AND P2, PT, R24, UR6, !P2 ;  /* 0x0000000618007c0c */ /* 0x000fe2000d741270 */
[----:B------:R-:W-:Y:S01]  /*85e40*/  ULDC UR6, c[0x0][0x228] ;  /* 0x00008a0000067ab9 */ /* 0x000fe20000000800 */
[----:B------:R-:W-:Y:S01]  /*85e50*/  ISETP.LT.AND P6, PT, R25, UR10, !P0 ;  /* 0x0000000a19007c0c */ /* 0x000fe2000c7c1270 */
[----:B0-----:R-:W-:Y:S01]  /*85e60*/  IMAD.WIDE R18, R3, 0x2, R6 ;  /* 0x0000000203127825 */ /* 0x001fe200078e0206 */
[----:B------:R-:W-:-:S04]  /*85e70*/  ULDC UR10, c[0x0][0x228] ;  /* 0x00008a00000a7ab9 */ /* 0x000fc80000000800 */
[----:B------:R0:W-:Y:S01]  /*85e80*/  @P4 STG.E.U16 desc[UR8][R18.64], R0 ;  /* 0x0000000012004986 */ /* 0x0001e2000c101508 */
[----:B------:R-:W-:Y:S01]  /*85e90*/  ISETP.LT.AND P4, PT, R29, UR14, !P0 ;  /* 0x0000000e1d007c0c */ /* 0x000fe2000c781270 */
[----:B------:R-:W-:Y:S01]  /*85ea0*/  IMAD.WIDE R28, R3, 0x2, R14 ;  /* 0x00000002031c7825 */ /* 0x000fe200078e020e */
[----:B------:R-:W-:Y:S01]  /*85eb0*/  ULDC UR14, c[0x0][0x228] ;  /* 0x00008a00000e7ab9 */ /* 0x000fe20000000800 */
[----:B------:R-:W2:Y:S02]  /*85ec0*/  LDL.LU R15, [R1+0xb0] ;  /* 0x0000b000010f7983 */ /* 0x000ea40000300800 */
[----:B------:R-:W-:-:S04]  /*85ed0*/  IMAD.WIDE R26, R16, 0x2, R12 ;  /* 0x00000002101a7825 */ /* 0x000fc800078e020c */
[----:B0-----:R-:W-:Y:S01]  /*85ee0*/  IMAD.WIDE R18, R3, 0x2, R4 ;  /* 0x0000000203127825 */ /* 0x001fe200078e0204 */
[----:B------:R-:W-:Y:S02]  /*85ef0*/  PRMT R3, R11, 0x7632, R3 ;  /* 0x000076320b037816 */ /* 0x000fe40000000003 */
[----:B------:R-:W-:Y:S01]  /*85f00*/  PRMT R0, R2, 0x7632, R0 ;  /* 0x0000763202007816 */ /* 0x000fe20000000000 */
[C---:B------:R-:W-:Y:S01]  /*85f10*/  IMAD.WIDE R24, R16.reuse, 0x2, R8 ;  /* 0x0000000210187825 */ /* 0x040fe200078e0208 */
        /* <DEDUP_REMOVED lines=10> */
[----:B0-----:R-:W3:Y:S01]  /*85fc0*/  LDL R25, [R1+0x35e0] ;  /* 0x0035e00001197983 */ /* 0x001ee20000100800 */
[----:B--2---:R-:W-:Y:S01]  /*85fd0*/  PRMT R3, R15, 0x7632, R3 ;  /* 0x000076320f037816 */ /* 0x004fe20000000003 */
[----:B----4-:R-:W-:-:S05]  /*85fe0*/  IMAD.WIDE R18, R16, 0x2, R10 ;  /* 0x0000000210127825 */ /* 0x010fca00078e020a */
[----:B------:R0:W-:Y:S01]  /*85ff0*/  @P4 STG.E.U16 desc[UR8][R18.64], R28 ;  /* 0x0000001c12004986 */ /* 0x0001e2000c101508 */
[----:B------:R-:W-:Y:S02]  /*86000*/  PRMT R17, R28, 0x7632, R17 ;  /* 0x000076321c117816 */ /* 0x000fe40000000011 */
[----:B---3--:R-:W-:Y:S01]  /*86010*/  ISETP.LT.AND P4, PT, R2, UR6, !P0 ;  /* 0x0000000602007c0c */ /* 0x008fe2000c781270 */
[----:B------:R-:W-:Y:S01]  /*86020*/  VIADD R0, R29, 0xa ;  /* 0x0000000a1d007836 */ /* 0x000fe20000000000 */
[----:B------:R1:W-:Y:S01]  /*86030*/  STL [R1+0x36fc], R2 ;  /* 0x0036fc0201007387 */ /* 0x0003e20000100800 */
[----:B------:R-:W-:Y:S01]  /*86040*/  ULDC UR6, c[0x0][0x228] ;  /* 0x00008a0000067ab9 */ /* 0x000fe20000000800 */
[C---:B0-----:R-:W-:Y:S02]  /*86050*/  IMAD.WIDE R18, R16.reuse, 0x2, R22 ;  /* 0x0000000210127825 */ /* 0x041fe400078e0216 */
[----:B-1----:R-:W2:Y:S01]  /*86060*/  LDL.LU R2, [R1+0x114] ;  /* 0x0001140001027983 */ /* 0x002ea20000300800 */
[----:B------:R-:W-:Y:S01]  /*86070*/  ISETP.LT.AND P3, PT, R25, UR4, !P0 ;  /* 0x0000000419007c0c */ /* 0x000fe2000c761270 */
[----:B------:R-:W-:Y:S01]  /*86080*/  ULDC UR4, c[0x0][0x22c] ;  /* 0x00008b0000047ab9 */ /* 0x000fe20000000800 */
[----:B------:R-:W-:Y:S01]  /*86090*/  IMAD.WIDE R24, R16, 0x2, R20 ;  /* 0x0000000210187825 */ /* 0x000fe200078e0214 */
[----:B------:R-:W-:Y:S01]  /*860a0*/  ISETP.GE.AND P2, PT, R0, UR4, PT ;  /* 0x0000000400007c0c */ /* 0x000fe2000bf46270 */
[----:B------:R-:W-:Y:S01]  /*860b0*/  ULDC UR4, c[0x0][0x228] ;  /* 0x00008a0000047ab9 */ /* 0x000fe20000000800 */
[----:B------:R-:W3:Y:S08]  /*860c0*/  LDL R0, [R1+0x35dc] ;  /* 0x0035dc0001007983 */ /* 0x000ef00000100800 */
[----:B------:R0:W-:Y:S04]  /*860d0*/  @P3 STG.E.U16 desc[UR8][R18.64], R17 ;  /* 0x0000001112003986 */ /* 0x0001e8000c101508 */
[----:B------:R1:W-:Y:S04]  /*860e0*/  @P4 STG.E.U16 desc[UR8][R24.64], R15 ;  /* 0x0000000f18004986 */ /* 0x0003e8000c101508 */
[----:B0-----:R-:W4:Y:S04]  /*860f0*/  LDL R17, [R1+0x35d8] ;  /* 0x0035d80001117983 */ /* 0x001f280000100800 */
[----:B------:R-:W2:Y:S04]  /*86100*/  LDL.LU R18, [R1+0xa0] ;  /* 0x0000a00001127983 */ /* 0x000ea80000300800 */
[----:B------:R-:W3:Y:S04]  /*86110*/  LDL R19, [R1+0x140c] ;  /* 0x00140c0001137983 */ /* 0x000ee80000100800 */
[----:B-1----:R-:W3:Y:S04]  /*86120*/  LDL.LU R15, [R1+0x3700] ;  /* 0x00370000010f7983 */ /* 0x002ee80000300800 */
[----:B------:R-:W3:Y:S04]  /*86130*/  LDL R24, [R1+0x35e4] ;  /* 0x0035e40001187983 */ /* 0x000ee80000100800 */
[----:B------:R-:W3:Y:S01]  /*86140*/  LDL R25, [R1+0x35d4] ;  /* 0x0035d40001197983 */ /* 0x000ee20000100800 */
[----:B------:R-:W-:-:S02]  /*86150*/  ISETP.LT.AND P5, PT, R26, UR10, !P0 ;  /* 0x0000000a1a007c0c */ /* 0x000fc4000c7a1270 */
[----:B------:R-:W-:Y:S01]  /*86160*/  ISETP.LT.AND P6, PT, R27, UR12, !P0 ;  /* 0x0000000c1b007c0c */ /* 0x000fe2000c7c1270 */
[C---:B------:R-:W-:Y:S01]  /*86170*/  IMAD.WIDE R26, R16.reuse, 0x2, R6 ;  /* 0x00000002101a7825 */ /* 0x040fe200078e0206 */
[----:B------:R-:W-:Y:S01]  /*86180*/  ULDC UR12, c[0x0][0x228] ;  /* 0x00008a00000c7ab9 */ /* 0x000fe20000000800 */
[----:B------:R-:W-:Y:S02]  /*86190*/  ULDC UR10, c[0x0][0x228] ;  /* 0x00008a00000a7ab9 */ /* 0x000fe40000000800 */
[----:B------:R-:W-:-:S06]  /*861a0*/  IMAD.WIDE R28, R16, 0x2, R4 ;  /* 0x00000002101c7825 */ /* 0x000fcc00078e0204 */
[----:B------:R0:W-:Y:S04]  /*861b0*/  @P5 STG.E.U16 desc[UR8][R26.64], R3 ;  /* 0x000000031a005986 */ /* 0x0001e8000c101508 */
[----:B------:R-:W-:Y:S04]  /*861c0*/  STL [R1+0x36f0], R12 ;  /* 0x0036f00c01007387 */ /* 0x000fe80000100800 */
[----:B------:R-:W-:Y:S01]  /*861d0*/  STL [R1+0x36ec], R13 ;  /* 0x0036ec0d01007387 */ /* 0x000fe20000100800 */
[----:B----4-:R-:W-:Y:S01]  /*861e0*/  ISETP.LT.AND P5, PT, R17, UR10, !P2 ;  /* 0x0000000a11007c0c */ /* 0x010fe2000d7a1270 */
[----:B------:R-:W-:-:S02]  /*861f0*/  ULDC UR10, c[0x0][0x228] ;  /* 0x00008a00000a7ab9 */ /* 0x000fc40000000800 */
[----:B--2---:R1:W-:Y:S01]  /*86200*/  @P6 STG.E.U16 desc[UR8][R28.64], R18 ;  /* 0x000000121c006986 */ /* 0x0043e2000c101508 */
[----:B---3--:R-:W-:Y:S01]  /*86210*/  ISETP.LT.AND P6, PT, R0, UR12, !P2 ;  /* 0x0000000c00007c0c */ /* 0x008fe2000d7c1270 */
[----:B------:R-:W-:Y:S01]  /*86220*/  VIADD R0, R16, UR24 ;  /* 0x0000001810007c36 */ /* 0x000fe20008000000 */
[----:B------:R-:W-:Y:S01]  /*86230*/  ULDC UR12, c[0x0][0x228] ;  /* 0x00008a00000c7ab9 */ /* 0x000fe20000000800 */
[----:B0-----:R-:W-:Y:S01]  /*86240*/  VIADD R3, R19, 0xb ;  /* 0x0000000b13037836 */ /* 0x001fe20000000000 */
[----:B------:R-:W-:Y:S02]  /*86250*/  ISETP.LT.AND P3, PT, R24, UR4, !P0 ;  /* 0x0000000418007c0c */ /* 0x000fe4000c761270 */
[----:B------:R-:W-:Y:S01]  /*86260*/  ISETP.LT.AND P4, PT, R25, UR6, !P2 ;  /* 0x0000000619007c0c */ /* 0x000fe2000d781270 */
[----:B------:R-:W-:Y:S01]  /*86270*/  IMAD.WIDE R16, R16, 0x2, R14 ;  /* 0x0000000210107825 */ /* 0x000fe200078e020e */
[----:B-1----:R-:W-:Y:S01]  /*86280*/  PRMT R29, R18, 0x7632, R29 ;  /* 0x00007632121d7816 */ /* 0x002fe2000000001d */
[----:B------:R-:W-:Y:S01]  /*86290*/  ULDC UR4, c[0x0][0x22c] ;  /* 0x00008b0000047ab9 */ /* 0x000fe20000000800 */
[----:B------:R-:W-:Y:S01]  /*862a0*/  PRMT R28, R2, 0x7632, R28 ;  /* 0x00007632021c7816 */ /* 0x000fe2000000001c */
[C---:B------:R-:W-:Y:S01]  /*862b0*/  IMAD.WIDE R18, R0.reuse, 0x2, R12 ;  /* 0x0000000200127825 */ /* 0x040fe200078e020c */
[----:B------:R-:W-:Y:S01]  /*862c0*/  ULDC UR6, c[0x0][0x228] ;  /* 0x00008a0000067ab9 */ /* 0x000fe20000000800 */
[----:B------:R-:W2:Y:S02]  /*862d0*/  LDL.LU R13, [R1+0xe4] ;  /* 0x0000e400010d7983 */ /* 0x000ea40000300800 */
[----:B------:R-:W-:-:S02]  /*862e0*/  IMAD.WIDE R24, R0, 0x2, R8 ;  /* 0x0000000200187825 */ /* 0x000fc400078e0208 */
[----:B------:R-:W-:Y:S04]  /*862f0*/  STL [R1+0x36f8], R8 ;  /* 0x0036f80801007387 */ /* 0x000fe80000100800 */
[----:B------:R0:W-:Y:S04]  /*86300*/  STL [R1+0x36f4], R9 ;  /* 0x0036f40901007387 */ /* 0x0001e80000100800 */
[----:B------:R1:W-:Y:S04]  /*86310*/  @P3 STG.E.U16 desc[UR8][R16.64], R29 ;  /* 0x0000001d10003986 */ /* 0x0003e8000c101508 */
[----:B------:R3:W-:Y:S04]  /*86320*/  @P4 STG.E.U16 desc[UR8][R18.64], R2 ;  /* 0x0000000212004986 */ /* 0x0007e8000c101508 */
[----:B0-----:R-:W4:Y:S04]  /*86330*/  LDL.LU R9, [R1+0xf4] ;  /* 0x0000f40001097983 */ /* 0x001f280000300800 */
[----:B-1----:R-:W4:Y:S04]  /*86340*/  LDL R29, [R1+0x35e8] ;  /* 0x0035e800011d7983 */ /* 0x002f280000100800 */
[----:B------:R-:W4:Y:S04]  /*86350*/  LDL R16, [R1+0x35e4] ;  /* 0x0035e40001107983 */ /* 0x000f280000100800 */
[----:B------:R-:W4:Y:S04]  /*86360*/  LDL.LU R17, [R1+0x104] ;  /* 0x0001040001117983 */ /* 0x000f280000300800 */
[----:B---3--:R-:W3:Y:S04]  /*86370*/  LDL.LU R2, [R1+0x36fc] ;  /* 0x0036fc0001027983 */ /* 0x008ee80000300800 */
[----:B------:R-:W3:Y:S04]  /*86380*/  LDL R18, [R1+0x35e0] ;  /* 0x0035e00001127983 */ /* 0x000ee80000100800 */
[----:B------:R-:W3:Y:S01]  /*86390*/  LDL R19, [R1+0x35ec] ;  /* 0x0035ec0001137983 */ /* 0x000ee20000100800 */
[C---:B------:R-:W-:Y:S01]  /*863a0*/  IMAD.WIDE R26, R0.reuse, 0x2, R10 ;  /* 0x00000002001a7825 */ /* 0x040fe200078e020a */
[----:B------:R-:W-:Y:S01]  /*863b0*/  ISETP.GE.AND P0, PT, R3, UR4, PT ;  /* 0x0000000403007c0c */ /* 0x000fe2000bf06270 */
[----:B------:R-:W-:Y:S01]  /*863c0*/  ULDC UR4, c[0x0][0x228] ;  /* 0x00008a0000047ab9 */ /* 0x000fe20000000800 */
[----:B------:R0:W-:Y:S02]  /*863d0*/  @P5 STG.E.U16 desc[UR8][R24.64], R28 ;  /* 0x0000001c18005986 */ /* 0x0001e4000c101508 */
[----:B0-----:R-:W-:Y:S01]  /*863e0*/  IMAD.WIDE R24, R0, 0x2, R6 ;  /* 0x0000000200187825 */ /* 0x001fe200078e0206 */
[----:B--2---:R-:W-:-:S02]  /*863f0*/  PRMT R3, R13, 0x7632, R3 ;  /* 0x000076320d037816 */ /* 0x004fc40000000003 */
[----:B----4-:R-:W-:Y:S01]  /*86400*/  ISETP.LT.AND P3, PT, R29, UR12, !P2 ;  /* 0x0000000c1d007c0c */ /* 0x010fe2000d761270 */
[----:B------:R0:W-:Y:S01]  /*86410*/  @P6 STG.E.U16 desc[UR8][R26.64], R17 ;  /* 0x000000111a006986 */ /* 0x0001e2000c101508 */
[----:B---3--:R-:W-:Y:S02]  /*86420*/  ISETP.LT.AND P5, PT, R2, UR6, !P2 ;  /* 0x0000000602007c0c */ /* 0x008fe4000d7a1270 */
[----:B------:R-:W-:Y:S02]  /*86430*/  PRMT R8, R17, 0x7632, R8 ;  /* 0x0000763211087816 */ /* 0x000fe40000000008 */
[----:B------:R-:W-:Y:S01]  /*86440*/  ISETP.LT.AND P4, PT, R19, UR10, !P2 ;  /* 0x0000000a13007c0c */ /* 0x000fe2000d781270 */
[----:B------:R1:W-:Y:S01]  /*86450*/  STL [R1+0x36e8], R2 ;  /* 0x0036e80201007387 */ /* 0x0003e20000100800 */
[----:B------:R-:W-:Y:S01]  /*86460*/  ISETP.LT.AND P6, PT, R18, UR4, !P2 ;  /* 0x0000000412007c0c */ /* 0x000fe2000d7c1270 */
[----:B------:R-:W-:Y:S01]  /*86470*/  IMAD.WIDE R18, R0, 0x2, R20 ;  /* 0x0000000200127825 */ /* 0x000fe200078e0214 */
[----:B------:R-:W-:Y:S01]  /*86480*/  ISETP.LT.AND P2, PT, R16, UR14, !P2 ;  /* 0x0000000e10007c0c */ /* 0x000fe2000d741270 */
[----:B------:R-:W-:Y:S01]  /*86490*/  ULDC UR4, c[0x0][0x228] ;  /* 0x00008a0000047ab9 */ /* 0x000fe20000000800 */
[----:B------:R-:W-:Y:S01]  /*864a0*/  PRMT R12, R9, 0x7632, R12 ;  /* 0x00007632090c7816 */ /* 0x000fe2000000000c */
[C---:B0-----:R-:W-:Y:S01]  /*864b0*/  IMAD.WIDE R16, R0.reuse, 0x2, R22 ;  /* 0x0000000200107825 */ /* 0x041fe200078e0216 */
[----:B------:R-:W-:Y:S01]  /*864c0*/  ULDC UR6, c[0x0][0x228] ;  /* 0x00008a0000067ab9 */ /* 0x000fe20000000800 */
[----:B------:R-:W-:Y:S01]  /*864d0*/  ULDC UR12, c[0x0][0x228] ;  /* 0x00008a00000c7ab9 */ /* 0x000fe20000000800 */
[----:B------:R-:W-:Y:S01]  /*864e0*/  ULDC UR10, c[0x0][0x228] ;  /* 0x00008a00000a7ab9 */ /* 0x000fe20000000800 */
[----:B-1----:R-:W2:Y:S01]  /*864f0*/  LDL.LU R2, [R1+0xd4] ;  /* 0x0000d40001027983 */ /* 0x002ea20000300800 */
[----:B------:R-:W-:Y:S01]  /*86500*/  IMAD.WIDE R26, R0, 0x2, R4 ;  /* 0x00000002001a7825 */ /* 0x000fe200078e0204 */
[----:B------:R-:W-:-:S02]  /*86510*/  ULDC UR14, c[0x0][0x228] ;  /* 0x00008a00000e7ab9 */ /* 0x000fc40000000800 */
        /* <DEDUP_REMOVED lines=33> */
[C---:B------:R-:W-:Y:S01]  /*86730*/  IMAD.WIDE R26, R3.reuse, 0x2, R22 ;  /* 0x00000002031a7825 */ /* 0x040fe200078e0216 */
        /* <DEDUP_REMOVED lines=14> */
[----:B------:R-:W-:-:S03]  /*86820*/  IMAD.WIDE R24, R3, 0x2, R6 ;  /* 0x0000000203187825 */ /* 0x000fc600078e0206 */
[----:B------:R-:W-:Y:S04]  /*86830*/  @P6 STG.E.U16 desc[UR8][R26.64], R29 ;  /* 0x0000001d1a006986 */ /* 0x000fe8000c101508 */
[----:B------:R0:W-:Y:S04]  /*86840*/  STL [R1+0x36d0], R29 ;  /* 0x0036d01d01007387 */ /* 0x0001e80000100800 */
[----:B0-----:R-:W3:Y:S04]  /*86850*/  LDL R29, [R1+0x140c] ;  /* 0x00140c00011d7983 */ /* 0x001ee80000100800 */
[----:B------:R0:W-:Y:S04]  /*86860*/  STL [R1+0x36d8], R7 ;  /* 0x0036d80701007387 */ /* 0x0001e80000100800 */
[----:B0-----:R-:W3:Y:S01]  /*86870*/  LDL.LU R7, [R1+0x108] ;  /* 0x0001080001077983 */ /* 0x001ee20000300800 */
[----:B--2---:R-:W-:-:S02]  /*86880*/  PRMT R28, R13, 0x7632, R28 ;  /* 0x000076320d1c7816 */ /* 0x004fc4000000001c */
[----:B----4-:R-:W-:Y:S01]  /*86890*/  ISETP.LT.AND P5, PT, R2, UR4, !P0 ;  /* 0x0000000402007c0c */ /* 0x010fe2000c7a1270 */
[----:B------:R-:W-:Y:S01]  /*868a0*/  ULDC UR4, c[0x0][0x228] ;  /* 0x00008a0000047ab9 */ /* 0x000fe20000000800 */
[----:B---3--:R-:W-:Y:S02]  /*868b0*/  ISETP.LT.AND P4, PT, R19, UR6, !P0 ;  /* 0x0000000613007c0c */ /* 0x008fe4000c781270 */
[----:B------:R-:W-:Y:S01]  /*868c0*/  ISETP.LT.AND P3, PT, R16, UR10, !P0 ;  /* 0x0000000a10007c0c */ /* 0x000fe2000c761270 */
[----:B------:R-:W-:Y:S01]  /*868d0*/  IMAD.WIDE R18, R3, 0x2, R4 ;  /* 0x0000000203127825 */ /* 0x000fe200078e0204 */
[----:B------:R-:W-:Y:S01]  /*868e0*/  ISETP.LT.AND P6, PT, R0, UR4, !P2 ;  /* 0x0000000400007c0c */ /* 0x000fe2000d7c1270 */
[----:B------:R-:W-:Y:S01]  /*868f0*/  ULDC UR4, c[0x0][0x228] ;  /* 0x00008a0000047ab9 */ /* 0x000fe20000000800 */
[----:B------:R-:W-:Y:S01]  /*86900*/  ISETP.LT.AND P0, PT, R17, UR12, !P0 ;  /* 0x0000000c11007c0c */ /* 0x000fe2000c701270 */
[C---:B------:R-:W-:Y:S01]  /*86910*/  VIADD R0, R3.reuse, UR24 ;  /* 0x0000001803007c36 */ /* 0x040fe20008000000 */
[----:B------:R-:W-:Y:S01]  /*86920*/  ULDC UR12, c[0x0][0x228] ;  /* 0x00008a00000c7ab9 */ /* 0x000fe20000000800 */
[----:B------:R-:W-:Y:S01]  /*86930*/  IMAD.WIDE R16, R3, 0x2, R14 ;  /* 0x0000000203107825 */ /* 0x000fe200078e020e */
[----:B------:R-:W-:Y:S01]  /*86940*/  ULDC UR6, c[0x0][0x228] ;  /* 0x00008a0000067ab9 */ /* 0x000fe20000000800 */
[----:B------:R-:W-:-:S02]  /*86950*/  ULDC UR10, c[0x0][0x228] ;  /* 0x00008a00000a7ab9 */ /* 0x000fc40000000800 */
[----:B------:R-:W-:Y:S01]  /*86960*/  IMAD.WIDE R26, R3, 0x2, R20 ;  /* 0x00000002031a7825 */ /* 0x000fe200078e0214 */
[----:B------:R-:W-:-:S04]  /*86970*/  PRMT R3, R9, 0x7632, R3 ;  /* 0x0000763209037816 */ /* 0x000fc80000000003 */
[----:B------:R0:W-:Y:S04]  /*86980*/  @P5 STG.E.U16 desc[UR8][R26.64], R13 ;  /* 0x0000000d1a005986 */ /* 0x0001e8000c101508 */
[----:B------:R1:W-:Y:S04]  /*86990*/  @P4 STG.E.U16 desc[UR8][R24.64], R28 ;  /* 0x0000001c18004986 */ /* 0x0003e8000c101508 */
[----:B------:R2:W-:Y:S04]  /*869a0*/  @P3 STG.E.U16 desc[UR8][R18.64], R9 ;  /* 0x0000000912003986 */ /* 0x0005e8000c101508 */
[----:B0-----:R-:W3:Y:S04]  /*869b0*/  LDL.LU R13, [R1+0x36e0] ;  /* 0x0036e000010d7983 */ /* 0x001ee80000300800 */
[----:B-1----:R-:W4:Y:S04]  /*869c0*/  LDL R24, [R1+0x35e0] ;  /* 0x0035e00001187983 */ /* 0x002f280000100800 */
[----:B------:R-:W4:Y:S04]  /*869d0*/  LDL.LU R25, [R1+0x118] ;  /* 0x0001180001197983 */ /* 0x000f280000300800 */
[----:B--2---:R-:W2:Y:S04]  /*869e0*/  LDL.LU R9, [R1+0x36dc] ;  /* 0x0036dc0001097983 */ /* 0x004ea80000300800 */
[----:B------:R-:W2:Y:S04]  /*869f0*/  LDL R18, [R1+0x35d8] ;  /* 0x0035d80001127983 */ /* 0x000ea80000100800 */
[----:B------:R-:W2:Y:S04]  /*86a00*/  LDL R19, [R1+0x35dc] ;  /* 0x0035dc0001137983 */ /* 0x000ea80000100800 */
[----:B------:R4:W-:Y:S04]  /*86a10*/  @P0 STG.E.U16 desc[UR8][R16.64], R3 ;  /* 0x0000000310000986 */ /* 0x0009e8000c101508 */
[----:B------:R0:W-:Y:S01]  /*86a20*/  STL [R1+0x36d4], R2 ;  /* 0x0036d40201007387 */ /* 0x0001e20000100800 */
[----:B---3--:R-:W-:Y:S01]  /*86a30*/  IMAD.WIDE R26, R0, 0x2, R12 ;  /* 0x00000002001a7825 */ /* 0x008fe200078e020c */
[----:B----4-:R-:W-:-:S02]  /*86a40*/  PRMT R3, R25, 0x7632, R3 ;  /* 0x0000763219037816 */ /* 0x010fc40000000003 */
[----:B--2---:R-:W-:Y:S01]  /*86a50*/  ISETP.LT.AND P3, PT, R18, UR4, !P2 ;  /* 0x0000000412007c0c */ /* 0x004fe2000d761270 */
[----:B------:R-:W-:Y:S01]  /*86a60*/  IMAD.WIDE R16, R0, 0x2, R8 ;  /* 0x0000000200107825 */ /* 0x000fe200078e0208 */
[----:B------:R1:W-:Y:S01]  /*86a70*/  @P6 STG.E.U16 desc[UR8][R26.64], R25 ;  /* 0x000000191a006986 */ /* 0x0003e2000c101508 */
[----:B------:R-:W-:Y:S01]  /*86a80*/  ISETP.LT.AND P6, PT, R2, UR12, !P2 ;  /* 0x0000000c02007c0c */ /* 0x000fe2000d7c1270 */
[----:B------:R-:W-:Y:S01]  /*86a90*/  ULDC UR4, c[0x0][0x22c] ;  /* 0x00008b0000047ab9 */ /* 0x000fe20000000800 */
[----:B------:R-:W-:Y:S01]  /*86aa0*/  ISETP.LT.AND P4, PT, R19, UR6, !P2 ;  /* 0x0000000613007c0c */ /* 0x000fe2000d781270 */
[----:B0-----:R-:W2:Y:S07]  /*86ab0*/  LDL.LU R2, [R1+0xe8] ;  /* 0x0000e80001027983 */ /* 0x001eae0000300800 */
[----:B------:R0:W-:Y:S01]  /*86ac0*/  @P3 STG.E.U16 desc[UR8][R16.64], R3 ;  /* 0x0000000310003986 */ /* 0x0001e2000c101508 */
[----:B-1----:R-:W-:Y:S01]  /*86ad0*/  VIADD R26, R29, 0xd ;  /* 0x0000000d1d1a7836 */ /* 0x002fe20000000000 */
[----:B------:R-:W-:Y:S01]  /*86ae0*/  ISETP.LT.AND P5, PT, R24, UR10, !P2 ;  /* 0x0000000a18007c0c */ /* 0x000fe2000d7a1270 */
[C---:B------:R-:W-:Y:S01]  /*86af0*/  IMAD.WIDE R18, R0.reuse, 0x2, R10 ;  /* 0x0000000200127825 */ /* 0x040fe200078e020a */
[----:B------:R-:W3:Y:S01]  /*86b00*/  LDL.LU R29, [R1+0xd8] ;  /* 0x0000d800011d7983 */ /* 0x000ee20000300800 */
[----:B------:R-:W-:Y:S01]  /*86b10*/  PRMT R28, R7, 0x7632, R28 ;  /* 0x00007632071c7816 */ /* 0x000fe2000000001c */
[----:B------:R-:W-:Y:S01]  /*86b20*/  ULDC UR6, c[0x0][0x228] ;  /* 0x00008a0000067ab9 */ /* 0x000fe20000000800 */
[----:B------:R-:W-:Y:S01]  /*86b30*/  IMAD.WIDE R24, R0, 0x2, R22 ;  /* 0x0000000200187825 */ /* 0x000fe200078e0216 */
[----:B------:R-:W-:Y:S01]  /*86b40*/  ISETP.GE.AND P0, PT, R26, UR4, PT ;  /* 0x000000041a007c0c */ /* 0x000fe2000bf06270 */
[----:B------:R1:W-:Y:S01]  /*86b50*/  @P4 STG.E.U16 desc[UR8][R18.64], R7 ;  /* 0x0000000712004986 */ /* 0x0003e2000c101508 */
[----:B------:R-:W-:Y:S01]  /*86b60*/  ULDC UR4, c[0x0][0x228] ;  /* 0x00008a0000047ab9 */ /* 0x000fe20000000800 */
[----:B------:R-:W-:Y:S01]  /*86b70*/  ULDC UR10, c[0x0][0x228] ;  /* 0x00008a00000a7ab9 */ /* 0x000fe20000000800 */
[----:B------:R-:W-:Y:S01]  /*86b80*/  ULDC UR12, c[0x0][0x228] ;  /* 0x00008a00000c7ab9 */ /* 0x000fe20000000800 */
[----:B0-----:R-:W4:Y:S01]  /*86b90*/  LDL.LU R16, [R1+0xf8] ;  /* 0x0000f80001107983 */ /* 0x001f220000300800 */
[----:B------:R-:W-:-:S03]  /*86ba0*/  IMAD.WIDE R26, R0, 0x2, R20 ;  /* 0x00000002001a7825 */ /* 0x000fc600078e0214 */
[----:B------:R-:W3:Y:S04]  /*86bb0*/  LDL R17, [R1+0x35e8] ;  /* 0x0035e80001117983 */ /* 0x000ee80000100800 */
[----:B------:R-:W2:Y:S04]  /*86bc0*/  LDL R3, [R1+0x35d8] ;  /* 0x0035d80001037983 */ /* 0x000ea80000100800 */
[----:B------:R0:W-:Y:S04]  /*86bd0*/  @P5 STG.E.U16 desc[UR8][R24.64], R28 ;  /* 0x0000001c18005986 */ /* 0x0001e8000c101508 */
[----:B-1----:R-:W3:Y:S04]  /*86be0*/  LDL.LU R7, [R1+0x36d8] ;  /* 0x0036d80001077983 */ /* 0x002ee80000300800 */
[----:B------:R-:W3:Y:S04]  /*86bf0*/  LDL R19, [R1+0x35dc] ;  /* 0x0035dc0001137983 */ /* 0x000ee80000100800 */
[----:B0-----:R-:W3:Y:S04]  /*86c00*/  LDL R24, [R1+0x35e4] ;  /* 0x0035e40001187983 */ /* 0x001ee80000100800 */
[----:B------:R-:W3:Y:S04]  /*86c10*/  LDL R25, [R1+0x35d4] ;  /* 0x0035d40001197983 */ /* 0x000ee80000100800 */
[----:B----4-:R0:W-:Y:S04]  /*86c20*/  @P6 STG.E.U16 desc[UR8][R26.64], R16 ;  /* 0x000000101a006986 */ /* 0x0101e8000c101508 */
[----:B0-----:R-:W4:Y:S01]  /*86c30*/  LDL R27, [R1+0x35ec] ;  /* 0x0035ec00011b7983 */ /* 0x001f220000100800 */
[----:B------:R-:W-:-:S02]  /*86c40*/  PRMT R18, R16, 0x7632, R18 ;  /* 0x0000763210127816 */ /* 0x000fc40000000012 */
[----:B--2---:R-:W-:Y:S01]  /*86c50*/  ISETP.LT.AND P5, PT, R3, UR12, !P0 ;  /* 0x0000000c03007c0c */ /* 0x004fe2000c7a1270 */
[----:B------:R-:W-:Y:S01]  /*86c60*/  VIADD R3, R0, UR24 ;  /* 0x0000001800037c36 */ /* 0x000fe20008000000 */
[----:B------:R-:W-:Y:S01]  /*86c70*/  PRMT R28, R2, 0x7632, R28 ;  /* 0x00007632021c7816 */ /* 0x000fe2000000001c */
[----:B------:R0:W-:Y:S01]  /*86c80*/  STL [R1+0x36cc], R15 ;  /* 0x0036cc0f01007387 */ /* 0x0001e20000100800 */
[----:B------:R-:W-:Y:S01]  /*86c90*/  ULDC UR12, c[0x0][0x228] ;  /* 0x00008a00000c7ab9 */ /* 0x000fe20000000800 */
[----:B---3--:R-:W-:Y:S01]  /*86ca0*/  ISETP.LT.AND P6, PT, R25, UR10, !P0 ;  /* 0x0000000a19007c0c */ /* 0x008fe2000c7c1270 */
[----:B------:R-:W-:Y:S01]  /*86cb0*/  ULDC UR10, c[0x0][0x228] ;  /* 0x00008a00000a7ab9 */ /* 0x000fe20000000800 */
[----:B----4-:R-:W-:Y:S01]  /*86cc0*/  ISETP.LT.AND P4, PT, R27, UR4, !P2 ;  /* 0x000000041b007c0c */ /* 0x010fe2000d781270 */
[----:B------:R-:W-:Y:S02]  /*86cd0*/  ULDC UR4, c[0x0][0x228] ;  /* 0x00008a0000047ab9 */ /* 0x000fe40000000800 */
[----:B------:R-:W-:Y:S01]  /*86ce0*/  ISETP.LT.AND P3, PT, R17, UR4, !P2 ;  /* 0x0000000411007c0c */ /* 0x000fe2000d761270 */
[----:B------:R-:W-:Y:S01]  /*86cf0*/  IMAD.WIDE R16, R0, 0x2, R6 ;  /* 0x0000000200107825 */ /* 0x000fe200078e0206 */
[----:B------:R-:W-:Y:S01]  /*86d00*/  ISETP.LT.AND P2, PT, R24, UR6, !P2 ;  /* 0x0000000618007c0c */ /* 0x000fe2000d741270 */
[----:B------:R-:W-:Y:S01]  /*86d10*/  ULDC UR4, c[0x0][0x228] ;  /* 0x00008a0000047ab9 */ /* 0x000fe20000000800 */
[----:B------:R-:W-:Y:S01]  /*86d20*/  ULDC UR6, c[0x0][0x228] ;  /* 0x00008a0000067ab9 */ /* 0x000fe20000000800 */
[----:B------:R-:W-:-:S04]  /*86d30*/  IMAD.WIDE R26, R0, 0x2, R4 ;  /* 0x00000002001a7825 */ /* 0x000fc800078e0204 */
[----:B------:R-:W-:Y:S01]  /*86d40*/  IMAD.WIDE R24, R0, 0x2, R14 ;  /* 0x0000000200187825 */ /* 0x000fe200078e020e */
[----:B------:R1:W-:Y:S01]  /*86d50*/  @P4 STG.E.U16 desc[UR8][R16.64], R18 ;  /* 0x0000001210004986 */ /* 0x0003e2000c101508 */
[----:B------:R-:W-:Y:S01]  /*86d60*/  ISETP.LT.AND P4, PT, R19, UR14, !P0 ;  /* 0x0000000e13007c0c */ /* 0x000fe2000c781270 */
[----:B------:R-:W-:Y:S02]  /*86d70*/  ULDC UR14, c[0x0][0x228] ;  /* 0x00008a00000e7ab9 */ /* 0x000fe40000000800 */
[----:B0-----:R-:W2:Y:S04]  /*86d80*/  LDL.LU R15, [R1+0xb8] ;  /* 0x0000b800010f7983 */ /* 0x001ea80000300800 */
[----:B------:R0:W-:Y:S01]  /*86d90*/  @P3 STG.E.U16 desc[UR8][R26.64], R2 ;  /* 0x000000021a003986 */ /* 0x0001e2000c101508 */
[----:B-1----:R-:W-:-:S03]  /*86da0*/  IMAD.WIDE R18, R3, 0x2, R12 ;  /* 0x0000000203127825 */ /* 0x002fc600078e020c */
[----:B------:R1:W-:Y:S01]  /*86db0*/  @P2 STG.E.U16 desc[UR8][R24.64], R28 ;  /* 0x0000001c18002986 */ /* 0x0003e2000c101508 */
[----:B------:R-:W-:-:S03]  /*86dc0*/  PRMT R0, R29, 0x7632, R0 ;  /* 0x000076321d007816 */ /* 0x000fc60000000000 */
[----:B------:R3:W-:Y:S04]  /*86dd0*/  @P6 STG.E.U16 desc[UR8][R18.64], R29 ;  /* 0x0000001d12006986 */ /* 0x0007e8000c101508 */
[----:B0-----:R-:W4:Y:S04]  /*86de0*/  LDL.LU R2, [R1+0x36d4] ;  /* 0x0036d40001027983 */ /* 0x001f280000300800 */
[----:B-1----:R-:W2:Y:S04]  /*86df0*/  LDL R28, [R1+0x35e8] ;  /* 0x0035e800011c7983 */ /* 0x002ea80000100800 */
[----:B------:R-:W4:Y:S04]  /*86e00*/  LDL.LU R24, [R1+0xc8] ;  /* 0x0000c80001187983 */ /* 0x000f280000300800 */
[----:B------:R-:W2:Y:S04]  /*86e10*/  LDL R25, [R1+0x140c] ;  /* 0x00140c0001197983 */ /* 0x000ea80000100800 */
[----:B---3--:R-:W3:Y:S04]  /*86e20*/  LDL.LU R29, [R1+0x36d0] ;  /* 0x0036d000011d7983 */ /* 0x008ee80000300800 */
[----:B------:R-:W3:Y:S04]  /*86e30*/  LDL R18, [R1+0x35e0] ;  /* 0x0035e00001127983 */ /* 0x000ee80000100800 */
[----:B------:R-:W3:Y:S01]  /*86e40*/  LDL R19, [R1+0x35ec] ;  /* 0x0035ec0001137983 */ /* 0x000ee20000100800 */
[----:B------:R-:W-:-:S04]  /*86e50*/  IMAD.WIDE R16, R3, 0x2, R8 ;  /* 0x0000000203107825 */ /* 0x000fc800078e0208 */
[C---:B------:R-:W-:Y:S01]  /*86e60*/  IMAD.WIDE R26, R3.reuse, 0x2, R10 ;  /* 0x00000002031a7825 */ /* 0x040fe200078e020a */
[----:B------:R0:W-:Y:S03]  /*86e70*/  @P5 STG.E.U16 desc[UR8][R16.64], R0 ;  /* 0x0000000010005986 */ /* 0x0001e6000c101508 */
[----:B0-----:R-:W-:Y:S01]  /*86e80*/  IMAD.WIDE R16, R3, 0x2, R22 ;  /* 0x0000000203107825 */ /* 0x001fe200078e0216 */
[----:B----4-:R0:W-:Y:S01]  /*86e90*/  @P4 STG.E.U16 desc[UR8][R26.64], R24 ;  /* 0x000000181a004986 */ /* 0x0101e2000c101508 */
[----:B------:R-:W-:Y:S01]  /*86ea0*/  ISETP.LT.AND P4, PT, R2, UR6, !P0 ;  /* 0x0000000602007c0c */ /* 0x000fe2000c781270 */
[----:B------:R-:W-:Y:S01]  /*86eb0*/  ULDC UR6, c[0x0][0x228] ;  /* 0x00008a0000067ab9 */ /* 0x000fe20000000800 */
[----:B--2---:R-:W-:Y:S01]  /*86ec0*/  ISETP.LT.AND P6, PT, R28, UR12, !P0 ;  /* 0x0000000c1c007c0c */ /* 0x004fe2000c7c1270 */
[----:B------:R-:W-:Y:S01]  /*86ed0*/  VIADD R28, R25, 0xe ;  /* 0x0000000e191c7836 */ /* 0x000fe20000000000 */
[----:B---3--:R-:W-:Y:S01]  /*86ee0*/  ISETP.LT.AND P3, PT, R18, UR4, !P0 ;  /* 0x0000000412007c0c */ /* 0x008fe2000c761270 */
[----:B------:R-:W-:Y:S01]  /*86ef0*/  ULDC UR4, c[0x0][0x22c] ;  /* 0x00008b0000047ab9 */ /* 0x000fe20000000800 */
[----:B------:R-:W-:-:S02]  /*86f00*/  PRMT R0, R24, 0x7632, R0 ;  /* 0x0000763218007816 */ /* 0x000fc40000000000 */
[----:B------:R-:W-:Y:S01]  /*86f10*/  ISETP.LT.AND P5, PT, R19, UR10, !P0 ;  /* 0x0000000a13007c0c */ /* 0x000fe2000c7a1270 */
[----:B------:R-:W-:Y:S01]  /*86f20*/  IMAD.WIDE R18, R3, 0x2, R20 ;  /* 0x0000000203127825 */ /* 0x000fe200078e0214 */
[----:B------:R1:W-:Y:S01]  /*86f30*/  STL [R1+0x36c8], R2 ;  /* 0x0036c80201007387 */ /* 0x0003e20000100800 */
[----:B------:R-:W-:Y:S01]  /*86f40*/  ISETP.GE.AND P2, PT, R28, UR4, PT ;  /* 0x000000041c007c0c */ /* 0x000fe2000bf46270 */
[----:B------:R-:W-:Y:S01]  /*86f50*/  ULDC UR4, c[0x0][0x228] ;  /* 0x00008a0000047ab9 */ /* 0x000fe20000000800 */
[----:B------:R-:W-:Y:S01]  /*86f60*/  PRMT R29, R15, 0x7632, R29 ;  /* 0x000076320f1d7816 */ /* 0x000fe2000000001d */
[C---:B0-----:R-:W-:Y:S01]  /*86f70*/  IMAD.WIDE R24, R3.reuse, 0x2, R6 ;  /* 0x0000000203187825 */ /* 0x041fe200078e0206 */
[----:B------:R-:W-:Y:S01]  /*86f80*/  ULDC UR10, c[0x0][0x228] ;  /* 0x00008a00000a7ab9 */ /* 0x000fe20000000800 */
[----:B------:R-:W-:Y:S01]  /*86f90*/  ULDC UR12, c[0x0][0x228] ;  /* 0x00008a00000c7ab9 */ /* 0x000fe20000000800 */
[----:B------:R0:W-:Y:S04]  /*86fa0*/  @P3 STG.E.U16 desc[UR8][R16.64], R0 ;  /* 0x0000000010003986 */ /* 0x0001e8000c101508 */
[----:B-1----:R-:W2:Y:S04]  /*86fb0*/  LDL.LU R2, [R1+0x11c] ;  /* 0x00011c0001027983 */ /* 0x002ea80000300800 */
[----:B------:R-:W3:Y:S04]  /*86fc0*/  LDL R28, [R1+0x140c] ;  /* 0x00140c00011c7983 */ /* 0x000ee80000100800 */
[----:B0-----:R-:W4:Y:S04]  /*86fd0*/  LDL R0, [R1+0x35d8] ;  /* 0x0035d80001007983 */ /* 0x001f280000100800 */
[----:B------:R-:W2:Y:S04]  /*86fe0*/  LDL R16, [R1+0x35dc] ;  /* 0x0035dc0001107983 */ /* 0x000ea80000100800 */
[----:B------:R-:W2:Y:S04]  /*86ff0*/  LDL.LU R17, [R1+0xa8] ;  /* 0x0000a80001117983 */ /* 0x000ea80000300800 */
[----:B------:R0:W-:Y:S04]  /*87000*/  @P4 STG.E.U16 desc[UR8][R18.64], R15 ;  /* 0x0000000f12004986 */ /* 0x0001e8000c101508 */
[----:B0-----:R-:W2:Y:S04]  /*87010*/  LDL.LU R15, [R1+0x36cc] ;  /* 0x0036cc00010f7983 */ /* 0x001ea80000300800 */
[----:B------:R-:W2:Y:S04]  /*87020*/  LDL R18, [R1+0x35e4] ;  /* 0x0035e40001127983 */ /* 0x000ea80000100800 */
[----:B------:R-:W2:Y:S01]  /*87030*/  LDL R19, [R1+0x35d4] ;  /* 0x0035d40001137983 */ /* 0x000ea20000100800 */
[----:B------:R-:W-:-:S03]  /*87040*/  IMAD.WIDE R26, R3, 0x2, R4 ;  /* 0x00000002031a7825 */ /* 0x000fc600078e0204 */
[----:B------:R0:W-:Y:S04]  /*87050*/  @P5 STG.E.U16 desc[UR8][R24.64], R29 ;  /* 0x0000001d18005986 */ /* 0x0001e8000c101508 */
[----:B------:R-:W-:Y:S04]  /*87060*/  STL [R1+0x36bc], R12 ;  /* 0x0036bc0c01007387 */ /* 0x000fe80000100800 */
[----:B------:R-:W-:Y:S01]  /*87070*/  STL [R1+0x36b8], R13 ;  /* 0x0036b80d01007387 */ /* 0x000fe20000100800 */
[----:B---3--:R-:W-:Y:S01]  /*87080*/  VIADD R28, R28, 0xf ;  /* 0x0000000f1c1c7836 */ /* 0x008fe20000000000 */
[----:B----4-:R-:W-:Y:S01]  /*87090*/  ISETP.LT.AND P5, PT, R0, UR10, !P2 ;  /* 0x0000000a00007c0c */ /* 0x010fe2000d7a1270 */
[----:B------:R-:W-:Y:S01]  /*870a0*/  VIADD R0, R3, UR24 ;  /* 0x0000001803007c36 */ /* 0x000fe20008000000 */
[----:B------:R-:W-:Y:S01]  /*870b0*/  ULDC UR10, c[0x0][0x228] ;  /* 0x00008a00000a7ab9 */ /* 0x000fe20000000800 */
[----:B--2---:R1:W-:Y:S01]  /*870c0*/  @P6 STG.E.U16 desc[UR8][R26.64], R17 ;  /* 0x000000111a006986 */ /* 0x0043e2000c101508 */
[----:B------:R-:W-:-:S02]  /*870d0*/  ISETP.LT.AND P6, PT, R16, UR12, !P2 ;  /* 0x0000000c10007c0c */ /* 0x000fc4000d7c1270 */
[----:B0-----:R-:W-:Y:S01]  /*870e0*/  PRMT R29, R17, 0x7632, R29 ;  /* 0x00007632111d7816 */ /* 0x001fe2000000001d */
[----:B------:R-:W-:Y:S01]  /*870f0*/  IMAD.WIDE R24, R0, 0x2, R8 ;  /* 0x0000000200187825 */ /* 0x000fe200078e0208 */
[----:B------:R-:W-:Y:S01]  /*87100*/  ULDC UR12, c[0x0][0x228] ;  /* 0x00008a00000c7ab9 */ /* 0x000fe20000000800 */
[----:B------:R-:W-:Y:S02]  /*87110*/  ISETP.LT.AND P3, PT, R18, UR4, !P0 ;  /* 0x0000000412007c0c */ /* 0x000fe4000c761270 */
[----:B------:R-:W-:Y:S01]  /*87120*/  ISETP.LT.AND P4, PT, R19, UR6, !P2 ;  /* 0x0000000613007c0c */ /* 0x000fe2000d781270 */
[----:B-1----:R-:W-:Y:S01]  /*87130*/  IMAD.WIDE R16, R3, 0x2, R14 ;  /* 0x0000000203107825 */ /* 0x002fe200078e020e */
[----:B------:R-:W-:Y:S01]  /*87140*/  ULDC UR4, c[0x0][0x22c] ;  /* 0x00008b0000047ab9 */ /* 0x000fe20000000800 */
[----:B------:R-:W-:Y:S02]  /*87150*/  ULDC UR6, c[0x0][0x228] ;  /* 0x00008a0000067ab9 */ /* 0x000fe40000000800 */
[----:B------:R-:W-:-:S02]  /*87160*/  IMAD.WIDE R18, R0, 0x2, R12 ;  /* 0x0000000200127825 */ /* 0x000fc400078e020c */
[----:B------:R-:W2:Y:S01]  /*87170*/  LDL.LU R13, [R1+0xec] ;  /* 0x0000ec00010d7983 */ /* 0x000ea20000300800 */
[----:B------:R-:W-:Y:S01]  /*87180*/  ISETP.GE.AND P0, PT, R28, UR4, PT ;  /* 0x000000041c007c0c */ /* 0x000fe2000bf06270 */
[----:B------:R-:W-:Y:S01]  /*87190*/  IMAD.WIDE R26, R0, 0x2, R10 ;  /* 0x00000002001a7825 */ /* 0x000fe200078e020a */
[----:B------:R-:W-:Y:S01]  /*871a0*/  PRMT R3, R2, 0x7632, R3 ;  /* 0x0000763202037816 */ /* 0x000fe20000000003 */
[----:B------:R-:W-:Y:S01]  /*871b0*/  STL [R1+0x36c4], R8 ;  /* 0x0036c40801007387 */ /* 0x000fe20000100800 */
[----:B------:R-:W-:-:S03]  /*871c0*/  ULDC UR4, c[0x0][0x228] ;  /* 0x00008a0000047ab9 */ /* 0x000fc60000000800 */
        /* <DEDUP_REMOVED lines=12> */
[----:B--2---:R-:W-:Y:S01]  /*87290*/  @P6 STG.E.U16 desc[UR8][R26.64], R28 ;  /* 0x0000001c1a006986 */ /* 0x004fe2000c101508 */
[----:B----4-:R-:W-:Y:S01]  /*872a0*/  ISETP.LT.AND P4, PT, R29, UR10, !P2 ;  /* 0x0000000a1d007c0c */ /* 0x010fe2000d781270 */
[----:B------:R-:W-:Y:S01]  /*872b0*/  ULDC UR10, c[0x0][0x228] ;  /* 0x00008a00000a7ab9 */ /* 0x000fe20000000800 */
[----:B------:R-:W-:Y:S02]  /*872c0*/  PRMT R8, R28, 0x7632, R8 ;  /* 0x000076321c087816 */ /* 0x000fe40000000008 */
[----:B------:R-:W-:Y:S01]  /*872d0*/  ISETP.LT.AND P3, PT, R16, UR12, !P2 ;  /* 0x0000000c10007c0c */ /* 0x000fe2000d761270 */
[----:B------:R-:W-:Y:S01]  /*872e0*/  ULDC UR12, c[0x0][0x228] ;  /* 0x00008a00000c7ab9 */ /* 0x000fe20000000800 */
[----:B---3--:R-:W-:Y:S02]  /*872f0*/  ISETP.LT.AND P5, PT, R2, UR6, !P2 ;  /* 0x0000000602007c0c */ /* 0x008fe4000d7a1270 */
[----:B------:R-:W-:Y:S01]  /*87300*/  ISETP.LT.AND P6, PT, R19, UR4, !P2 ;  /* 0x0000000413007c0c */ /* 0x000fe2000d7c1270 */
[----:B------:R0:W-:Y:S01]  /*87310*/  STL [R1+0x36b4], R2 ;  /* 0x0036b40201007387 */ /* 0x0001e20000100800 */
[----:B------:R-:W-:Y:S01]  /*87320*/  ISETP.LT.AND P2, PT, R17, UR14, !P2 ;  /* 0x0000000e11007c0c */ /* 0x000fe2000d741270 */
[C---:B------:R-:W-:Y:S01]  /*87330*/  IMAD.WIDE R16, R0.reuse, 0x2, R22 ;  /* 0x0000000200107825 */ /* 0x040fe200078e0216 */
[----:B------:R-:W-:Y:S01]  /*87340*/  PRMT R12, R9, 0x7632, R12 ;  /* 0x00007632090c7816 */ /* 0x000fe2000000000c */
[----:B------:R-:W-:Y:S01]  /*87350*/  ULDC UR4, c[0x0][0x228] ;  /* 0x00008a0000047ab9 */ /* 0x000fe20000000800 */
[----:B------:R-:W-:Y:S01]  /*87360*/  PRMT R3, R13, 0x7632, R3 ;  /* 0x000076320d037816 */ /* 0x000fe20000000003 */
[C---:B------:R-:W-:Y:S01]  /*87370*/  IMAD.WIDE R18, R0.reuse, 0x2, R20 ;  /* 0x0000000200127825 */ /* 0x040fe200078e0214 */
[----:B------:R-:W-:Y:S01]  /*87380*/  ULDC UR6, c[0x0][0x228] ;  /* 0x00008a0000067ab9 */ /* 0x000fe20000000800 */
[----:B------:R-:W-:Y:S01]  /*87390*/  ULDC UR14, c[0x0][0x228] ;  /* 0x00008a00000e7ab9 */ /* 0x000fe20000000800 */
[----:B0-----:R-:W2:Y:S04]  /*873a0*/  LDL.LU R2, [R1+0xdc] ;  /* 0x0000dc0001027983 */ /* 0x001ea80000300800 */
        /* <DEDUP_REMOVED lines=10> */
[----:B------:R0:W-:Y:S01]  /*87450*/  @P4 STG.E.U16 desc[UR8][R24.64], R12 ;  /* 0x0000000c18004986 */ /* 0x0001e2000c101508 */
[----:B------:R-:W-:-:S03]  /*87460*/  IMAD.WIDE R26, R0, 0x2, R4 ;  /* 0x00000002001a7825 */ /* 0x000fc600078e0204 */
[----:B0-----:R-:W3:Y:S04]  /*87470*/  LDL.LU R12, [R1+0x36bc] ;  /* 0x0036bc00010c7983 */ /* 0x001ee80000300800 */
[----:B------:R-:W3:Y:S04]  /*87480*/  LDL R25, [R1+0x35d4] ;  /* 0x0035d40001197983 */ /* 0x000ee80000100800 */
[----:B------:R0:W-:Y:S04]  /*87490*/  @P3 STG.E.U16 desc[UR8][R26.64], R13 ;  /* 0x0000000d1a003986 */ /* 0x0001e8000c101508 */
[----:B0-----:R-:W3:Y:S01]  /*874a0*/  LDL.LU R13, [R1+0x36b8] ;  /* 0x0036b800010d7983 */ /* 0x001ee20000300800 */
        /* <DEDUP_REMOVED lines=12> */
[----:B------:R-:W-:Y:S01]  /*87570*/  PRMT R29, R21, 0x7632, R29 ;  /* 0x00007632151d7816 */ /* 0x000fe2000000001d */
[----:B------:R-:W-:Y:S01]  /*87580*/  ULDC UR10, c[0x0][0x228] ;  /* 0x00008a00000a7ab9 */ /* 0x000fe20000000800 */
[----:B------:R-:W-:Y:S01]  /*87590*/  ISETP.GE.AND P2, PT, R0, UR4, PT ;  /* 0x0000000400007c0c */ /* 0x000fe2000bf46270 */
[----:B------:R-:W-:Y:S01]  /*875a0*/  IMAD.WIDE R24, R3, 0x2, R10 ;  /* 0x0000000203187825 */ /* 0x000fe200078e020a */
[----:B------:R-:W-:Y:S01]  /*875b0*/  ULDC UR4, c[0x0][0x228] ;  /* 0x00008a0000047ab9 */ /* 0x000fe20000000800 */
[----:B------:R-:W-:-:S02]  /*875c0*/  ULDC UR12, c[0x0][0x228] ;  /* 0x00008a00000c7ab9 */ /* 0x000fc40000000800 */
[C---:B------:R-:W-:Y:S01]  /*875d0*/  IMAD.WIDE R16, R3.reuse, 0x2, R12 ;  /* 0x0000000203107825 */ /* 0x040fe200078e020c */
[----:B------:R0:W-:Y:S04]  /*875e0*/  STL [R1+0x36ac], R13 ;  /* 0x0036ac0d01007387 */ /* 0x0001e80000100800 */
[----:B------:R-:W-:Y:S04]  /*875f0*/  @P3 STG.E.U16 desc[UR8][R16.64], R2 ;  /* 0x0000000210003986 */ /* 0x000fe8000c101508 */
[----:B0-----:R-:W2:Y:S04]  /*87600*/  LDL.LU R13, [R1+0xbc] ;  /* 0x0000bc00010d7983 */ /* 0x001ea80000300800 */
[----:B------:R0:W-:Y:S04]  /*87610*/  STL [R1+0x36a8], R9 ;  /* 0x0036a80901007387 */ /* 0x0001e80000100800 */
[----:B------:R1:W-:Y:S04]  /*87620*/  @P4 STG.E.U16 desc[UR8][R18.64], R28 ;  /* 0x0000001c12004986 */ /* 0x0003e8000c101508 */
[----:B0-----:R-:W3:Y:S04]  /*87630*/  LDL.LU R9, [R1+0xac] ;  /* 0x0000ac0001097983 */ /* 0x001ee80000300800 */
[----:B------:R-:W4:Y:S04]  /*87640*/  LDL R0, [R1+0x35d4] ;  /* 0x0035d40001007983 */ /* 0x000f280000100800 */
[----:B------:R-:W3:Y:S04]  /*87650*/  LDL.LU R2, [R1+0x36b4] ;  /* 0x0036b40001027983 */ /* 0x000ee80000300800 */
[----:B-1----:R-:W4:Y:S04]  /*87660*/  LDL R19, [R1+0x35ec] ;  /* 0x0035ec0001137983 */ /* 0x002f280000100800 */
[----:B------:R-:W4:Y:S04]  /*87670*/  LDL R16, [R1+0x35e8] ;  /* 0x0035e80001107983 */ /* 0x000f280000100800 */
[----:B------:R-:W4:Y:S04]  /*87680*/  LDL R17, [R1+0x35e4] ;  /* 0x0035e40001117983 */ /* 0x000f280000100800 */
[----:B------:R0:W-:Y:S04]  /*87690*/  @P5 STG.E.U16 desc[UR8][R24.64], R21 ;  /* 0x0000001518005986 */ /* 0x0001e8000c101508 */
[----:B0-----:R-:W4:Y:S01]  /*876a0*/  LDL.LU R21, [R1+0x36b0] ;  /* 0x0036b00001157983 */ /* 0x001f220000300800 */
[----:B------:R-:W-:-:S05]  /*876b0*/  IMAD.WIDE R26, R3, 0x2, R22 ;  /* 0x00000002031a7825 */ /* 0x000fca00078e0216 */
[----:B------:R-:W-:Y:S01]  /*876c0*/  @P6 STG.E.U16 desc[UR8][R26.64], R29 ;  /* 0x0000001d1a006986 */ /* 0x000fe2000c101508 */
[----:B------:R-:W-:-:S03]  /*876d0*/  IMAD.WIDE R24, R3, 0x2, R6 ;  /* 0x0000000203187825 */ /* 0x000fc600078e0206 */
[----:B------:R0:W-:Y:S04]  /*876e0*/  STL [R1+0x369c], R29 ;  /* 0x00369c1d01007387 */ /* 0x0001e80000100800 */
[----:B0-----:R-:W4:Y:S04]  /*876f0*/  LDL R29, [R1+0x140c] ;  /* 0x00140c00011d7983 */ /* 0x001f280000100800 */
[----:B------:R0:W-:Y:S04]  /*87700*/  STL [R1+0x36a4], R7 ;  /* 0x0036a40701007387 */ /* 0x0001e80000100800 */
[----:B0-----:R-:W4:Y:S01]  /*87710*/  LDL.LU R7, [R1+0x80] ;  /* 0x0000800001077983 */ /* 0x001f220000300800 */
[----:B--2---:R-:W-:-:S02]  /*87720*/  PRMT R28, R13, 0x7632, R28 ;  /* 0x000076320d1c7816 */ /* 0x004fc4000000001c */
[----:B---3--:R-:W-:Y:S01]  /*87730*/  ISETP.LT.AND P5, PT, R2, UR4, !P0 ;  /* 0x0000000402007c0c */ /* 0x008fe2000c7a1270 */
[----:B------:R-:W-:Y:S01]  /*87740*/  ULDC UR4, c[0x0][0x228] ;  /* 0x00008a0000047ab9 */ /* 0x000fe20000000800 */
[----:B----4-:R-:W-:Y:S02]  /*87750*/  ISETP.LT.AND P4, PT, R19, UR6, !P0 ;  /* 0x0000000613007c0c */ /* 0x010fe4000c781270 */
        /* <DEDUP_REMOVED lines=200> */
[----:B------:R-:W-:Y:S01]  /*883e0*/  PRMT R29, R21, 0x7632, R29 ;  /* 0x00007632151d7816 */ /* 0x000fe2000000001d */
[----:B------:R-:W-:Y:S01]  /*883f0*/  ULDC UR10, c[0x0][0x228] ;  /* 0x00008a00000a7ab9 */ /* 0x000fe20000000800 */
[----:B------:R-:W-:Y:S01]  /*88400*/  ULDC UR12, c[0x0][0x228] ;  /* 0x00008a00000c7ab9 */ /* 0x000fe20000000800 */
[----:B------:R-:W-:Y:S01]  /*88410*/  ISETP.LT.AND P2, PT, R25, UR4, !P0 ;  /* 0x0000000419007c0c */ /* 0x000fe2000c741270 */
[----:B------:R-:W-:-:S02]  /*88420*/  ULDC UR4, c[0x0][0x22c] ;  /* 0x00008b0000047ab9 */ /* 0x000fc40000000800 */
[----:B------:R-:W-:Y:S01]  /*88430*/  ISETP.GE.AND P3, PT, R0, UR4, PT ;  /* 0x0000000400007c0c */ /* 0x000fe2000bf66270 */
[----:B------:R-:W-:Y:S01]  /*88440*/  IMAD.WIDE R24, R3, 0x2, R10 ;  /* 0x0000000203187825 */ /* 0x000fe200078e020a */
[----:B------:R-:W-:-:S03]  /*88450*/  ULDC UR4, c[0x0][0x228] ;  /* 0x00008a0000047ab9 */ /* 0x000fc60000000800 */
        /* <DEDUP_REMOVED lines=42> */
[----:B------:R-:W4:Y:S04]  /*88700*/  LDL R25, [R1+0x35e0] ;  /* 0x0035e00001197983 */ /* 0x000f280000100800 */
[----:B--2---:R-:W2:Y:S04]  /*88710*/  LDL.LU R9, [R1+0x3674] ;  /* 0x0036740001097983 */ /* 0x004ea80000300800 */
[----:B------:R-:W4:Y:S04]  /*88720*/  LDL.LU R19, [R1+0x98] ;  /* 0x0000980001137983 */ /* 0x000f280000300800 */
[----:B------:R-:W-:Y:S01]  /*88730*/  @P0 STG.E.U16 desc[UR8][R16.64], R3 ;  /* 0x0000000310000986 */ /* 0x000fe2000c101508 */
[----:B---3--:R-:W-:-:S05]  /*88740*/  IMAD.WIDE R26, R0, 0x2, R12 ;  /* 0x00000002001a7825 */ /* 0x008fca00078e020c */
[----:B----4-:R0:W-:Y:S04]  /*88750*/  @P6 STG.E.U16 desc[UR8][R26.64], R19 ;  /* 0x000000131a006986 */ /* 0x0101e8000c101508 */
[----:B0-----:R-:W3:Y:S01]  /*88760*/  LDL R27, [R1+0x35d8] ;  /* 0x0035d800011b7983 */ /* 0x001ee20000100800 */
[----:B------:R-:W-:Y:S01]  /*88770*/  ISETP.LT.AND P5, PT, R24, UR6, !P3 ;  /* 0x0000000618007c0c */ /* 0x000fe2000dfa1270 */
[----:B------:R-:W-:Y:S01]  /*88780*/  VIADD R16, R29, 0x15 ;  /* 0x000000151d107836 */ /* 0x000fe20000000000 */
[----:B------:R-:W-:Y:S01]  /*88790*/  PRMT R3, R19, 0x7632, R3 ;  /* 0x0000763213037816 */ /* 0x000fe20000000003 */
[----:B------:R-:W-:Y:S01]  /*887a0*/  ULDC UR6, c[0x0][0x228] ;  /* 0x00008a0000067ab9 */ /* 0x000fe20000000800 */
[----:B------:R-:W-:Y:S01]  /*887b0*/  IMAD.WIDE R18, R0, 0x2, R22 ;  /* 0x0000000200127825 */ /* 0x000fe200078e0216 */
[----:B------:R-:W-:Y:S01]  /*887c0*/  PRMT R26, R7, 0x7632, R26 ;  /* 0x00007632071a7816 */ /* 0x000fe2000000001a */
[----:B------:R-:W4:Y:S01]  /*887d0*/  LDL.LU R29, [R1+0x68] ;  /* 0x00006800011d7983 */ /* 0x000f220000300800 */
[----:B------:R-:W-:Y:S01]  /*887e0*/  ISETP.LT.AND P4, PT, R2, UR6, !P3 ;  /* 0x0000000602007c0c */ /* 0x000fe2000df81270 */
[----:B------:R-:W-:-:S02]  /*887f0*/  ULDC UR6, c[0x0][0x228] ;  /* 0x00008a0000067ab9 */ /* 0x000fc40000000800 */
[----:B------:R0:W-:Y:S04]  /*88800*/  STL [R1+0x366c], R2 ;  /* 0x00366c0201007387 */ /* 0x0001e80000100800 */
[----:B0-----:R-:W4:Y:S01]  /*88810*/  LDL R2, [R1+0x58] ;  /* 0x0000580001027983 */ /* 0x001f220000100800 */
[----:B---3--:R-:W-:Y:S01]  /*88820*/  ISETP.LT.AND P0, PT, R27, UR4, !P3 ;  /* 0x000000041b007c0c */ /* 0x008fe2000df01270 */
[----:B------:R-:W-:Y:S02]  /*88830*/  ULDC UR4, c[0x0][0x228] ;  /* 0x00008a0000047ab9 */ /* 0x000fe40000000800 */
[----:B------:R-:W-:Y:S01]  /*88840*/  ISETP.LT.AND P6, PT, R25, UR4, !P3 ;  /* 0x0000000419007c0c */ /* 0x000fe2000dfc1270 */
[----:B------:R-:W-:Y:S01]  /*88850*/  ULDC UR4, c[0x0][0x22c] ;  /* 0x00008b0000047ab9 */ /* 0x000fe20000000800 */
[----:B--2---:R-:W-:Y:S01]  /*88860*/  IMAD.WIDE R24, R0, 0x2, R8 ;  /* 0x0000000200187825 */ /* 0x004fe200078e0208 */
[----:B------:R-:W-:Y:S01]  /*88870*/  ISETP.GE.AND P2, PT, R16, UR4, PT ;  /* 0x0000000410007c0c */ /* 0x000fe2000bf46270 */
[----:B------:R-:W-:-:S02]  /*88880*/  ULDC UR4, c[0x0][0x228] ;  /* 0x00008a0000047ab9 */ /* 0x000fc40000000800 */
[----:B------:R-:W-:-:S04]  /*88890*/  IMAD.WIDE R16, R0, 0x2, R10 ;  /* 0x0000000200107825 */ /* 0x000fc800078e020a */
[----:B------:R0:W-:Y:S04]  /*888a0*/  @P0 STG.E.U16 desc[UR8][R24.64], R3 ;  /* 0x0000000318000986 */ /* 0x0001e8000c101508 */
[----:B------:R1:W-:Y:S04]  /*888b0*/  @P5 STG.E.U16 desc[UR8][R16.64], R7 ;  /* 0x0000000710005986 */ /* 0x0003e8000c101508 */
[----:B------:R2:W-:Y:S04]  /*888c0*/  @P6 STG.E.U16 desc[UR8][R18.64], R26 ;  /* 0x0000001a12006986 */ /* 0x0005e8000c101508 */
[----:B0-----:R-:W3:Y:S04]  /*888d0*/  LDL R3, [R1+0x35d4] ;  /* 0x0035d40001037983 */ /* 0x001ee80000100800 */
[----:B-1----:R-:W3:Y:S04]  /*888e0*/  LDL.LU R7, [R1+0x3670] ;  /* 0x0036700001077983 */ /* 0x002ee80000300800 */
[----:B------:R-:W3:Y:S04]  /*888f0*/  LDL.LU R16, [R1+0x78] ;  /* 0x0000780001107983 */ /* 0x000ee80000300800 */
[----:B--2---:R-:W2:Y:S04]  /*88900*/  LDL R26, [R1+0x35ec] ;  /* 0x0035ec00011a7983 */ /* 0x004ea80000100800 */
[----:B------:R-:W3:Y:S01]  /*88910*/  LDL R17, [R1+0x35e8] ;  /* 0x0035e80001117983 */ /* 0x000ee20000100800 */
[----:B------:R-:W-:-:S03]  /*88920*/  IMAD.WIDE R24, R0, 0x2, R20 ;  /* 0x0000000200187825 */ /* 0x000fc600078e0214 */
[----:B------:R-:W3:Y:S01]  /*88930*/  LDL R19, [R1+0x35e4] ;  /* 0x0035e40001137983 */ /* 0x000ee20000100800 */
[----:B----4-:R-:W-:-:S03]  /*88940*/  PRMT R28, R2, 0x7632, R28 ;  /* 0x00007632021c7816 */ /* 0x010fc6000000001c */
[----:B------:R-:W-:Y:S01]  /*88950*/  STL [R1+0x3664], R15 ;  /* 0x0036640f01007387 */ /* 0x000fe20000100800 */
[----:B--2---:R-:W-:Y:S01]  /*88960*/  ISETP.LT.AND P0, PT, R26, UR4, !P3 ;  /* 0x000000041a007c0c */ /* 0x004fe2000df01270 */
[----:B------:R-:W-:Y:S02]  /*88970*/  ULDC UR4, c[0x0][0x228] ;  /* 0x00008a0000047ab9 */ /* 0x000fe40000000800 */
[----:B---3--:R0:W-:Y:S01]  /*88980*/  @P4 STG.E.U16 desc[UR8][R24.64], R16 ;  /* 0x0000001018004986 */ /* 0x0081e2000c101508 */
[----:B------:R-:W-:Y:S02]  /*88990*/  PRMT R18, R16, 0x7632, R18 ;  /* 0x0000763210127816 */ /* 0x000fe40000000012 */
[----:B------:R-:W-:Y:S01]  /*889a0*/  ISETP.LT.AND P6, PT, R17, UR4, !P3 ;  /* 0x0000000411007c0c */ /* 0x000fe2000dfc1270 */
[----:B------:R-:W-:Y:S01]  /*889b0*/  ULDC UR4, c[0x0][0x228] ;  /* 0x00008a0000047ab9 */ /* 0x000fe20000000800 */
[----:B0-----:R-:W-:Y:S01]  /*889c0*/  IMAD.WIDE R16, R0, 0x2, R6 ;  /* 0x0000000200107825 */ /* 0x001fe200078e0206 */
[----:B------:R-:W-:Y:S01]  /*889d0*/  ISETP.LT.AND P4, PT, R3, UR10, !P2 ;  /* 0x0000000a03007c0c */ /* 0x000fe2000d781270 */
[----:B------:R-:W-:-:S03]  /*889e0*/  ULDC UR10, c[0x0][0x228] ;  /* 0x00008a00000a7ab9 */ /* 0x000fc60000000800 */
[----:B------:R0:W-:Y:S01]  /*889f0*/  @P0 STG.E.U16 desc[UR8][R16.64], R18 ;  /* 0x0000001210000986 */ /* 0x0001e2000c101508 */
[----:B------:R-:W-:-:S03]  /*88a00*/  IMAD.WIDE R24, R0, 0x2, R14 ;  /* 0x0000000200187825 */ /* 0x000fc600078e020e */
[----:B------:R-:W2:Y:S01]  /*88a10*/  LDL.LU R15, [R1+0x38] ;  /* 0x00003800010f7983 */ /* 0x000ea20000300800 */
[----:B------:R-:W-:-:S03]  /*88a20*/  VIADD R3, R0, UR24 ;  /* 0x0000001800037c36 */ /* 0x000fc60008000000 */
[----:B------:R-:W3:Y:S01]  /*88a30*/  LDL.LU R2, [R1+0x366c] ;  /* 0x00366c0001027983 */ /* 0x000ee20000300800 */
[----:B0-----:R-:W-:Y:S01]  /*88a40*/  IMAD.WIDE R16, R0, 0x2, R4 ;  /* 0x0000000200107825 */ /* 0x001fe200078e0204 */
[----:B------:R-:W-:-:S04]  /*88a50*/  PRMT R0, R29, 0x7632, R0 ;  /* 0x000076321d007816 */ /* 0x000fc80000000000 */
[----:B------:R0:W-:Y:S04]  /*88a60*/  @P6 STG.E.U16 desc[UR8][R16.64], R29 ;  /* 0x0000001d10006986 */ /* 0x0001e8000c101508 */
[----:B0-----:R-:W2:Y:S04]  /*88a70*/  LDL.LU R29, [R1+0x3668] ;  /* 0x00366800011d7983 */ /* 0x001ea80000300800 */
[----:B------:R-:W4:Y:S04]  /*88a80*/  LDL R16, [R1+0x35dc] ;  /* 0x0035dc0001107983 */ /* 0x000f280000100800 */
[----:B------:R-:W3:Y:S01]  /*88a90*/  LDL.LU R17, [R1+0x58] ;  /* 0x0000580001117983 */ /* 0x000ee20000300800 */
[----:B------:R-:W-:-:S02]  /*88aa0*/  ISETP.LT.AND P3, PT, R19, UR6, !P3 ;  /* 0x0000000613007c0c */ /* 0x000fc4000df61270 */
[----:B------:R-:W-:Y:S01]  /*88ab0*/  ISETP.LT.AND P5, PT, R27, UR12, !P2 ;  /* 0x0000000c1b007c0c */ /* 0x000fe2000d7a1270 */
[C---:B------:R-:W-:Y:S01]  /*88ac0*/  IMAD.WIDE R18, R3.reuse, 0x2, R12 ;  /* 0x0000000203127825 */ /* 0x040fe200078e020c */
[----:B------:R-:W-:Y:S01]  /*88ad0*/  ULDC UR6, c[0x0][0x228] ;  /* 0x00008a0000067ab9 */ /* 0x000fe20000000800 */
[----:B------:R-:W-:Y:S02]  /*88ae0*/  ULDC UR12, c[0x0][0x228] ;  /* 0x00008a00000c7ab9 */ /* 0x000fe40000000800 */
[----:B------:R-:W-:-:S06]  /*88af0*/  IMAD.WIDE R26, R3, 0x2, R8 ;  /* 0x00000002031a7825 */ /* 0x000fcc00078e0208 */
[----:B------:R0:W-:Y:S04]  /*88b00*/  @P3 STG.E.U16 desc[UR8][R24.64], R0 ;  /* 0x0000000018003986 */ /* 0x0001e8000c101508 */
[----:B0-----:R-:W2:Y:S04]  /*88b10*/  LDL.LU R24, [R1+0x48] ;  /* 0x0000480001187983 */ /* 0x001ea80000300800 */
[----:B------:R-:W2:Y:S04]  /*88b20*/  LDL R25, [R1+0x140c] ;  /* 0x00140c0001197983 */ /* 0x000ea80000100800 */
[----:B---3--:R0:W-:Y:S04]  /*88b30*/  @P4 STG.E.U16 desc[UR8][R18.64], R17 ;  /* 0x0000001112004986 */ /* 0x0081e8000c101508 */
[----:B------:R1:W-:Y:S04]  /*88b40*/  @P5 STG.E.U16 desc[UR8][R26.64], R28 ;  /* 0x0000001c1a005986 */ /* 0x0003e8000c101508 */
[----:B0-----:R-:W3:Y:S04]  /*88b50*/  LDL R18, [R1+0x35ec] ;  /* 0x0035ec0001127983 */ /* 0x001ee80000100800 */
[----:B-1----:R-:W3:Y:S04]  /*88b60*/  LDL R27, [R1+0x35e0] ;  /* 0x0035e000011b7983 */ /* 0x002ee80000100800 */
[----:B------:R-:W3:Y:S01]  /*88b70*/  LDL R19, [R1+0x35e8] ;  /* 0x0035e80001137983 */ /* 0x000ee20000100800 */
[----:B----4-:R-:W-:Y:S01]  /*88b80*/  ISETP.LT.AND P0, PT, R16, UR4, !P2 ;  /* 0x0000000410007c0c */ /* 0x010fe2000d701270 */
[----:B------:R-:W-:Y:S01]  /*88b90*/  ULDC UR4, c[0x0][0x228] ;  /* 0x00008a0000047ab9 */ /* 0x000fe20000000800 */
[----:B------:R-:W-:Y:S01]  /*88ba0*/  IMAD.WIDE R16, R3, 0x2, R10 ;  /* 0x0000000203107825 */ /* 0x000fe200078e020a */
[----:B------:R-:W-:-:S02]  /*88bb0*/  ISETP.LT.AND P4, PT, R2, UR6, !P2 ;  /* 0x0000000602007c0c */ /* 0x000fc4000d781270 */
[----:B--2---:R-:W-:Y:S01]  /*88bc0*/  PRMT R0, R24, 0x7632, R0 ;  /* 0x0000763218007816 */ /* 0x004fe20000000000 */
[----:B------:R0:W-:Y:S01]  /*88bd0*/  STL [R1+0x3660], R11 ;  /* 0x0036600b01007387 */ /* 0x0001e20000100800 */
[----:B------:R-:W-:Y:S01]  /*88be0*/  PRMT R29, R15, 0x7632, R29 ;  /* 0x000076320f1d7816 */ /* 0x000fe2000000001d */
[----:B------:R-:W-:-:S05]  /*88bf0*/  ULDC UR6, c[0x0][0x228] ;  /* 0x00008a0000067ab9 */ /* 0x000fca0000000800 */
[----:B------:R1:W-:Y:S04]  /*88c00*/  @P0 STG.E.U16 desc[UR8][R16.64], R24 ;  /* 0x0000001810000986 */ /* 0x0003e8000c101508 */
[----:B0-----:R-:W2:Y:S01]  /*88c10*/  LDL R11, [R1+0x9c] ;  /* 0x00009c00010b7983 */ /* 0x001ea20000100800 */
[----:B-1----:R-:W-:-:S04]  /*88c20*/  IMAD.WIDE R16, R3, 0x2, R22 ;  /* 0x0000000203107825 */ /* 0x002fc800078e0216 */
[----:B------:R-:W-:Y:S02]  /*88c30*/  VIADD R28, R25, 0x17 ;  /* 0x00000017191c7836 */ /* 0x000fe40000000000 */
[----:B------:R-:W-:Y:S01]  /*88c40*/  IMAD.WIDE R24, R3, 0x2, R6 ;  /* 0x0000000203187825 */ /* 0x000fe200078e0206 */
[----:B---3--:R-:W-:Y:S02]  /*88c50*/  ISETP.LT.AND P3, PT, R27, UR4, !P2 ;  /* 0x000000041b007c0c */ /* 0x008fe4000d761270 */
[----:B------:R-:W-:Y:S02]  /*88c60*/  ISETP.LT.AND P5, PT, R18, UR10, !P2 ;  /* 0x0000000a12007c0c */ /* 0x000fe4000d7a1270 */
[----:B------:R-:W-:Y:S01]  /*88c70*/  ISETP.LT.AND P6, PT, R19, UR12, !P2 ;  /* 0x0000000c13007c0c */ /* 0x000fe2000d7c1270 */
[----:B------:R-:W-:Y:S01]  /*88c80*/  IMAD.WIDE R18, R3, 0x2, R20 ;  /* 0x0000000203127825 */ /* 0x000fe200078e0214 */
[----:B------:R-:W-:Y:S01]  /*88c90*/  ULDC UR4, c[0x0][0x228] ;  /* 0x00008a0000047ab9 */ /* 0x000fe20000000800 */
[----:B------:R-:W-:-:S06]  /*88ca0*/  ULDC UR10, c[0x0][0x228] ;  /* 0x00008a00000a7ab9 */ /* 0x000fcc0000000800 */
[----:B------:R0:W-:Y:S04]  /*88cb0*/  @P3 STG.E.U16 desc[UR8][R16.64], R0 ;  /* 0x0000000010003986 */ /* 0x0001e8000c101508 */
[----:B------:R1:W-:Y:S04]  /*88cc0*/  @P4 STG.E.U16 desc[UR8][R18.64], R15 ;  /* 0x0000000f12004986 */ /* 0x0003e8000c101508 */
[----:B0-----:R-:W3:Y:S04]  /*88cd0*/  LDL.LU R0, [R1+0x28] ;  /* 0x0000280001007983 */ /* 0x001ee80000300800 */
[----:B------:R-:W4:Y:S04]  /*88ce0*/  LDL R16, [R1+0x35d8] ;  /* 0x0035d80001107983 */ /* 0x000f280000100800 */
[----:B------:R-:W2:Y:S04]  /*88cf0*/  LDL R17, [R1+0x35dc] ;  /* 0x0035dc0001117983 */ /* 0x000ea80000100800 */
[----:B-1----:R-:W2:Y:S04]  /*88d00*/  LDL.LU R15, [R1+0x3664] ;  /* 0x00366400010f7983 */ /* 0x002ea80000300800 */
[----:B------:R-:W2:Y:S04]  /*88d10*/  LDL R19, [R1+0x35e4] ;  /* 0x0035e40001137983 */ /* 0x000ea80000100800 */
[----:B------:R0:W-:Y:S04]  /*88d20*/  @P5 STG.E.U16 desc[UR8][R24.64], R29 ;  /* 0x0000001d18005986 */ /* 0x0001e8000c101508 */
[----:B0-----:R-:W2:Y:S01]  /*88d30*/  LDL R29, [R1+0x140c] ;  /* 0x00140c00011d7983 */ /* 0x001ea20000100800 */
[----:B------:R-:W-:-:S05]  /*88d40*/  IMAD.WIDE R26, R3, 0x2, R4 ;  /* 0x00000002031a7825 */ /* 0x000fca00078e0204 */
[----:B---3--:R0:W-:Y:S01]  /*88d50*/  @P6 STG.E.U16 desc[UR8][R26.64], R0 ;  /* 0x000000001a006986 */ /* 0x0081e2000c101508 */
[----:B----4-:R-:W-:Y:S01]  /*88d60*/  ISETP.LT.AND P6, PT, R16, UR10, !P1 ;  /* 0x0000000a10007c0c */ /* 0x010fe2000cfc1270 */
[----:B------:R-:W-:Y:S02]  /*88d70*/  ULDC UR10, c[0x0][0x228] ;  /* 0x00008a00000a7ab9 */ /* 0x000fe40000000800 */
[----:B0-----:R-:W3:Y:S01]  /*88d80*/  LDL R27, [R1+0x35d4] ;  /* 0x0035d400011b7983 */ /* 0x001ee20000100800 */
[----:B--2---:R-:W-:Y:S01]  /*88d90*/  ISETP.LT.AND P3, PT, R19, UR4, !P2 ;  /* 0x0000000413007c0c */ /* 0x004fe2000d761270 */
[----:B------:R-:W-:Y:S01]  /*88da0*/  ULDC UR4, c[0x0][0x228] ;  /* 0x00008a0000047ab9 */ /* 0x000fe20000000800 */
[----:B------:R-:W-:Y:S02]  /*88db0*/  PRMT R26, R0, 0x7632, R26 ;  /* 0x00007632001a7816 */ /* 0x000fe4000000001a */
[----:B------:R-:W-:Y:S01]  /*88dc0*/  ISETP.LT.AND P4, PT, R17, UR4, !P1 ;  /* 0x0000000411007c0c */ /* 0x000fe2000cf81270 */
[----:B------:R-:W-:Y:S01]  /*88dd0*/  IMAD.WIDE R16, R3, 0x2, R14 ;  /* 0x0000000203107825 */ /* 0x000fe200078e020e */
[----:B------:R-:W-:-:S03]  /*88de0*/  ULDC UR4, c[0x0][0x228] ;  /* 0x00008a0000047ab9 */ /* 0x000fc60000000800 */
[----:B------:R-:W-:Y:S01]  /*88df0*/  VIADD R0, R3, UR24 ;  /* 0x0000001803007c36 */ /* 0x000fe20008000000 */
[----:B------:R-:W-:-:S03]  /*88e00*/  PRMT R3, R11, 0x7632, R3 ;  /* 0x000076320b037816 */ /* 0x000fc60000000003 */
[----:B------:R-:W-:Y:S01]  /*88e10*/  @P3 STG.E.U16 desc[UR8][R16.64], R26 ;  /* 0x0000001a10003986 */ /* 0x000fe2000c101508 */
[----:B------:R-:W-:-:S03]  /*88e20*/  VIADD R24, R29, 0x18 ;  /* 0x000000181d187836 */ /* 0x000fc60000000000 */
[----:B------:R0:W-:Y:S04]  /*88e30*/  STL [R1+0x365c], R29 ;  /* 0x00365c1d01007387 */ /* 0x0001e80000100800 */
[----:B0-----:R-:W2:Y:S04]  /*88e40*/  LDL.LU R29, [R1+0x7c] ;  /* 0x00007c00011d7983 */ /* 0x001ea80000300800 */
[----:B------:R-:W4:Y:S04]  /*88e50*/  LDL.LU R11, [R1+0x3660] ;  /* 0x00366000010b7983 */ /* 0x000f280000300800 */
[----:B------:R-:W2:Y:S01]  /*88e60*/  LDL.LU R17, [R1+0x9c] ;  /* 0x00009c0001117983 */ /* 0x000ea20000300800 */
[----:B------:R-:W-:Y:S01]  /*88e70*/  IMAD.WIDE R18, R0, 0x2, R12 ;  /* 0x0000000200127825 */ /* 0x000fe200078e020c */
[----:B------:R-:W-:Y:S01]  /*88e80*/  ISETP.GE.AND P2, PT, R24, UR7, PT ;  /* 0x0000000718007c0c */ /* 0x000fe2000bf46270 */
[----:B------:R-:W-:Y:S01]  /*88e90*/  ULDC UR7, c[0x0][0x228] ;  /* 0x00008a0000077ab9 */ /* 0x000fe20000000800 */
[----:B------:R-:W4:Y:S01]  /*88ea0*/  LDL R26, [R1+0x35e4] ;  /* 0x0035e400011a7983 */ /* 0x000f220000100800 */
[----:B------:R-:W-:Y:S01]  /*88eb0*/  IMAD.WIDE R24, R0, 0x2, R8 ;  /* 0x0000000200187825 */ /* 0x000fe200078e0208 */
[----:B---3--:R-:W-:Y:S01]  /*88ec0*/  ISETP.LT.AND P5, PT, R27, UR6, !P1 ;  /* 0x000000061b007c0c */ /* 0x008fe2000cfa1270 */
[----:B------:R-:W-:-:S12]  /*88ed0*/  ULDC UR6, c[0x0][0x228] ;  /* 0x00008a0000067ab9 */ /* 0x000fd80000000800 */
[----:B--2---:R0:W-:Y:S04]  /*88ee0*/  @P5 STG.E.U16 desc[UR8][R18.64], R17 ;  /* 0x0000001112005986 */ /* 0x0041e8000c101508 */
[----:B------:R1:W-:Y:S04]  /*88ef0*/  @P6 STG.E.U16 desc[UR8][R24.64], R3 ;  /* 0x0000000318006986 */ /* 0x0003e8000c101508 */
[----:B0-----:R-:W2:Y:S04]  /*88f00*/  LDL R18, [R1+0x35ec] ;  /* 0x0035ec0001127983 */ /* 0x001ea80000100800 */
[----:B-1----:R-:W3:Y:S04]  /*88f10*/  LDL R24, [R1+0x35e0] ;  /* 0x0035e00001187983 */ /* 0x002ee80000100800 */
[----:B------:R-:W2:Y:S04]  /*88f20*/  LDL R19, [R1+0x35e8] ;  /* 0x0035e80001137983 */ /* 0x000ea80000100800 */
[----:B------:R-:W2:Y:S01]  /*88f30*/  LDL.LU R25, [R1+0x8c] ;  /* 0x00008c0001197983 */ /* 0x000ea20000300800 */
[----:B----4-:R-:W-:-:S03]  /*88f40*/  IMAD.WIDE R16, R0, 0x2, R10 ;  /* 0x0000000200107825 */ /* 0x010fc600078e020a */
[----:B------:R-:W-:Y:S01]  /*88f50*/  STL [R1+0x3658], R21 ;  /* 0x0036581501007387 */ /* 0x000fe20000100800 */
[----:B---3--:R-:W-:Y:S01]  /*88f60*/  ISETP.LT.AND P6, PT, R24, UR4, !P1 ;  /* 0x0000000418007c0c */ /* 0x008fe2000cfc1270 */
[----:B------:R-:W-:Y:S02]  /*88f70*/  ULDC UR4, c[0x0][0x228] ;  /* 0x00008a0000047ab9 */ /* 0x000fe40000000800 */
[----:B--2---:R0:W-:Y:S01]  /*88f80*/  @P4 STG.E.U16 desc[UR8][R16.64], R25 ;  /* 0x0000001910004986 */ /* 0x0041e2000c101508 */
[----:B------:R-:W-:Y:S02]  /*88f90*/  PRMT R3, R25, 0x7632, R3 ;  /* 0x0000763219037816 */ /* 0x000fe40000000003 */
[----:B------:R-:W-:Y:S01]  /*88fa0*/  ISETP.LT.AND P5, PT, R18, UR6, !P1 ;  /* 0x0000000612007c0c */ /* 0x000fe2000cfa1270 */
[----:B------:R-:W-:Y:S01]  /*88fb0*/  ULDC UR6, c[0x0][0x228] ;  /* 0x00008a0000067ab9 */ /* 0x000fe20000000800 */
[----:B------:R-:W-:Y:S01]  /*88fc0*/  ISETP.LT.AND P4, PT, R19, UR7, !P1 ;  /* 0x0000000713007c0c */ /* 0x000fe2000cf81270 */
[----:B0-----:R-:W-:Y:S01]  /*88fd0*/  IMAD.WIDE R16, R0, 0x2, R22 ;  /* 0x0000000200107825 */ /* 0x001fe200078e0216 */
[----:B------:R-:W-:Y:S01]  /*88fe0*/  ISETP.LT.AND P3, PT, R2, UR4, !P1 ;  /* 0x0000000402007c0c */ /* 0x000fe2000cf61270 */
[----:B------:R-:W-:Y:S01]  /*88ff0*/  ULDC UR4, c[0x0][0x228] ;  /* 0x00008a0000047ab9 */ /* 0x000fe20000000800 */
[----:B------:R-:W-:Y:S01]  /*89000*/  ISETP.GE.AND P0, PT, R28, UR11, PT ;  /* 0x0000000b1c007c0c */ /* 0x000fe2000bf06270 */
[----:B------:R-:W-:Y:S01]  /*89010*/  IMAD.WIDE R18, R0, 0x2, R6 ;  /* 0x0000000200127825 */ /* 0x000fe200078e0206 */
[----:B------:R0:W-:Y:S01]  /*89020*/  @P6 STG.E.U16 desc[UR8][R16.64], R3 ;  /* 0x0000000310006986 */ /* 0x0001e2000c101508 */
[----:B------:R-:W-:-:S02]  /*89030*/  ULDC UR7, c[0x0][0x228] ;  /* 0x00008a0000077ab9 */ /* 0x000fc40000000800 */
[C---:B0-----:R-:W-:Y:S02]  /*89040*/  IMAD.WIDE R16, R0.reuse, 0x2, R20 ;  /* 0x0000000200107825 */ /* 0x041fe400078e0214 */
[----:B------:R-:W2:Y:S04]  /*89050*/  LDL R21, [R1+0x4c] ;  /* 0x00004c0001157983 */ /* 0x000ea80000100800 */
[----:B------:R0:W-:Y:S04]  /*89060*/  STL [R1+0x3654], R7 ;  /* 0x0036540701007387 */ /* 0x0001e80000100800 */
[----:B0-----:R-:W3:Y:S01]  /*89070*/  LDL.LU R7, [R1+0x6c] ;  /* 0x00006c0001077983 */ /* 0x001ee20000300800 */
[----:B------:R-:W-:Y:S01]  /*89080*/  PRMT R3, R29, 0x7632, R3 ;  /* 0x000076321d037816 */ /* 0x000fe20000000003 */
[----:B------:R-:W-:-:S02]  /*89090*/  IMAD.WIDE R24, R0, 0x2, R4 ;  /* 0x0000000200187825 */ /* 0x000fc400078e0204 */
[----:B------:R0:W-:Y:S04]  /*890a0*/  @P3 STG.E.U16 desc[UR8][R16.64], R29 ;  /* 0x0000001d10003986 */ /* 0x0001e8000c101508 */
[----:B------:R1:W-:Y:S04]  /*890b0*/  @P5 STG.E.U16 desc[UR8][R18.64], R3 ;  /* 0x0000000312005986 */ /* 0x0003e8000c101508 */
[----:B0-----:R-:W4:Y:S04]  /*890c0*/  LDL.LU R29, [R1+0x365c] ;  /* 0x00365c00011d7983 */ /* 0x001f280000300800 */
[----:B-1----:R-:W2:Y:S01]  /*890d0*/  LDL.LU R18, [R1+0x5c] ;  /* 0x00005c0001127983 */ /* 0x002ea20000300800 */
[----:B------:R-:W-:Y:S01]  /*890e0*/  ISETP.LT.AND P1, PT, R26, UR10, !P1 ;  /* 0x0000000a1a007c0c */ /* 0x000fe2000cf21270 */
[----:B------:R-:W-:Y:S01]  /*890f0*/  ULDC UR10, c[0x0][0x228] ;  /* 0x00008a00000a7ab9 */ /* 0x000fe20000000800 */
[----:B------:R-:W-:Y:S01]  /*89100*/  ISETP.LT.AND P6, PT, R27, UR4, !P0 ;  /* 0x000000041b007c0c */ /* 0x000fe2000c7c1270 */
[----:B---3--:R0:W-:Y:S01]  /*89110*/  @P4 STG.E.U16 desc[UR8][R24.64], R7 ;  /* 0x0000000718004986 */ /* 0x0081e2000c101508 */
[C---:B------:R-:W-:Y:S01]  /*89120*/  IMAD.WIDE R26, R0.reuse, 0x2, R14 ;  /* 0x00000002001a7825 */ /* 0x040fe200078e020e */
[----:B------:R-:W-:Y:S01]  /*89130*/  PRMT R28, R7, 0x7632, R28 ;  /* 0x00007632071c7816 */ /* 0x000fe2000000001c */
[----:B------:R-:W-:Y:S01]  /*89140*/  ULDC UR4, c[0x0][0x228] ;  /* 0x00008a0000047ab9 */ /* 0x000fe20000000800 */
[----:B------:R-:W3:Y:S04]  /*89150*/  LDL R19, [R1+0x35e0] ;  /* 0x0035e00001137983 */ /* 0x000ee80000100800 */
[----:B0-----:R-:W3:Y:S01]  /*89160*/  LDL R25, [R1+0x35d8] ;  /* 0x0035d80001197983 */ /* 0x001ee20000100800 */
[----:B------:R-:W-:-:S03]  /*89170*/  VIADD R0, R0, UR24 ;  /* 0x0000001800007c36 */ /* 0x000fc60008000000 */
[----:B------:R0:W-:Y:S01]  /*89180*/  @P1 STG.E.U16 desc[UR8][R26.64], R28 ;  /* 0x0000001c1a001986 */ /* 0x0001e2000c101508 */
[----:B------:R-:W-:Y:S01]  /*89190*/  IMAD.WIDE R16, R0, 0x2, R12 ;  /* 0x0000000200107825 */ /* 0x000fe200078e020c */
[----:B--2---:R-:W-:Y:S02]  /*891a0*/  PRMT R3, R18, 0x7632, R3 ;  /* 0x0000763212037816 */ /* 0x004fe40000000003 */
[----:B------:R-:W2:Y:S04]  /*891b0*/  LDL R7, [R1+0x35ec] ;  /* 0x0035ec0001077983 */ /* 0x000ea80000100800 */
[----:B0-----:R-:W2:Y:S01]  /*891c0*/  LDL R27, [R1+0x35dc] ;  /* 0x0035dc00011b7983 */ /* 0x001ea20000100800 */
[----:B----4-:R-:W-:-:S03]  /*891d0*/  VIADD R24, R29, 0x19 ;  /* 0x000000191d187836 */ /* 0x010fc60000000000 */
[----:B------:R0:W-:Y:S01]  /*891e0*/  @P6 STG.E.U16 desc[UR8][R16.64], R18 ;  /* 0x0000001210006986 */ /* 0x0001e2000c101508 */
[----:B------:R-:W-:-:S03]  /*891f0*/  PRMT R26, R21, 0x7632, R26 ;  /* 0x00007632151a7816 */ /* 0x000fc6000000001a */
[----:B------:R1:W-:Y:S01]  /*89200*/  STL [R1+0x3650], R29 ;  /* 0x0036501d01007387 */ /* 0x0003e20000100800 */
[----:B0-----:R-:W-:-:S03]  /*89210*/  IMAD.WIDE R16, R0, 0x2, R8 ;  /* 0x0000000200107825 */ /* 0x001fc600078e0208 */
[----:B-1----:R-:W4:Y:S01]  /*89220*/  LDL.LU R29, [R1+0x2c] ;  /* 0x00002c00011d7983 */ /* 0x002f220000300800 */
[----:B---3--:R-:W-:Y:S01]  /*89230*/  ISETP.LT.AND P3, PT, R25, UR4, !P0 ;  /* 0x0000000419007c0c */ /* 0x008fe2000c761270 */
[----:B------:R-:W-:Y:S02]  /*89240*/  ULDC UR4, c[0x0][0x228] ;  /* 0x00008a0000047ab9 */ /* 0x000fe40000000800 */
[----:B------:R-:W-:Y:S01]  /*89250*/  ISETP.LT.AND P5, PT, R2, UR4, !P0 ;  /* 0x0000000402007c0c */ /* 0x000fe2000c7a1270 */
[----:B------:R-:W-:Y:S01]  /*89260*/  ULDC UR4, c[0x0][0x228] ;  /* 0x00008a0000047ab9 */ /* 0x000fe20000000800 */
[----:B------:R-:W3:Y:S04]  /*89270*/  LDL.LU R2, [R1+0x1b0] ;  /* 0x0001b00001027983 */ /* 0x000ee80000300800 */
[----:B------:R-:W3:Y:S04]  /*89280*/  LDL.LU R21, [R1+0x3658] ;  /* 0x0036580001157983 */ /* 0x000ee80000300800 */
[----:B------:R0:W-:Y:S04]  /*89290*/  @P3 STG.E.U16 desc[UR8][R16.64], R3 ;  /* 0x0000000310003986 */ /* 0x0001e8000c101508 */
[----:B0-----:R-:W3:Y:S01]  /*892a0*/  LDL.LU R17, [R1+0x4c] ;  /* 0x00004c0001117983 */ /* 0x001ee20000300800 */
[----:B--2---:R-:W-:Y:S01]  /*892b0*/  ISETP.LT.AND P4, PT, R27, UR6, !P0 ;  /* 0x000000061b007c0c */ /* 0x004fe2000c781270 */
[----:B------:R-:W-:Y:S01]  /*892c0*/  ULDC UR6, c[0x0][0x228] ;  /* 0x00008a0000067ab9 */ /* 0x000fe20000000800 */
[----:B------:R-:W-:Y:S01]  /*892d0*/  ISETP.LT.AND P6, PT, R19, UR7, !P0 ;  /* 0x0000000713007c0c */ /* 0x000fe2000c7c1270 */
[----:B------:R-:W-:Y:S01]  /*892e0*/  IMAD.WIDE R18, R0, 0x2, R10 ;  /* 0x0000000200127825 */ /* 0x000fe200078e020a */
[----:B------:R-:W-:Y:S01]  /*892f0*/  ISETP.GE.AND P1, PT, R24, UR5, PT ;  /* 0x0000000518007c0c */ /* 0x000fe2000bf26270 */
[----:B------:R-:W2:Y:S01]  /*89300*/  LDL R3, [R1+0x35d8] ;  /* 0x0035d80001037983 */ /* 0x000ea20000100800 */
[----:B------:R-:W-:Y:S01]  /*89310*/  ISETP.LT.AND P3, PT, R7, UR4, !P0 ;  /* 0x0000000407007c0c */ /* 0x000fe2000c761270 */
[----:B------:R-:W-:Y:S01]  /*89320*/  IMAD.WIDE R24, R0, 0x2, R22 ;  /* 0x0000000200187825 */ /* 0x000fe200078e0216 */
[----:B------:R-:W-:Y:S01]  /*89330*/  ULDC UR4, c[0x0][0x228] ;  /* 0x00008a0000047ab9 */ /* 0x000fe20000000800 */
[----:B------:R-:W-:Y:S01]  /*89340*/  ULDC UR5, c[0x0][0x228] ;  /* 0x00008a0000057ab9 */ /* 0x000fe20000000800 */
[----:B----4-:R-:W-:Y:S01]  /*89350*/  PRMT R28, R29, 0x7632, R28 ;  /* 0x000076321d1c7816 */ /* 0x010fe2000000001c */
[----:B------:R-:W-:-:S02]  /*89360*/  ULDC UR7, c[0x0][0x228] ;  /* 0x00008a0000077ab9 */ /* 0x000fc40000000800 */
[----:B---3--:R0:W-:Y:S04]  /*89370*/  @P4 STG.E.U16 desc[UR8][R18.64], R17 ;  /* 0x0000001112004986 */ /* 0x0081e8000c101508 */
[----:B------:R1:W-:Y:S04]  /*89380*/  @P6 STG.E.U16 desc[UR8][R24.64], R26 ;  /* 0x0000001a18006986 */ /* 0x0003e8000c101508 */
[----:B0-----:R-:W3:Y:S04]  /*89390*/  LDL R19, [R1+0x35d4] ;  /* 0x0035d40001137983 */ /* 0x001ee80000100800 */
[----:B-1----:R-:W4:Y:S04]  /*893a0*/  LDL.LU R26, [R1+0x3c] ;  /* 0x00003c00011a7983 */ /* 0x002f280000300800 */
[----:B------:R-:W2:Y:S04]  /*893b0*/  LDL R24, [R1+0x35e8] ;  /* 0x0035e80001187983 */ /* 0x000ea80000100800 */
[----:B------:R-:W3:Y:S04]  /*893c0*/  LDL R25, [R1+0x35e4] ;  /* 0x0035e40001197983 */ /* 0x000ee80000100800 */
[----:B------:R-:W3:Y:S01]  /*893d0*/  LDL.LU R7, [R1+0x3654] ;  /* 0x0036540001077983 */ /* 0x000ee20000300800 */
[----:B------:R-:W-:-:S05]  /*893e0*/  IMAD.WIDE R16, R0, 0x2, R20 ;  /* 0x0000000200107825 */ /* 0x000fca00078e0214 */
[----:B----4-:R0:W-:Y:S01]  /*893f0*/  @P5 STG.E.U16 desc[UR8][R16.64], R26 ;  /* 0x0000001a10005986 */ /* 0x0101e2000c101508 */
[----:B------:R-:W-:Y:S02]  /*89400*/  PRMT R18, R26, 0x7632, R18 ;  /* 0x000076321a127816 */ /* 0x000fe40000000012 */
[----:B--2---:R-:W-:Y:S01]  /*89410*/  ISETP.LT.AND P4, PT, R24, UR4, !P0 ;  /* 0x0000000418007c0c */ /* 0x004fe2000c781270 */
[----:B------:R-:W-:Y:S01]  /*89420*/  ULDC UR4, c[0x0][0x228] ;  /* 0x00008a0000047ab9 */ /* 0x000fe20000000800 */
[----:B---3--:R-:W-:Y:S01]  /*89430*/  ISETP.LT.AND P0, PT, R25, UR5, !P0 ;  /* 0x0000000519007c0c */ /* 0x008fe2000c701270 */
[C---:B0-----:R-:W-:Y:S01]  /*89440*/  IMAD.WIDE R16, R0.reuse, 0x2, R6 ;  /* 0x0000000200107825 */ /* 0x041fe200078e0206 */
[----:B------:R0:W-:Y:S01]  /*89450*/  STL [R1+0x364c], R7 ;  /* 0x00364c0701007387 */ /* 0x0001e20000100800 */
[----:B------:R-:W-:Y:S01]  /*89460*/  ISETP.LT.AND P6, PT, R19, UR6, !P2 ;  /* 0x0000000613007c0c */ /* 0x000fe2000d7c1270 */
[----:B------:R-:W-:Y:S01]  /*89470*/  ULDC UR5, c[0x0][0x228] ;  /* 0x00008a0000057ab9 */ /* 0x000fe20000000800 */
[C---:B------:R-:W-:Y:S01]  /*89480*/  IMAD.WIDE R24, R0.reuse, 0x2, R14 ;  /* 0x0000000200187825 */ /* 0x040fe200078e020e */
[----:B------:R-:W-:Y:S01]  /*89490*/  @P3 STG.E.U16 desc[UR8][R16.64], R18 ;  /* 0x0000001210003986 */ /* 0x000fe2000c101508 */
[----:B------:R-:W-:Y:S01]  /*894a0*/  ISETP.LT.AND P3, PT, R27, UR10, !P2 ;  /* 0x0000000a1b007c0c */ /* 0x000fe2000d761270 */
[----:B------:R-:W-:Y:S01]  /*894b0*/  ULDC UR6, c[0x0][0x228] ;  /* 0x00008a0000067ab9 */ /* 0x000fe20000000800 */
[----:B------:R-:W-:Y:S01]  /*894c0*/  IMAD.WIDE R26, R0, 0x2, R4 ;  /* 0x00000002001a7825 */ /* 0x000fe200078e0204 */
[----:B------:R-:W-:Y:S01]  /*894d0*/  ISETP.LT.AND P5, PT, R3, UR7, !P2 ;  /* 0x0000000703007c0c */ /* 0x000fe2000d7a1270 */
[----:B------:R-:W-:Y:S01]  /*894e0*/  ULDC UR7, c[0x0][0x228] ;  /* 0x00008a0000077ab9 */ /* 0x000fe20000000800 */
[----:B0-----:R-:W2:Y:S01]  /*894f0*/  LDL R7, [R1+0x35e8] ;  /* 0x0035e80001077983 */ /* 0x001ea20000100800 */
[----:B------:R-:W-:-:S03]  /*89500*/  ULDC UR10, c[0x0][0x228] ;  /* 0x00008a00000a7ab9 */ /* 0x000fc60000000800 */
[----:B------:R0:W-:Y:S04]  /*89510*/  @P4 STG.E.U16 desc[UR8][R26.64], R29 ;  /* 0x0000001d1a004986 */ /* 0x0001e8000c101508 */
[----:B------:R1:W-:Y:S04]  /*89520*/  @P0 STG.E.U16 desc[UR8][R24.64], R28 ;  /* 0x0000001c18000986 */ /* 0x0003e8000c101508 */
[----:B0-----:R-:W3:Y:S04]  /*89530*/  LDL.LU R29, [R1+0x3650] ;  /* 0x00365000011d7983 */ /* 0x001ee80000300800 */
[----:B-1----:R-:W4:Y:S01]  /*89540*/  LDL.LU R24, [R1+0x1d0] ;  /* 0x0001d00001187983 */ /* 0x002f220000300800 */
[----:B------:R-:W-:Y:S01]  /*89550*/  VIADD R3, R0, UR24 ;  /* 0x0000001800037c36 */ /* 0x000fe20008000000 */
[----:B------:R-:W-:-:S02]  /*89560*/  PRMT R0, R2, 0x7632, R0 ;  /* 0x0000763202007816 */ /* 0x000fc40000000000 */
[----:B------:R-:W3:Y:S01]  /*89570*/  LDL R28, [R1+0x35e4] ;  /* 0x0035e400011c7983 */ /* 0x000ee20000100800 */
[----:B------:R-:W-:-:S03]  /*89580*/  IMAD.WIDE R18, R3, 0x2, R12 ;  /* 0x0000000203127825 */ /* 0x000fc600078e020c */
[----:B------:R-:W3:Y:S01]  /*89590*/  LDL.LU R25, [R1+0x1c0] ;  /* 0x0001c00001197983 */ /* 0x000ee20000300800 */
[----:B------:R-:W-:-:S04]  /*895a0*/  IMAD.WIDE R16, R3, 0x2, R8 ;  /* 0x0000000203107825 */ /* 0x000fc800078e0208 */
[C---:B------:R-:W-:Y:S01]  /*895b0*/  IMAD.WIDE R26, R3.reuse, 0x2, R10 ;  /* 0x00000002031a7825 */ /* 0x040fe200078e020a */
[----:B------:R0:W-:Y:S04]  /*895c0*/  @P6 STG.E.U16 desc[UR8][R18.64], R2 ;  /* 0x0000000212006986 */ /* 0x0001e8000c101508 */
[----:B------:R-:W-:Y:S04]  /*895d0*/  @P5 STG.E.U16 desc[UR8][R16.64], R0 ;  /* 0x0000000010005986 */ /* 0x000fe8000c101508 */
[----:B0-----:R-:W3:Y:S04]  /*895e0*/  LDL R18, [R1+0x35e0] ;  /* 0x0035e00001127983 */ /* 0x001ee80000100800 */
[----:B------:R-:W3:Y:S04]  /*895f0*/  LDL R19, [R1+0x35ec] ;  /* 0x0035ec0001137983 */ /* 0x000ee80000100800 */
[----:B------:R-:W3:Y:S04]  /*89600*/  LDL R2, [R1+0x1e0] ;  /* 0x0001e00001027983 */ /* 0x000ee80000100800 */
[----:B----4-:R0:W-:Y:S04]  /*89610*/  @P3 STG.E.U16 desc[UR8][R26.64], R24 ;  /* 0x000000181a003986 */ /* 0x0101e8000c101508 */
[----:B0-----:R-:W4:Y:S01]  /*89620*/  LDL R27, [R1+0x35f0] ;  /* 0x0035f000011b7983 */ /* 0x001f220000100800 */
[----:B------:R-:W-:Y:S01]  /*89630*/  PRMT R0, R24, 0x7632, R0 ;  /* 0x0000763218007816 */ /* 0x000fe20000000000 */
[----:B------:R-:W-:Y:S01]  /*89640*/  IMAD.WIDE R16, R3, 0x2, R22 ;  /* 0x0000000203107825 */ /* 0x000fe200078e0216 */
[----:B----4-:R-:W-:Y:S01]  /*89650*/  ISETP.LT.AND P6, PT, R27, UR5, !P2 ;  /* 0x000000051b007c0c */ /* 0x010fe2000d7c1270 */
[----:B------:R-:W-:-:S02]  /*89660*/  ULDC UR5, c[0x0][0x228] ;  /* 0x00008a0000057ab9 */ /* 0x000fc40000000800 */
[----:B--2---:R-:W-:Y:S02]  /*89670*/  ISETP.LT.AND P4, PT, R7, UR5, !P2 ;  /* 0x0000000507007c0c */ /* 0x004fe4000d781270 */
[----:B---3--:R-:W-:Y:S01]  /*89680*/  ISETP.LT.AND P3, PT, R18, UR4, !P2 ;  /* 0x0000000412007c0c */ /* 0x008fe2000d761270 */
[----:B------:R-:W2:Y:S01]  /*89690*/  LDL.LU R7, [R1+0x364c] ;  /* 0x00364c0001077983 */ /* 0x000ea20000300800 */
[----:B------:R-:W-:Y:S01]  /*896a0*/  ULDC UR4, c[0x0][0x228] ;  /* 0x00008a0000047ab9 */ /* 0x000fe20000000800 */
[----:B------:R-:W-:Y:S01]  /*896b0*/  VIADD R24, R29, 0x1a ;  /* 0x0000001a1d187836 */ /* 0x000fe20000000000 */
[----:B------:R-:W-:Y:S01]  /*896c0*/  ISETP.LT.AND P5, PT, R19, UR4, !P2 ;  /* 0x0000000413007c0c */ /* 0x000fe2000d7a1270 */
[----:B------:R-:W-:Y:S01]  /*896d0*/  IMAD.WIDE R18, R3, 0x2, R20 ;  /* 0x0000000203127825 */ /* 0x000fe200078e0214 */
[----:B------:R-:W-:Y:S01]  /*896e0*/  ISETP.LT.AND P2, PT, R28, UR6, !P2 ;  /* 0x000000061c007c0c */ /* 0x000fe2000d741270 */
[----:B------:R-:W-:Y:S01]  /*896f0*/  ULDC UR4, c[0x0][0x228] ;  /* 0x00008a0000047ab9 */ /* 0x000fe20000000800 */
[----:B------:R-:W3:Y:S01]  /*89700*/  LDL.LU R28, [R1+0x1f0] ;  /* 0x0001f000011c7983 */ /* 0x000ee20000300800 */
[----:B------:R-:W-:Y:S01]  /*89710*/  ISETP.GE.AND P0, PT, R24, UR23, PT ;  /* 0x0000001718007c0c */ /* 0x000fe2000bf06270 */
[----:B------:R-:W-:Y:S01]  /*89720*/  ULDC UR5, c[0x0][0x228] ;  /* 0x00008a0000057ab9 */ /* 0x000fe20000000800 */
[----:B------:R-:W-:-:S02]  /*89730*/  PRMT R26, R2, 0x7632, R26 ;  /* 0x00007632021a7816 */ /* 0x000fc4000000001a */
[----:B------:R0:W-:Y:S01]  /*89740*/  @P3 STG.E.U16 desc[UR8][R16.64], R0 ;  /* 0x0000000010003986 */ /* 0x0001e2000c101508 */
[----:B------:R-:W-:-:S03]  /*89750*/  ULDC UR6, c[0x0][0x228] ;  /* 0x00008a0000067ab9 */ /* 0x000fc60000000800 */
[----:B------:R1:W-:Y:S04]  /*89760*/  @P6 STG.E.U16 desc[UR8][R18.64], R25 ;  /* 0x0000001912006986 */ /* 0x0003e8000c101508 */
[----:B------:R-:W-:Y:S01]  /*89770*/  STL [R1+0x363c], R6 ;  /* 0x00363c0601007387 */ /* 0x000fe20000100800 */
[----:B0-----:R-:W-:Y:S01]  /*89780*/  PRMT R0, R25, 0x7632, R0 ;  /* 0x0000763219007816 */ /* 0x001fe20000000000 */
[----:B-1----:R-:W-:-:S04]  /*89790*/  IMAD.WIDE R18, R3, 0x2, R4 ;  /* 0x0000000203127825 */ /* 0x002fc800078e0204 */
[C---:B--2---:R-:W-:Y:S01]  /*897a0*/  IMAD.WIDE R24, R3.reuse, 0x2, R6 ;  /* 0x0000000203187825 */ /* 0x044fe200078e0206 */
[----:B------:R0:W-:Y:S04]  /*897b0*/  STL [R1+0x3638], R7 ;  /* 0x0036380701007387 */ /* 0x0001e80000100800 */
[----:B------:R-:W-:Y:S04]  /*897c0*/  @P5 STG.E.U16 desc[UR8][R24.64], R0 ;  /* 0x0000000018005986 */ /* 0x000fe8000c101508 */
[----:B0-----:R-:W2:Y:S04]  /*897d0*/  LDL.LU R7, [R1+0x1a0] ;  /* 0x0001a00001077983 */ /* 0x001ea80000300800 */
[----:B------:R0:W-:Y:S04]  /*897e0*/  STL.64 [R1+0x3640], R4 ;  /* 0x0036400401007387 */ /* 0x0001e80000100a00 */
[----:B0-----:R-:W4:Y:S04]  /*897f0*/  LDL R4, [R1+0x35dc] ;  /* 0x0035dc0001047983 */ /* 0x001f280000100800 */
[----:B------:R-:W3:Y:S04]  /*89800*/  LDL R5, [R1+0x35e0] ;  /* 0x0035e00001057983 */ /* 0x000ee80000100800 */
[----:B------:R-:W2:Y:S04]  /*89810*/  LDL.LU R2, [R1+0x3648] ;  /* 0x0036480001027983 */ /* 0x000ea80000300800 */
[----:B------:R-:W4:Y:S04]  /*89820*/  LDL R24, [R1+0x35d4] ;  /* 0x0035d40001187983 */ /* 0x000f280000100800 */
[----:B------:R-:W3:Y:S01]  /*89830*/  LDL.LU R25, [R1+0x1e0] ;  /* 0x0001e00001197983 */ /* 0x000ee20000300800 */
[----:B------:R-:W-:-:S03]  /*89840*/  IMAD.WIDE R16, R3, 0x2, R14 ;  /* 0x0000000203107825 */ /* 0x000fc600078e020e */
[----:B---3--:R-:W-:Y:S04]  /*89850*/  @P4 STG.E.U16 desc[UR8][R18.64], R25 ;  /* 0x0000001912004986 */ /* 0x008fe8000c101508 */
[----:B------:R-:W-:Y:S04]  /*89860*/  @P2 STG.E.U16 desc[UR8][R16.64], R26 ;  /* 0x0000001a10002986 */ /* 0x000fe8000c101508 */
[----:B--2---:R-:W0:Y:S04]  /*89870*/  LDS.128 R16, [R2] ;  /* 0x0000000002107984 */ /* 0x004e280000000c00 */
[----:B0-----:R0:W-:Y:S04]  /*89880*/  STL [R1+0x361c], R17 ;  /* 0x00361c1101007387 */ /* 0x0011e80000100800 */
[----:B0-----:R-:W2:Y:S01]  /*89890*/  LDL R17, [R1+0x35d8] ;  /* 0x0035d80001117983 */ /* 0x001ea20000100800 */
[----:B----4-:R-:W-:Y:S01]  /*898a0*/  ISETP.LT.AND P3, PT, R24, UR4, !P1 ;  /* 0x0000000418007c0c */ /* 0x010fe2000cf61270 */
[----:B------:R-:W-:Y:S01]  /*898b0*/  ULDC UR4, c[0x0][0x228] ;  /* 0x00008a0000047ab9 */ /* 0x000fe20000000800 */
[----:B------:R-:W-:Y:S01]  /*898c0*/  VIADD R3, R3, UR24 ;  /* 0x0000001803037c36 */ /* 0x000fe20008000000 */
[----:B------:R-:W-:Y:S01]  /*898d0*/  ISETP.LT.AND P5, PT, R4, UR5, !P1 ;  /* 0x0000000504007c0c */ /* 0x000fe2000cfa1270 */
[----:B------:R0:W-:Y:S01]  /*898e0*/  STL [R1+0x3608], R18 ;  /* 0x0036081201007387 */ /* 0x0001e20000100800 */
[----:B------:R-:W-:Y:S01]  /*898f0*/  ISETP.LT.AND P4, PT, R5, UR6, !P1 ;  /* 0x0000000605007c0c */ /* 0x000fe2000cf81270 */
[----:B------:R-:W-:Y:S01]  /*89900*/  IMAD.WIDE R24, R3, 0x2, R12 ;  /* 0x0000000203187825 */ /* 0x000fe200078e020c */
[----:B------:R-:W-:Y:S01]  /*89910*/  PRMT R6, R28, 0x7632, R6 ;  /* 0x000076321c067816 */ /* 0x000fe20000000006 */
[----:B------:R-:W-:Y:S01]  /*89920*/  ULDC UR5, c[0x0][0x228] ;  /* 0x00008a0000057ab9 */ /* 0x000fe20000000800 */
[----:B------:R-:W-:Y:S01]  /*89930*/  ISETP.LT.AND P6, PT, R27, UR7, !P1 ;  /* 0x000000071b007c0c */ /* 0x000fe2000cfc1270 */
[----:B------:R-:W-:Y:S01]  /*89940*/  IMAD.WIDE R4, R3, 0x2, R8 ;  /* 0x0000000203047825 */ /* 0x000fe200078e0208 */
[----:B------:R-:W-:Y:S01]  /*89950*/  PRMT R0, R7, 0x7632, R0 ;  /* 0x0000763207007816 */ /* 0x000fe20000000000 */
[----:B------:R-:W-:Y:S01]  /*89960*/  ULDC UR7, c[0x0][0x228] ;  /* 0x00008a0000077ab9 */ /* 0x000fe20000000800 */
[----:B------:R1:W-:Y:S01]  /*89970*/  @P3 STG.E.U16 desc[UR8][R24.64], R28 ;  /* 0x0000001c18003986 */ /* 0x0003e2000c101508 */
[----:B------:R-:W-:Y:S01]  /*89980*/  IMAD.WIDE R26, R3, 0x2, R22 ;  /* 0x00000002031a7825 */ /* 0x000fe200078e0216 */
[----:B------:R-:W-:-:S02]  /*89990*/  ULDC UR6, c[0x0][0x228] ;  /* 0x00008a0000067ab9 */ /* 0x000fc40000000800 */
[----:B0-----:R-:W3:Y:S04]  /*899a0*/  LDL R18, [R1+0x35e8] ;  /* 0x0035e80001127983 */ /* 0x001ee80000100800 */
[----:B------:R0:W-:Y:S01]  /*899b0*/  STL [R1+0x35fc], R19 ;  /* 0x0035fc1301007387 */ /* 0x0001e20000100800 */
[----:B-1----:R-:W-:-:S03]  /*899c0*/  IMAD.WIDE R24, R3, 0x2, R10 ;  /* 0x0000000203187825 */ /* 0x002fc600078e020a */
[----:B0-----:R-:W4:Y:S04]  /*899d0*/  LDL.LU R19, [R1+0x35e4] ;  /* 0x0035e40001137983 */ /* 0x001f280000300800 */
[----:B------:R0:W-:Y:S04]  /*899e0*/  STL [R1+0x3634], R22 ;  /* 0x0036341601007387 */ /* 0x0001e80000100800 */
[----:B0-----:R-:W4:Y:S04]  /*899f0*/  LDL.LU R22, [R1+0x1b4] ;  /* 0x0001b40001167983 */ /* 0x001f280000300800 */
[----:B------:R-:W-:Y:S01]  /*89a00*/  STL [R1+0x3630], R23 ;  /* 0x0036301701007387 */ /* 0x000fe20000100800 */
[----:B--2---:R-:W-:Y:S01]  /*89a10*/  ISETP.LT.AND P2, PT, R17, UR4, !P1 ;  /* 0x0000000411007c0c */ /* 0x004fe2000cf41270 */
[----:B------:R-:W-:-:S12]  /*89a20*/  ULDC UR4, c[0x0][0x228] ;  /* 0x00008a0000047ab9 */ /* 0x000fd80000000800 */
[----:B------:R0:W-:Y:S04]  /*89a30*/  @P2 STG.E.U16 desc[UR8][R4.64], R6 ;  /* 0x0000000604002986 */ /* 0x0001e8000c101508 */
[----:B------:R1:W-:Y:S04]  /*89a40*/  @P5 STG.E.U16 desc[UR8][R24.64], R7 ;  /* 0x0000000718005986 */ /* 0x0003e8000c101508 */
[----:B0-----:R-:W2:Y:S04]  /*89a50*/  LDL.LU.64 R4, [R1+0x3640] ;  /* 0x0036400001047983 */ /* 0x001ea80000300a00 */
[----:B------:R-:W2:Y:S04]  /*89a60*/  LDL.LU R6, [R1+0x363c] ;  /* 0x00363c0001067983 */ /* 0x000ea80000300800 */
[----:B-1----:R-:W2:Y:S04]  /*89a70*/  LDL.LU R7, [R1+0x3638] ;  /* 0x0036380001077983 */ /* 0x002ea80000300800 */
[----:B------:R-:W3:Y:S04]  /*89a80*/  LDL R24, [R1+0x35ec] ;  /* 0x0035ec0001187983 */ /* 0x000ee80000100800 */
[----:B------:R-:W4:Y:S04]  /*89a90*/  LDL.LU R25, [R1+0x10] ;  /* 0x0000100001197983 */ /* 0x000f280000300800 */
[----:B------:R0:W-:Y:S01]  /*89aa0*/  @P4 STG.E.U16 desc[UR8][R26.64], R0 ;  /* 0x000000001a004986 */ /* 0x0001e2000c101508 */
[----:B------:R-:W-:-:S02]  /*89ab0*/  VIADD R2, R29, 0x1b ;  /* 0x0000001b1d027836 */ /* 0x000fc40000000000 */
[C---:B------:R-:W-:Y:S01]  /*89ac0*/  IMAD.WIDE R28, R3.reuse, 0x2, R20 ;  /* 0x00000002031c7825 */ /* 0x040fe200078e0214 */
[----:B0-----:R-:W2:Y:S02]  /*89ad0*/  LDL R26, [R1+0x35d4] ;  /* 0x0035d400011a7983 */ /* 0x001ea40000100800 */
[----:B------:R-:W-:Y:S01]  /*89ae0*/  ISETP.GE.AND P3, PT, R2, UR21, PT ;  /* 0x0000001502007c0c */ /* 0x000fe2000bf66270 */
[----:B------:R-:W-:Y:S01]  /*89af0*/  VIADD R0, R3, UR24 ;  /* 0x0000001803007c36 */ /* 0x000fe20008000000 */
[----:B------:R-:W2:Y:S01]  /*89b00*/  LDL R27, [R1+0x35dc] ;  /* 0x0035dc00011b7983 */ /* 0x000ea20000100800 */
[----:B------:R-:W-:Y:S01]  /*89b10*/  ISETP.LT.AND P5, PT, R17, UR7, !P0 ;  /* 0x0000000711007c0c */ /* 0x000fe2000c7a1270 */
[----:B------:R-:W-:Y:S02]  /*89b20*/  ULDC UR7, c[0x0][0x228] ;  /* 0x00008a0000077ab9 */ /* 0x000fe40000000800 */
[----:B------:R0:W-:Y:S04]  /*89b30*/  STL [R1+0x3628], R17 ;  /* 0x0036281101007387 */ /* 0x0001e80000100800 */
[----:B0-----:R-:W2:Y:S04]  /*89b40*/  LDL.LU R17, [R1+0x1e4] ;  /* 0x0001e40001117983 */ /* 0x001ea80000300800 */
[----:B------:R-:W-:Y:S01]  /*89b50*/  STL [R1+0x362c], R13 ;  /* 0x00362c0d01007387 */ /* 0x000fe20000100800 */
[----:B---3--:R-:W-:Y:S01]  /*89b60*/  ISETP.LT.AND P4, PT, R24, UR4, !P1 ;  /* 0x0000000418007c0c */ /* 0x008fe2000cf81270 */
[----:B------:R-:W-:-:S02]  /*89b70*/  ULDC UR4, c[0x0][0x228] ;  /* 0x00008a0000047ab9 */ /* 0x000fc40000000800 */
[----:B------:R-:W-:Y:S01]  /*89b80*/  ISETP.LT.AND P2, PT, R18, UR4, !P1 ;  /* 0x0000000412007c0c */ /* 0x000fe2000cf41270 */
[----:B----4-:R2:W-:Y:S01]  /*89b90*/  @P6 STG.E.U16 desc[UR8][R28.64], R25 ;  /* 0x000000191c006986 */ /* 0x0105e2000c101508 */
[----:B------:R-:W-:Y:S01]  /*89ba0*/  PRMT R2, R25, 0x7632, R2 ;  /* 0x0000763219027816 */ /* 0x000fe20000000002 */
[----:B------:R-:W-:Y:S01]  /*89bb0*/  ULDC UR4, c[0x0][0x228] ;  /* 0x00008a0000047ab9 */ /* 0x000fe20000000800 */
[----:B------:R-:W-:Y:S01]  /*89bc0*/  ISETP.LT.AND P1, PT, R19, UR5, !P1 ;  /* 0x0000000513007c0c */ /* 0x000fe2000cf21270 */
[----:B------:R-:W-:Y:S01]  /*89bd0*/  ULDC UR5, c[0x0][0x228] ;  /* 0x00008a0000057ab9 */ /* 0x000fe20000000800 */
[----:B--2---:R-:W-:-:S04]  /*89be0*/  IMAD.WIDE R24, R3, 0x2, R6 ;  /* 0x0000000203187825 */ /* 0x004fc800078e0206 */
[----:B------:R-:W-:Y:S01]  /*89bf0*/  IMAD.WIDE R28, R3, 0x2, R4 ;  /* 0x00000002031c7825 */ /* 0x000fe200078e0204 */
[----:B------:R0:W-:Y:S04]  /*89c00*/  @P4 STG.E.U16 desc[UR8][R24.64], R2 ;  /* 0x0000000218004986 */ /* 0x0001e8000c101508 */
[----:B------:R-:W-:Y:S01]  /*89c10*/  @P2 STG.E.U16 desc[UR8][R28.64], R16 ;  /* 0x000000101c002986 */ /* 0x000fe2000c101508 */
[----:B0-----:R-:W-:Y:S01]  /*89c20*/  IMAD.WIDE R24, R0, 0x2, R12 ;  /* 0x0000000200187825 */ /* 0x001fe200078e020c */
[----:B------:R-:W-:-:S03]  /*89c30*/  PRMT R13, R16, 0x7632, R13 ;  /* 0x00007632100d7816 */ /* 0x000fc6000000000d */
[----:B------:R-:W-:-:S05]  /*89c40*/  IMAD.WIDE R2, R3, 0x2, R14 ;  /* 0x0000000203027825 */ /* 0x000fca00078e020e */
[----:B------:R0:W-:Y:S04]  /*89c50*/  @P1 STG.E.U16 desc[UR8][R2.64], R13 ;  /* 0x0000000d02001986 */ /* 0x0001e8000c101508 */
[----:B0-----:R-:W2:Y:S01]  /*89c60*/  LDL.LU R2, [R1+0x1d4] ;  /* 0x0001d40001027983 */ /* 0x001ea20000300800 */
[----:B------:R-:W-:Y:S02]  /*89c70*/  ISETP.LT.AND P6, PT, R26, UR6, !P0 ;  /* 0x000000061a007c0c */ /* 0x000fe4000c7c1270 */
[----:B------:R-:W-:Y:S01]  /*89c80*/  ISETP.LT.AND P4, PT, R27, UR10, !P0 ;  /* 0x0000000a1b007c0c */ /* 0x000fe2000c781270 */
[----:B------:R-:W3:Y:S01]  /*89c90*/  LDL R3, [R1+0x35ec] ;  /* 0x0035ec0001037983 */ /* 0x000ee20000100800 */
[----:B------:R-:W-:-:S03]  /*89ca0*/  PRMT R23, R22, 0x7632, R23 ;  /* 0x0000763216177816 */ /* 0x000fc60000000017 */
[----:B------:R-:W4:Y:S01]  /*89cb0*/  LDL R13, [R1+0x35d4] ;  /* 0x0035d400010d7983 */ /* 0x000f220000100800 */
[----:B------:R-:W-:Y:S01]  /*89cc0*/  IMAD.WIDE R26, R0, 0x2, R8 ;  /* 0x00000002001a7825 */ /* 0x000fe200078e0208 */
[----:B------:R-:W-:Y:S01]  /*89cd0*/  ULDC UR6, c[0x0][0x228] ;  /* 0x00008a0000067ab9 */ /* 0x000fe20000000800 */
[----:B------:R-:W-:-:S03]  /*89ce0*/  ULDC UR10, c[0x0][0x228] ;  /* 0x00008a00000a7ab9 */ /* 0x000fc60000000800 */
[----:B------:R0:W-:Y:S01]  /*89cf0*/  @P6 STG.E.U16 desc[UR8][R24.64], R22 ;  /* 0x0000001618006986 */ /* 0x0001e2000c101508 */
[----:B------:R-:W-:-:S03]  /*89d00*/  IMAD.WIDE R28, R0, 0x2, R10 ;  /* 0x00000002001c7825 */ /* 0x000fc600078e020a */
[----:B------:R1:W-:Y:S04]  /*89d10*/  @P5 STG.E.U16 desc[UR8][R26.64], R23 ;  /* 0x000000171a005986 */ /* 0x0003e8000c101508 */
[----:B0-----:R-:W4:Y:S04]  /*89d20*/  LDL.LU R22, [R1+0x3634] ;  /* 0x0036340001167983 */ /* 0x001f280000300800 */
[----:B------:R-:W3:Y:S04]  /*89d30*/  LDL R24, [R1+0x35e0] ;  /* 0x0035e00001187983 */ /* 0x000ee80000100800 */
[----:B------:R-:W4:Y:S04]  /*89d40*/  LDL R25, [R1+0x35f0] ;  /* 0x0035f00001197983 */ /* 0x000f280000100800 */
[----:B-1----:R-:W4:Y:S04]  /*89d50*/  LDL.LU R23, [R1+0x3630] ;  /* 0x0036300001177983 */ /* 0x002f280000300800 */
[----:B------:R-:W4:Y:S04]  /*89d60*/  LDL.LU R27, [R1+0x1c4] ;  /* 0x0001c400011b7983 */ /* 0x000f280000300800 */
[----:B--2---:R0:W-:Y:S04]  /*89d70*/  @P4 STG.E.U16 desc[UR8][R28.64], R2 ;  /* 0x000000021c004986 */ /* 0x0041e8000c101508 */
[----:B0-----:R-:W2:Y:S01]  /*89d80*/  LDL R29, [R1+0x140c] ;  /* 0x00140c00011d7983 */ /* 0x001ea20000100800 */
[----:B------:R-:W-:-:S02]  /*89d90*/  PRMT R16, R2, 0x7632, R16 ;  /* 0x0000763202107816 */ /* 0x000fc40000000010 */
[----:B---3--:R-:W-:Y:S01]  /*89da0*/  ISETP.LT.AND P6, PT, R24, UR4, !P0 ;  /* 0x0000000418007c0c */ /* 0x008fe2000c7c1270 */
[----:B------:R-:W-:Y:S01]  /*89db0*/  ULDC UR4, c[0x0][0x228] ;  /* 0x00008a0000047ab9 */ /* 0x000fe20000000800 */
[----:B----4-:R-:W-:Y:S01]  /*89dc0*/  ISETP.LT.AND P5, PT, R25, UR5, !P0 ;  /* 0x0000000519007c0c */ /* 0x010fe2000c7a1270 */
[----:B------:R-:W-:Y:S01]  /*89dd0*/  ULDC UR5, c[0x0][0x228] ;  /* 0x00008a0000057ab9 */ /* 0x000fe20000000800 */
[----:B------:R-:W-:Y:S01]  /*89de0*/  ISETP.LT.AND P1, PT, R3, UR4, !P0 ;  /* 0x0000000403007c0c */ /* 0x000fe2000c721270 */
[----:B------:R-:W-:Y:S01]  /*89df0*/  IMAD.WIDE R24, R0, 0x2, R20 ;  /* 0x0000000200187825 */ /* 0x000fe200078e0214 */
[----:B------:R-:W-:Y:S01]  /*89e00*/  ISETP.LT.AND P2, PT, R18, UR5, !P0 ;  /* 0x0000000512007c0c */ /* 0x000fe2000c741270 */
[----:B------:R0:W-:Y:S01]  /*89e10*/  STL [R1+0x3620], R18 ;  /* 0x0036201201007387 */ /* 0x0001e20000100800 */
[----:B------:R-:W-:Y:S01]  /*89e20*/  ULDC UR4, c[0x0][0x228] ;  /* 0x00008a0000047ab9 */ /* 0x000fe20000000800 */
[----:B------:R-:W-:Y:S01]  /*89e30*/  IMAD.WIDE R2, R0, 0x2, R22 ;  /* 0x0000000200027825 */ /* 0x000fe200078e0216 */
[----:B------:R-:W-:Y:S01]  /*89e40*/  PRMT R28, R27, 0x7632, R28 ;  /* 0x000076321b1c7816 */ /* 0x000fe2000000001c */
[----:B------:R-:W-:-:S03]  /*89e50*/  ULDC UR5, c[0x0][0x228] ;  /* 0x00008a0000057ab9 */ /* 0x000fc60000000800 */
[----:B------:R-:W-:Y:S04]  /*89e60*/  @P6 STG.E.U16 desc[UR8][R2.64], R16 ;  /* 0x0000001002006986 */ /* 0x000fe8000c101508 */
[----:B------:R1:W-:Y:S01]  /*89e70*/  @P5 STG.E.U16 desc[UR8][R24.64], R27 ;  /* 0x0000001b18005986 */ /* 0x0003e2000c101508 */
[----:B------:R-:W-:Y:S01]  /*89e80*/  ISETP.LT.AND P5, PT, R13, UR4, !P3 ;  /* 0x000000040d007c0c */ /* 0x000fe2000dfa1270 */
[----:B------:R-:W-:Y:S02]  /*89e90*/  ULDC UR4, c[0x0][0x228] ;  /* 0x00008a0000047ab9 */ /* 0x000fe40000000800 */
[----:B0-----:R-:W3:Y:S04]  /*89ea0*/  LDL.LU R18, [R1+0x1a4] ;  /* 0x0001a40001127983 */ /* 0x001ee80000300800 */
[----:B------:R-:W-:Y:S01]  /*89eb0*/  STL [R1+0x3624], R19 ;  /* 0x0036241301007387 */ /* 0x000fe20000100800 */
[----:B-1----:R-:W-:-:S03]  /*89ec0*/  IMAD.WIDE R24, R0, 0x2, R4 ;  /* 0x0000000200187825 */ /* 0x002fc600078e0204 */
[----:B------:R-:W4:Y:S01]  /*89ed0*/  LDL.LU R13, [R1+0x362c] ;  /* 0x00362c00010d7983 */ /* 0x000f220000300800 */
[----:B------:R-:W-:Y:S01]  /*89ee0*/  PRMT R16, R17, 0x7632, R16 ;  /* 0x0000763211107816 */ /* 0x000fe20000000010 */
[----:B--2---:R-:W-:-:S05]  /*89ef0*/  VIADD R26, R29, 0x1c ;  /* 0x0000001c1d1a7836 */ /* 0x004fca0000000000 */
[----:B------:R-:W-:Y:S01]  /*89f00*/  ISETP.GE.AND P4, PT, R26, UR19, PT ;  /* 0x000000131a007c0c */ /* 0x000fe2000bf86270 */
[----:B------:R-:W-:-:S05]  /*89f10*/  IMAD.WIDE R26, R0, 0x2, R6 ;  /* 0x00000002001a7825 */ /* 0x000fca00078e0206 */
[----:B------:R0:W-:Y:S04]  /*89f20*/  @P1 STG.E.U16 desc[UR8][R26.64], R28 ;  /* 0x0000001c1a001986 */ /* 0x0001e8000c101508 */
[----:B------:R1:W-:Y:S04]  /*89f30*/  @P2 STG.E.U16 desc[UR8][R24.64], R17 ;  /* 0x0000001118002986 */ /* 0x0003e8000c101508 */
[----:B0-----:R-:W2:Y:S04]  /*89f40*/  LDL R28, [R1+0x35e0] ;  /* 0x0035e000011c7983 */ /* 0x001ea80000100800 */
[----:B------:R-:W3:Y:S04]  /*89f50*/  LDL R26, [R1+0x35f0] ;  /* 0x0035f000011a7983 */ /* 0x000ee80000100800 */
[----:B------:R-:W2:Y:S04]  /*89f60*/  LDL.LU R27, [R1+0x1f4] ;  /* 0x0001f400011b7983 */ /* 0x000ea80000300800 */
[----:B-1----:R-:W3:Y:S01]  /*89f70*/  LDL.LU R17, [R1+0x3628] ;  /* 0x0036280001117983 */ /* 0x002ee20000300800 */
[----:B------:R-:W-:Y:S01]  /*89f80*/  ISETP.LT.AND P0, PT, R19, UR6, !P0 ;  /* 0x0000000613007c0c */ /* 0x000fe2000c701270 */
[C---:B------:R-:W-:Y:S01]  /*89f90*/  IMAD.WIDE R2, R0.reuse, 0x2, R14 ;  /* 0x0000000200027825 */ /* 0x040fe200078e020e */
[----:B------:R-:W-:Y:S01]  /*89fa0*/  ULDC UR6, c[0x0][0x228] ;  /* 0x00008a0000067ab9 */ /* 0x000fe20000000800 */
[----:B------:R-:W2:Y:S02]  /*89fb0*/  LDL R25, [R1+0x35dc] ;  /* 0x0035dc0001197983 */ /* 0x000ea40000100800 */
[----:B------:R-:W-:-:S08]  /*89fc0*/  VIADD R0, R0, UR24 ;  /* 0x0000001800007c36 */ /* 0x000fd00008000000 */
[----:B------:R4:W-:Y:S02]  /*89fd0*/  @P0 STG.E.U16 desc[UR8][R2.64], R16 ;  /* 0x0000001002000986 */ /* 0x0009e4000c101508 */
[----:B----4-:R-:W-:Y:S02]  /*89fe0*/  IMAD.WIDE R2, R0, 0x2, R12 ;  /* 0x0000000200027825 */ /* 0x010fe400078e020c */
[----:B------:R-:W-:Y:S04]  /*89ff0*/  STL [R1+0x3618], R22 ;  /* 0x0036181601007387 */ /* 0x000fe80000100800 */
[----:B------:R-:W-:Y:S01]  /*8a000*/  STL [R1+0x3614], R23 ;  /* 0x0036141701007387 */ /* 0x000fe20000100800 */
[----:B---3--:R-:W-:-:S03]  /*8a010*/  ISETP.LT.AND P0, PT, R17, UR4, !P3 ;  /* 0x0000000411007c0c */ /* 0x008fc6000df01270 */
[----:B--2---:R0:W-:Y:S01]  /*8a020*/  @P5 STG.E.U16 desc[UR8][R2.64], R27 ;  /* 0x0000001b02005986 */ /* 0x0041e2000c101508 */
[----:B------:R-:W-:Y:S01]  /*8a030*/  PRMT R19, R27, 0x7632, R19 ;  /* 0x000076321b137816 */ /* 0x000fe20000000013 */
[----:B------:R-:W-:Y:S01]  /*8a040*/  ULDC UR4, c[0x0][0x228] ;  /* 0x00008a0000047ab9 */ /* 0x000fe20000000800 */
[----:B------:R-:W-:Y:S01]  /*8a050*/  ISETP.LT.AND P5, PT, R26, UR7, !P3 ;  /* 0x000000071a007c0c */ /* 0x000fe2000dfa1270 */
[----:B------:R-:W-:Y:S01]  /*8a060*/  ULDC UR7, c[0x0][0x228] ;  /* 0x00008a0000077ab9 */ /* 0x000fe20000000800 */
[----:B0-----:R-:W-:-:S04]  /*8a070*/  IMAD.WIDE R2, R0, 0x2, R8 ;  /* 0x0000000200027825 */ /* 0x001fc800078e0208 */
[----:B------:R-:W-:Y:S01]  /*8a080*/  IMAD.WIDE R26, R0, 0x2, R22 ;  /* 0x00000002001a7825 */ /* 0x000fe200078e0216 */
[----:B------:R0:W-:Y:S04]  /*8a090*/  @P0 STG.E.U16 desc[UR8][R2.64], R19 ;  /* 0x0000001302000986 */ /* 0x0001e8000c101508 */
[----:B------:R-:W2:Y:S04]  /*8a0a0*/  LDL.LU R23, [R1+0x1b8] ;  /* 0x0001b80001177983 */ /* 0x000ea80000300800 */
[----:B0-----:R-:W3:Y:S04]  /*8a0b0*/  LDL.LU R19, [R1+0x3624] ;  /* 0x0036240001137983 */ /* 0x001ee80000300800 */
[----:B------:R-:W4:Y:S04]  /*8a0c0*/  LDL R2, [R1+0x35ec] ;  /* 0x0035ec0001027983 */ /* 0x000f280000100800 */
[----:B------:R-:W2:Y:S01]  /*8a0d0*/  LDL.LU R3, [R1+0x14] ;  /* 0x0000140001037983 */ /* 0x000ea20000300800 */
[----:B------:R-:W-:-:S02]  /*8a0e0*/  ISETP.LT.AND P6, PT, R25, UR5, !P3 ;  /* 0x0000000519007c0c */ /* 0x000fc4000dfc1270 */
[----:B------:R-:W-:Y:S01]  /*8a0f0*/  ISETP.LT.AND P1, PT, R28, UR6, !P3 ;  /* 0x000000061c007c0c */ /* 0x000fe2000df21270 */
[----:B------:R-:W-:Y:S01]  /*8a100*/  IMAD.WIDE R24, R0, 0x2, R10 ;  /* 0x0000000200187825 */ /* 0x000fe200078e020a */
[----:B------:R-:W-:Y:S01]  /*8a110*/  PRMT R16, R18, 0x7632, R16 ;  /* 0x0000763212107816 */ /* 0x000fe20000000010 */
[----:B------:R-:W-:Y:S01]  /*8a120*/  ULDC UR5, c[0x0][0x228] ;  /* 0x00008a0000057ab9 */ /* 0x000fe20000000800 */
[----:B------:R-:W-:Y:S01]  /*8a130*/  ULDC UR6, c[0x0][0x228] ;  /* 0x00008a0000067ab9 */ /* 0x000fe20000000800 */
[----:B------:R-:W-:-:S06]  /*8a140*/  VIADD R28, R29, 0x1d ;  /* 0x0000001d1d1c7836 */ /* 0x000fcc0000000000 */
[----:B------:R0:W-:Y:S01]  /*8a150*/  @P6 STG.E.U16 desc[UR8][R24.64], R18 ;  /* 0x0000001218006986 */ /* 0x0001e2000c101508 */
[----:B------:R-:W-:Y:S01]  /*8a160*/  ISETP.GE.AND P2, PT, R28, UR17, PT ;  /* 0x000000111c007c0c */ /* 0x000fe2000bf46270 */
[----:B------:R-:W-:Y:S02]  /*8a170*/  IMAD.WIDE R28, R0, 0x2, R20 ;  /* 0x00000002001c7825 */ /* 0x000fe400078e0214 */
[----:B------:R1:W-:Y:S04]  /*8a180*/  @P1 STG.E.U16 desc[UR8][R26.64], R16 ;  /* 0x000000101a001986 */ /* 0x0003e8000c101508 */
[----:B0-----:R-:W3:Y:S04]  /*8a190*/  LDL.LU R18, [R1+0x3620] ;  /* 0x0036200001127983 */ /* 0x001ee80000300800 */
[----:B-1----:R-:W3:Y:S04]  /*8a1a0*/  LDL R27, [R1+0x35d4] ;  /* 0x0035d400011b7983 */ /* 0x002ee80000100800 */
[----:B------:R-:W3:Y:S04]  /*8a1b0*/  LDL R25, [R1+0x35dc] ;  /* 0x0035dc0001197983 */ /* 0x000ee80000100800 */
[----:B--2---:R0:W-:Y:S01]  /*8a1c0*/  @P5 STG.E.U16 desc[UR8][R28.64], R3 ;  /* 0x000000031c005986 */ /* 0x0041e2000c101508 */
[----:B------:R-:W-:-:S02]  /*8a1d0*/  ISETP.LT.AND P5, PT, R17, UR7, !P4 ;  /* 0x0000000711007c0c */ /* 0x000fc4000e7a1270 */
[----:B------:R-:W-:Y:S01]  /*8a1e0*/  PRMT R24, R3, 0x7632, R24 ;  /* 0x0000763203187816 */ /* 0x000fe20000000018 */
[----:B------:R-:W2:Y:S01]  /*8a1f0*/  LDL.LU R17, [R1+0x361c] ;  /* 0x00361c0001117983 */ /* 0x000ea20000300800 */
[----:B----4-:R-:W-:Y:S01]  /*8a200*/  ISETP.LT.AND P1, PT, R2, UR4, !P3 ;  /* 0x0000000402007c0c */ /* 0x010fe2000df21270 */
[----:B------:R-:W-:Y:S01]  /*8a210*/  ULDC UR4, c[0x0][0x228] ;  /* 0x00008a0000047ab9 */ /* 0x000fe20000000800 */
[C---:B------:R-:W-:Y:S01]  /*8a220*/  VIADD R16, R0.reuse, UR24 ;  /* 0x0000001800107c36 */ /* 0x040fe20008000000 */
[----:B------:R-:W-:Y:S01]  /*8a230*/  ULDC UR7, c[0x0][0x228] ;  /* 0x00008a0000077ab9 */ /* 0x000fe20000000800 */
[----:B0-----:R-:W-:Y:S01]  /*8a240*/  IMAD.WIDE R2, R0, 0x2, R6 ;  /* 0x0000000200027825 */ /* 0x001fe200078e0206 */
[----:B------:R-:W-:Y:S08]  /*8a250*/  STL [R1+0x3610], R12 ;  /* 0x0036100c01007387 */ /* 0x000ff00000100800 */
[----:B------:R0:W-:Y:S01]  /*8a260*/  @P1 STG.E.U16 desc[UR8][R2.64], R24 ;  /* 0x0000001802001986 */ /* 0x0001e2000c101508 */
[----:B---3--:R-:W-:-:S02]  /*8a270*/  ISETP.LT.AND P0, PT, R18, UR4, !P3 ;  /* 0x0000000412007c0c */ /* 0x008fc4000df01270 */
[----:B------:R-:W-:Y:S01]  /*8a280*/  ISETP.LT.AND P6, PT, R27, UR6, !P4 ;  /* 0x000000061b007c0c */ /* 0x000fe2000e7c1270 */
[C---:B0-----:R-:W-:Y:S01]  /*8a290*/  IMAD.WIDE R2, R0.reuse, 0x2, R4 ;  /* 0x0000000200027825 */ /* 0x041fe200078e0204 */
[----:B------:R-:W-:Y:S01]  /*8a2a0*/  ISETP.LT.AND P3, PT, R19, UR5, !P3 ;  /* 0x0000000513007c0c */ /* 0x000fe2000df61270 */
[----:B------:R-:W-:Y:S01]  /*8a2b0*/  ULDC UR4, c[0x0][0x228] ;  /* 0x00008a0000047ab9 */ /* 0x000fe20000000800 */
[----:B------:R-:W-:Y:S01]  /*8a2c0*/  ISETP.LT.AND P1, PT, R25, UR10, !P4 ;  /* 0x0000000a19007c0c */ /* 0x000fe2000e721270 */
[----:B------:R-:W-:-:S04]  /*8a2d0*/  IMAD.WIDE R24, R0, 0x2, R14 ;  /* 0x0000000200187825 */ /* 0x000fc800078e020e */
[----:B------:R-:W-:Y:S01]  /*8a2e0*/  IMAD.WIDE R26, R16, 0x2, R12 ;  /* 0x00000002101a7825 */ /* 0x000fe200078e020c */
[----:B------:R-:W-:Y:S01]  /*8a2f0*/  ULDC UR5, c[0x0][0x228] ;  /* 0x00008a0000057ab9 */ /* 0x000fe20000000800 */
[----:B------:R-:W3:Y:S01]  /*8a300*/  LDL R12, [R1+0x35d4] ;  /* 0x0035d400010c7983 */ /* 0x000ee20000100800 */
[----:B------:R-:W-:-:S03]  /*8a310*/  ULDC UR6, c[0x0][0x228] ;  /* 0x00008a0000067ab9 */ /* 0x000fc60000000800 */
[----:B------:R0:W-:Y:S01]  /*8a320*/  STL [R1+0x360c], R13 ;  /* 0x00360c0d01007387 */ /* 0x0001e20000100800 */
[----:B------:R-:W-:Y:S01]  /*8a330*/  PRMT R0, R23, 0x7632, R0 ;  /* 0x0000763217007816 */ /* 0x000fe20000000000 */
[----:B------:R-:W-:Y:S02]  /*8a340*/  IMAD.WIDE R28, R16, 0x2, R8 ;  /* 0x00000002101c7825 */ /* 0x000fe400078e0208 */
[----:B0-----:R-:W4:Y:S01]  /*8a350*/  LDL.LU R13, [R1+0x1e8] ;  /* 0x0001e800010d7983 */ /* 0x001f220000300800 */
[----:B--2---:R-:W-:-:S03]  /*8a360*/  PRMT R22, R17, 0x7632, R22 ;  /* 0x0000763211167816 */ /* 0x004fc60000000016 */
[----:B------:R0:W-:Y:S04]  /*8a370*/  @P0 STG.E.U16 desc[UR8][R2.64], R17 ;  /* 0x0000001102000986 */ /* 0x0001e8000c101508 */
[----:B------:R1:W-:Y:S04]  /*8a380*/  @P3 STG.E.U16 desc[UR8][R24.64], R22 ;  /* 0x0000001618003986 */ /* 0x0003e8000c101508 */
[----:B------:R2:W-:Y:S04]  /*8a390*/  @P6 STG.E.U16 desc[UR8][R26.64], R23 ;  /* 0x000000171a006986 */ /* 0x0005e8000c101508 */
[----:B0-----:R-:W3:Y:S04]  /*8a3a0*/  LDL.LU R17, [R1+0x1d8] ;  /* 0x0001d80001117983 */ /* 0x001ee80000300800 */
[----:B-1----:R-:W4:Y:S04]  /*8a3b0*/  LDL.LU R22, [R1+0x3618] ;  /* 0x0036180001167983 */ /* 0x002f280000300800 */
[----:B------:R-:W4:Y:S04]  /*8a3c0*/  LDL R24, [R1+0x35f0] ;  /* 0x0035f00001187983 */ /* 0x000f280000100800 */
[----:B------:R-:W4:Y:S04]  /*8a3d0*/  LDL R25, [R1+0x35ec] ;  /* 0x0035ec0001197983 */ /* 0x000f280000100800 */
[----:B--2---:R-:W2:Y:S04]  /*8a3e0*/  LDL.LU R23, [R1+0x3614] ;  /* 0x0036140001177983 */ /* 0x004ea80000300800 */
[----:B------:R-:W2:Y:S04]  /*8a3f0*/  LDL R26, [R1+0x35e0] ;  /* 0x0035e000011a7983 */ /* 0x000ea80000100800 */
[----:B------:R-:W2:Y:S04]  /*8a400*/  LDL.LU R27, [R1+0x1c8] ;  /* 0x0001c800011b7983 */ /* 0x000ea80000300800 */
[----:B------:R0:W-:Y:S04]  /*8a410*/  @P5 STG.E.U16 desc[UR8][R28.64], R0 ;  /* 0x000000001c005986 */ /* 0x0001e8000c101508 */
[----:B0-----:R-:W2:Y:S01]  /*8a420*/  LDL.LU R29, [R1+0x140c] ;  /* 0x00140c00011d7983 */ /* 0x001ea20000300800 */
[----:B------:R-:W-:-:S03]  /*8a430*/  IMAD.WIDE R2, R16, 0x2, R10 ;  /* 0x0000000210027825 */ /* 0x000fc600078e020a */
[----:B------:R-:W2:Y:S04]  /*8a440*/  LDL.LU R28, [R1+0x1f8] ;  /* 0x0001f800011c7983 */ /* 0x000ea80000300800 */
[----:B---3--:R0:W-:Y:S01]  /*8a450*/  @P1 STG.E.U16 desc[UR8][R2.64], R17 ;  /* 0x0000001102001986 */ /* 0x0081e2000c101508 */
[----:B------:R-:W-:Y:S02]  /*8a460*/  PRMT R0, R17, 0x7632, R0 ;  /* 0x0000763211007816 */ /* 0x000fe40000000000 */
[----:B----4-:R-:W-:Y:S01]  /*8a470*/  ISETP.LT.AND P5, PT, R24, UR5, !P4 ;  /* 0x0000000518007c0c */ /* 0x010fe2000e7a1270 */
[----:B------:R-:W-:Y:S02]  /*8a480*/  ULDC UR5, c[0x0][0x228] ;  /* 0x00008a0000057ab9 */ /* 0x000fe40000000800 */
[----:B------:R-:W-:Y:S01]  /*8a490*/  ISETP.LT.AND P3, PT, R18, UR5, !P4 ;  /* 0x0000000512007c0c */ /* 0x000fe2000e761270 */
[----:B------:R-:W-:Y:S01]  /*8a4a0*/  ULDC UR5, c[0x0][0x228] ;  /* 0x00008a0000057ab9 */ /* 0x000fe20000000800 */
[----:B--2---:R-:W-:Y:S01]  /*8a4b0*/  ISETP.LT.AND P6, PT, R26, UR4, !P4 ;  /* 0x000000041a007c0c */ /* 0x004fe2000e7c1270 */
[----:B------:R-:W-:Y:S01]  /*8a4c0*/  ULDC UR4, c[0x0][0x228] ;  /* 0x00008a0000047ab9 */ /* 0x000fe20000000800 */
[----:B0-----:R-:W-:Y:S01]  /*8a4d0*/  IMAD.WIDE R2, R16, 0x2, R22 ;  /* 0x0000000210027825 */ /* 0x001fe200078e0216 */
[----:B------:R-:W-:Y:S01]  /*8a4e0*/  ISETP.LT.AND P0, PT, R25, UR4, !P4 ;  /* 0x0000000419007c0c */ /* 0x000fe2000e701270 */
[----:B------:R-:W-:-:S02]  /*8a4f0*/  ULDC UR4, c[0x0][0x228] ;  /* 0x00008a0000047ab9 */ /* 0x000fc40000000800 */
[----:B------:R-:W-:-:S07]  /*8a500*/  IMAD.WIDE R24, R16, 0x2, R20 ;  /* 0x0000000210187825 */ /* 0x000fce00078e0214 */
[----:B------:R0:W-:Y:S01]  /*8a510*/  @P6 STG.E.U16 desc[UR8][R2.64], R0 ;  /* 0x0000000002006986 */ /* 0x0001e2000c101508 */
[----:B------:R-:W-:-:S03]  /*8a520*/  VIADD R17, R29, 0x1e ;  /* 0x0000001e1d117836 */ /* 0x000fc60000000000 */
[----:B------:R1:W-:Y:S02]  /*8a530*/  @P5 STG.E.U16 desc[UR8][R24.64], R27 ;  /* 0x0000001b18005986 */ /* 0x0003e4000c101508 */
[----:B------:R-:W-:Y:S02]  /*8a540*/  ISETP.GE.AND P1, PT, R17, UR15, PT ;  /* 0x0000000f11007c0c */ /* 0x000fe4000bf26270 */
[----:B------:R-:W-:Y:S02]  /*8a550*/  PRMT R17, R27, 0x7632, R17 ;  /* 0x000076321b117816 */ /* 0x000fe40000000011 */
[----:B------:R-:W-:Y:S02]  /*8a560*/  ISETP.LT.AND P5, PT, R12, UR4, !P2 ;  /* 0x000000040c007c0c */ /* 0x000fe4000d7a1270 */
[----:B0-----:R-:W-:Y:S01]  /*8a570*/  PRMT R0, R13, 0x7632, R0 ;  /* 0x000076320d007816 */ /* 0x001fe20000000000 */
[----:B------:R-:W2:Y:S01]  /*8a580*/  LDL.LU R12, [R1+0x3610] ;  /* 0x00361000010c7983 */ /* 0x000ea20000300800 */
[----:B-1----:R-:W-:Y:S01]  /*8a590*/  IMAD.WIDE R26, R16, 0x2, R6 ;  /* 0x00000002101a7825 */ /* 0x002fe200078e0206 */
[----:B------:R-:W-:-:S03]  /*8a5a0*/  ULDC UR4, c[0x0][0x228] ;  /* 0x00008a0000047ab9 */ /* 0x000fc60000000800 */
[C---:B------:R-:W-:Y:S01]  /*8a5b0*/  IMAD.WIDE R24, R16.reuse, 0x2, R4 ;  /* 0x0000000210187825 */ /* 0x040fe200078e0204 */
[----:B------:R0:W-:Y:S04]  /*8a5c0*/  @P0 STG.E.U16 desc[UR8][R26.64], R17 ;  /* 0x000000111a000986 */ /* 0x0001e8000c101508 */
[----:B------:R1:W-:Y:S04]  /*8a5d0*/  @P3 STG.E.U16 desc[UR8][R24.64], R13 ;  /* 0x0000000d18003986 */ /* 0x0003e8000c101508 */
[----:B0-----:R-:W3:Y:S04]  /*8a5e0*/  LDL R26, [R1+0x35e0] ;  /* 0x0035e000011a7983 */ /* 0x001ee80000100800 */
[----:B------:R-:W4:Y:S04]  /*8a5f0*/  LDL R27, [R1+0x35f0] ;  /* 0x0035f000011b7983 */ /* 0x000f280000100800 */
[----:B-1----:R-:W2:Y:S04]  /*8a600*/  LDL.LU R13, [R1+0x360c] ;  /* 0x00360c00010d7983 */ /* 0x002ea80000300800 */
[----:B------:R-:W3:Y:S04]  /*8a610*/  LDL R24, [R1+0x35d8] ;  /* 0x0035d80001187983 */ /* 0x000ee80000100800 */
[----:B------:R-:W4:Y:S01]  /*8a620*/  LDL R25, [R1+0x35dc] ;  /* 0x0035dc0001197983 */ /* 0x000f220000100800 */
[----:B------:R-:W-:-:S04]  /*8a630*/  IMAD.WIDE R2, R16, 0x2, R14 ;  /* 0x0000000210027825 */ /* 0x000fc800078e020e */
[----:B------:R-:W-:Y:S01]  /*8a640*/  VIADD R16, R16, UR24 ;  /* 0x0000001810107c36 */ /* 0x000fe20008000000 */
[----:B------:R0:W-:Y:S01]  /*8a650*/  STL [R1+0x3604], R10 ;  /* 0x0036040a01007387 */ /* 0x0001e20000100800 */
[----:B------:R-:W-:Y:S01]  /*8a660*/  ISETP.LT.AND P4, PT, R19, UR6, !P4 ;  /* 0x0000000613007c0c */ /* 0x000fe2000e781270 */
[----:B------:R-:W-:Y:S01]  /*8a670*/  ULDC UR6, c[0x0][0x228] ;  /* 0x00008a0000067ab9 */ /* 0x000fe20000000800 */
[----:B---3--:R-:W-:Y:S02]  /*8a680*/  ISETP.LT.AND P3, PT, R24, UR4, !P2 ;  /* 0x0000000418007c0c */ /* 0x008fe4000d761270 */
[----:B----4-:R-:W-:Y:S01]  /*8a690*/  ISETP.LT.AND P6, PT, R25, UR5, !P2 ;  /* 0x0000000519007c0c */ /* 0x010fe2000d7c1270 */
[----:B------:R-:W-:-:S08]  /*8a6a0*/  IMAD.WIDE R24, R16, 0x2, R10 ;  /* 0x0000000210187825 */ /* 0x000fd000078e020a */
[----:B------:R-:W-:Y:S01]  /*8a6b0*/  @P4 STG.E.U16 desc[UR8][R2.64], R0 ;  /* 0x0000000002004986 */ /* 0x000fe2000c101508 */
[----:B------:R-:W-:Y:S01]  /*8a6c0*/  ULDC UR4, c[0x0][0x228] ;  /* 0x00008a0000047ab9 */ /* 0x000fe20000000800 */
[----:B------:R-:W-:Y:S02]  /*8a6d0*/  ULDC UR5, c[0x0][0x228] ;  /* 0x00008a0000057ab9 */ /* 0x000fe40000000800 */
[----:B0-----:R-:W3:Y:S04]  /*8a6e0*/  LDL R10, [R1+0x1bc] ;  /* 0x0001bc00010a7983 */ /* 0x001ee80000100800 */
[----:B------:R0:W-:Y:S04]  /*8a6f0*/  STL [R1+0x3600], R11 ;  /* 0x0036000b01007387 */ /* 0x0001e80000100800 */
[----:B0-----:R-:W4:Y:S01]  /*8a700*/  LDL.LU R11, [R1+0x1a8] ;  /* 0x0001a800010b7983 */ /* 0x001f220000300800 */
[----:B--2---:R-:W-:Y:S01]  /*8a710*/  IMAD.WIDE R2, R16, 0x2, R12 ;  /* 0x0000000210027825 */ /* 0x004fe200078e020c */
[----:B------:R-:W-:-:S04]  /*8a720*/  PRMT R0, R28, 0x7632, R0 ;  /* 0x000076321c007816 */ /* 0x000fc80000000000 */
[----:B------:R0:W-:Y:S02]  /*8a730*/  @P5 STG.E.U16 desc[UR8][R2.64], R28 ;  /* 0x0000001c02005986 */ /* 0x0001e4000c101508 */
[----:B0-----:R-:W-:-:S05]  /*8a740*/  IMAD.WIDE R2, R16, 0x2, R8 ;  /* 0x0000000210027825 */ /* 0x001fca00078e0208 */
[----:B------:R0:W-:Y:S04]  /*8a750*/  @P3 STG.E.U16 desc[UR8][R2.64], R0 ;  /* 0x0000000002003986 */ /* 0x0001e8000c101508 */
[----:B0-----:R-:W2:Y:S04]  /*8a760*/  LDL.LU R2, [R1+0x18] ;  /* 0x0000180001027983 */ /* 0x001ea80000300800 */
[----:B------:R-:W3:Y:S04]  /*8a770*/  LDL.LU R3, [R1+0x35d4] ;  /* 0x0035d40001037983 */ /* 0x000ee80000300800 */
[----:B----4-:R0:W-:Y:S04]  /*8a780*/  @P6 STG.E.U16 desc[UR8][R24.64], R11 ;  /* 0x0000000b18006986 */ /* 0x0101e8000c101508 */
[----:B0-----:R-:W4:Y:S01]  /*8a790*/  LDL R25, [R1+0x35ec] ;  /* 0x0035ec0001197983 */ /* 0x001f220000100800 */
[----:B------:R-:W-:Y:S01]  /*8a7a0*/  ISETP.LT.AND P4, PT, R26, UR6, !P2 ;  /* 0x000000061a007c0c */ /* 0x000fe2000d781270 */
[----:B------:R-:W-:Y:S01]  /*8a7b0*/  VIADD R28, R29, 0x1f ;  /* 0x0000001f1d1c7836 */ /* 0x000fe20000000000 */
[----:B------:R-:W-:Y:S01]  /*8a7c0*/  ISETP.LT.AND P5, PT, R27, UR7, !P2 ;  /* 0x000000071b007c0c */ /* 0x000fe2000d7a1270 */
[----:B------:R-:W-:Y:S01]  /*8a7d0*/  IMAD.WIDE R26, R16, 0x2, R22 ;  /* 0x00000002101a7825 */ /* 0x000fe200078e0216 */
[----:B------:R-:W-:Y:S01]  /*8a7e0*/  PRMT R17, R11, 0x7632, R17 ;  /* 0x000076320b117816 */ /* 0x000fe20000000011 */
[----:B------:R-:W-:Y:S01]  /*8a7f0*/  ULDC UR6, c[0x0][0x228] ;  /* 0x00008a0000067ab9 */ /* 0x000fe20000000800 */
[----:B------:R-:W-:Y:S01]  /*8a800*/  ISETP.GE.AND P0, PT, R28, UR13, PT ;  /* 0x0000000d1c007c0c */ /* 0x000fe2000bf06270 */
[----:B------:R-:W-:Y:S01]  /*8a810*/  IMAD.WIDE R28, R16, 0x2, R20 ;  /* 0x00000002101c7825 */ /* 0x000fe200078e0214 */
[----:B------:R-:W3:Y:S05]  /*8a820*/  LDL R11, [R1+0x35dc] ;  /* 0x0035dc00010b7983 */ /* 0x000eea0000100800 */
[----:B------:R-:W-:Y:S04]  /*8a830*/  @P4 STG.E.U16 desc[UR8][R26.64], R17 ;  /* 0x000000111a004986 */ /* 0x000fe8000c101508 */
[----:B--2---:R0:W-:Y:S04]  /*8a840*/  @P5 STG.E.U16 desc[UR8][R28.64], R2 ;  /* 0x000000021c005986 */ /* 0x0041e8000c101508 */
[----:B0-----:R-:W2:Y:S01]  /*8a850*/  LDL.LU R28, [R1+0x35d8] ;  /* 0x0035d800011c7983 */ /* 0x001ea20000300800 */
[----:B----4-:R-:W-:Y:S01]  /*8a860*/  ISETP.LT.AND P6, PT, R25, UR4, !P2 ;  /* 0x0000000419007c0c */ /* 0x010fe2000d7c1270 */
[----:B------:R-:W-:-:S02]  /*8a870*/  ULDC UR4, c[0x0][0x228] ;  /* 0x00008a0000047ab9 */ /* 0x000fc40000000800 */
[----:B------:R-:W-:Y:S01]  /*8a880*/  ISETP.LT.AND P5, PT, R18, UR4, !P2 ;  /* 0x0000000412007c0c */ /* 0x000fe2000d7a1270 */
[----:B------:R-:W-:Y:S01]  /*8a890*/  ULDC UR4, c[0x0][0x228] ;  /* 0x00008a0000047ab9 */ /* 0x000fe20000000800 */
[----:B------:R-:W4:Y:S01]  /*8a8a0*/  LDL.LU R18, [R1+0x3608] ;  /* 0x0036080001127983 */ /* 0x000f220000300800 */
[----:B------:R-:W-:Y:S01]  /*8a8b0*/  ISETP.LT.AND P2, PT, R19, UR4, !P2 ;  /* 0x0000000413007c0c */ /* 0x000fe2000d741270 */
[----:B------:R-:W-:Y:S01]  /*8a8c0*/  IMAD.WIDE R24, R16, 0x2, R6 ;  /* 0x0000000210187825 */ /* 0x000fe200078e0206 */
[----:B------:R-:W-:Y:S01]  /*8a8d0*/  PRMT R0, R2, 0x7632, R0 ;  /* 0x0000763202007816 */ /* 0x000fe20000000000 */
[----:B------:R-:W2:Y:S01]  /*8a8e0*/  LDL.LU R29, [R1+0x1dc] ;  /* 0x0001dc00011d7983 */ /* 0x000ea20000300800 */
[C---:B---3--:R-:W-:Y:S01]  /*8a8f0*/  ISETP.LT.AND P3, PT, R3.reuse, UR5, !P1 ;  /* 0x0000000503007c0c */ /* 0x048fe2000cf61270 */
[----:B------:R-:W-:Y:S01]  /*8a900*/  ULDC UR4, c[0x0][0x228] ;  /* 0x00008a0000047ab9 */ /* 0x000fe20000000800 */
[----:B------:R-:W-:Y:S01]  /*8a910*/  ISETP.LT.AND P4, PT, R3, UR6, !P0 ;  /* 0x0000000603007c0c */ /* 0x000fe2000c781270 */
[----:B------:R-:W-:Y:S01]  /*8a920*/  IMAD.WIDE R2, R16, 0x2, R4 ;  /* 0x0000000210027825 */ /* 0x000fe200078e0204 */
[----:B------:R0:W-:Y:S01]  /*8a930*/  @P6 STG.E.U16 desc[UR8][R24.64], R0 ;  /* 0x0000000018006986 */ /* 0x0001e2000c101508 */
[----:B------:R-:W-:Y:S01]  /*8a940*/  PRMT R26, R10, 0x7632, R26 ;  /* 0x000076320a1a7816 */ /* 0x000fe2000000001a */
[----:B------:R-:W-:-:S02]  /*8a950*/  ULDC UR5, c[0x0][0x228] ;  /* 0x00008a0000057ab9 */ /* 0x000fc40000000800 */
[----:B------:R-:W3:Y:S04]  /*8a960*/  LDL.LU R27, [R1+0x1cc] ;  /* 0x0001cc00011b7983 */ /* 0x000ee80000300800 */
[----:B------:R-:W3:Y:S01]  /*8a970*/  LDL.LU R10, [R1+0x3604] ;  /* 0x00360400010a7983 */ /* 0x000ee20000300800 */
[C---:B0-----:R-:W-:Y:S02]  /*8a980*/  VIADD R0, R16.reuse, UR24 ;  /* 0x0000001810007c36 */ /* 0x041fe40008000000 */
[----:B------:R-:W-:Y:S01]  /*8a990*/  IMAD.WIDE R16, R16, 0x2, R14 ;  /* 0x0000000210107825 */ /* 0x000fe200078e020e */
[----:B----4-:R0:W-:Y:S02]  /*8a9a0*/  @P5 STG.E.U16 desc[UR8][R2.64], R18 ;  /* 0x0000001202005986 */ /* 0x0101e4000c101508 */
[----:B0-----:R-:W-:-:S05]  /*8a9b0*/  PRMT R18, R18, 0x7632, R18 ;  /* 0x0000763212127816 */ /* 0x001fca0000000012 */
[----:B------:R0:W-:Y:S04]  /*8a9c0*/  @P2 STG.E.U16 desc[UR8][R16.64], R18 ;  /* 0x0000001210002986 */ /* 0x0001e8000c101508 */
[----:B0-----:R-:W4:Y:S01]  /*8a9d0*/  LDL.LU R16, [R1+0x1bc] ;  /* 0x0001bc0001107983 */ /* 0x001f220000300800 */
[----:B--2---:R-:W-:Y:S01]  /*8a9e0*/  ISETP.LT.AND P6, PT, R28, UR4, !P1 ;  /* 0x000000041c007c0c */ /* 0x004fe2000cfc1270 */
[C---:B------:R-:W-:Y:S01]  /*8a9f0*/  IMAD.WIDE R2, R0.reuse, 0x2, R12 ;  /* 0x0000000200027825 */ /* 0x040fe200078e020c */
[----:B------:R-:W-:Y:S01]  /*8aa00*/  ULDC UR4, c[0x0][0x228] ;  /* 0x00008a0000047ab9 */ /* 0x000fe20000000800 */
[----:B------:R-:W2:Y:S02]  /*8aa10*/  LDL R17, [R1+0x35e0] ;  /* 0x0035e00001117983 */ /* 0x000ea40000100800 */
[C---:B------:R-:W-:Y:S01]  /*8aa20*/  IMAD.WIDE R24, R0.reuse, 0x2, R8 ;  /* 0x0000000200187825 */ /* 0x040fe200078e0208 */
[----:B------:R-:W-:Y:S01]  /*8aa30*/  ISETP.LT.AND P2, PT, R11, UR4, !P1 ;  /* 0x000000040b007c0c */ /* 0x000fe2000cf41270 */
[----:B------:R-:W-:Y:S01]  /*8aa40*/  ULDC UR4, c[0x0][0x228] ;  /* 0x00008a0000047ab9 */ /* 0x000fe20000000800 */
[----:B------:R-:W3:Y:S04]  /*8aa50*/  LDL.LU R11, [R1+0x3600] ;  /* 0x00360000010b7983 */ /* 0x000ee80000300800 */
[----:B----4-:R-:W-:Y:S04]  /*8aa60*/  @P3 STG.E.U16 desc[UR8][R2.64], R16 ;  /* 0x0000001002003986 */ /* 0x010fe8000c101508 */
[----:B------:R0:W-:Y:S04]  /*8aa70*/  @P6 STG.E.U16 desc[UR8][R24.64], R26 ;  /* 0x0000001a18006986 */ /* 0x0001e8000c101508 */
[----:B0-----:R-:W4:Y:S04]  /*8aa80*/  LDL.LU R26, [R1+0x35f0] ;  /* 0x0035f000011a7983 */ /* 0x001f280000300800 */
[----:B------:R-:W4:Y:S01]  /*8aa90*/  LDL.LU R24, [R1+0x35ec] ;  /* 0x0035ec0001187983 */ /* 0x000f220000300800 */
[----:B--2---:R-:W-:Y:S01]  /*8aaa0*/  ISETP.LT.AND P6, PT, R17, UR4, !P1 ;  /* 0x0000000411007c0c */ /* 0x004fe2000cfc1270 */
[----:B------:R-:W-:Y:S01]  /*8aab0*/  ULDC UR4, c[0x0][0x228] ;  /* 0x00008a0000047ab9 */ /* 0x000fe20000000800 */
[----:B---3--:R-:W-:Y:S01]  /*8aac0*/  IMAD.WIDE R16, R0, 0x2, R10 ;  /* 0x0000000200107825 */ /* 0x008fe200078e020a */
[----:B------:R-:W2:Y:S01]  /*8aad0*/  LDL.LU R25, [R1+0x35e8] ;  /* 0x0035e80001197983 */ /* 0x000ea20000300800 */
[----:B------:R-:W-:-:S03]  /*8aae0*/  PRMT R18, R29, 0x7632, R18 ;  /* 0x000076321d127816 */ /* 0x000fc60000000012 */
[----:B------:R0:W-:Y:S01]  /*8aaf0*/  @P2 STG.E.U16 desc[UR8][R16.64], R29 ;  /* 0x0000001d10002986 */ /* 0x0001e2000c101508 */
[----:B------:R-:W-:Y:S01]  /*8ab00*/  IMAD.WIDE R2, R0, 0x2, R22 ;  /* 0x0000000200027825 */ /* 0x000fe200078e0216 */
[----:B------:R-:W-:Y:S01]  /*8ab10*/  ISETP.LT.AND P3, PT, R28, UR5, !P0 ;  /* 0x000000051c007c0c */ /* 0x000fe2000c761270 */
[----:B------:R-:W-:Y:S01]  /*8ab20*/  ULDC UR5, c[0x0][0x228] ;  /* 0x00008a0000057ab9 */ /* 0x000fe20000000800 */
[----:B------:R-:W3:Y:S04]  /*8ab30*/  LDL.LU R28, [R1+0x1fc] ;  /* 0x0001fc00011c7983 */ /* 0x000ee80000300800 */
[----:B------:R1:W-:Y:S01]  /*8ab40*/  @P6 STG.E.U16 desc[UR8][R2.64], R18 ;  /* 0x0000001202006986 */ /* 0x0003e2000c101508 */
[----:B0-----:R-:W-:Y:S01]  /*8ab50*/  IMAD.WIDE R16, R0, 0x2, R20 ;  /* 0x0000000200107825 */ /* 0x001fe200078e0214 */
[----:B-1----:R-:W-:-:S03]  /*8ab60*/  PRMT R18, R27, 0x7632, R18 ;  /* 0x000076321b127816 */ /* 0x002fc60000000012 */
[----:B------:R-:W-:Y:S01]  /*8ab70*/  IMAD.WIDE R2, R0, 0x2, R6 ;  /* 0x0000000200027825 */ /* 0x000fe200078e0206 */
[----:B----4-:R-:W-:Y:S01]  /*8ab80*/  ISETP.LT.AND P5, PT, R26, UR4, !P1 ;  /* 0x000000041a007c0c */ /* 0x010fe2000cfa1270 */
[----:B------:R-:W-:Y:S02]  /*8ab90*/  ULDC UR4, c[0x0][0x228] ;  /* 0x00008a0000047ab9 */ /* 0x000fe40000000800 */
[----:B------:R-:W-:Y:S01]  /*8aba0*/  ISETP.LT.AND P2, PT, R24, UR4, !P1 ;  /* 0x0000000418007c0c */ /* 0x000fe2000cf41270 */
[----:B------:R-:W-:-:S09]  /*8abb0*/  ULDC UR4, c[0x0][0x228] ;  /* 0x00008a0000047ab9 */ /* 0x000fd20000000800 */
[----:B------:R0:W-:Y:S04]  /*8abc0*/  @P5 STG.E.U16 desc[UR8][R16.64], R27 ;  /* 0x0000001b10005986 */ /* 0x0001e8000c101508 */
[----:B------:R1:W-:Y:S04]  /*8abd0*/  @P2 STG.E.U16 desc[UR8][R2.64], R18 ;  /* 0x0000001202002986 */ /* 0x0003e8000c101508 */
[----:B0-----:R-:W4:Y:S04]  /*8abe0*/  LDL.LU R17, [R1+0x35dc] ;  /* 0x0035dc0001117983 */ /* 0x001f280000300800 */
[----:B------:R-:W3:Y:S04]  /*8abf0*/  LDL.LU R29, [R1+0x1ac] ;  /* 0x0001ac00011d7983 */ /* 0x000ee80000300800 */
[----:B------:R-:W3:Y:S04]  /*8ac00*/  LDL.LU R27, [R1+0x1c] ;  /* 0x00001c00011b7983 */ /* 0x000ee80000300800 */
[----:B-1----:R-:W3:Y:S04]  /*8ac10*/  LDL.LU R2, [R1+0x35e0] ;  /* 0x0035e00001027983 */ /* 0x002ee80000300800 */
[----:B------:R-:W3:Y:S01]  /*8ac20*/  LDL.LU R18, [R1+0x1ec] ;  /* 0x0001ec0001127983 */ /* 0x000ee20000300800 */
[----:B--2---:R-:W-:Y:S01]  /*8ac30*/  ISETP.LT.AND P6, PT, R25, UR4, !P1 ;  /* 0x0000000419007c0c */ /* 0x004fe2000cfc1270 */
[----:B------:R-:W-:-:S02]  /*8ac40*/  ULDC UR4, c[0x0][0x228] ;  /* 0x00008a0000047ab9 */ /* 0x000fc40000000800 */
[----:B------:R-:W-:Y:S01]  /*8ac50*/  ISETP.LT.AND P1, PT, R19, UR4, !P1 ;  /* 0x0000000413007c0c */ /* 0x000fe2000cf21270 */
[----:B------:R-:W-:Y:S01]  /*8ac60*/  ULDC UR4, c[0x0][0x228] ;  /* 0x00008a0000047ab9 */ /* 0x000fe20000000800 */
[----:B----4-:R-:W-:Y:S01]  /*8ac70*/  ISETP.LT.AND P5, PT, R17, UR5, !P0 ;  /* 0x0000000511007c0c */ /* 0x010fe2000c7a1270 */
[----:B------:R-:W-:Y:S01]  /*8ac80*/  IMAD.WIDE R16, R0, 0x2, R4 ;  /* 0x0000000200107825 */ /* 0x000fe200078e0204 */
[----:B------:R-:W-:Y:S01]  /*8ac90*/  ULDC UR5, c[0x0][0x228] ;  /* 0x00008a0000057ab9 */ /* 0x000fe20000000800 */
[----:B---3--:R-:W-:Y:S02]  /*8aca0*/  ISETP.LT.AND P2, PT, R2, UR4, !P0 ;  /* 0x0000000402007c0c */ /* 0x008fe4000c741270 */
[----:B------:R-:W-:Y:S01]  /*8acb0*/  VIADD R2, R0, UR24 ;  /* 0x0000001800027c36 */ /* 0x000fe20008000000 */
[----:B------:R-:W-:Y:S02]  /*8acc0*/  ULDC UR4, c[0x0][0x228] ;  /* 0x00008a0000047ab9 */ /* 0x000fe40000000800 */
[----:B------:R0:W-:Y:S01]  /*8acd0*/  @P6 STG.E.U16 desc[UR8][R16.64], R18 ;  /* 0x0000001210006986 */ /* 0x0001e2000c101508 */
[----:B------:R-:W-:Y:S01]  /*8ace0*/  PRMT R3, R18, 0x7632, R3 ;  /* 0x0000763212037816 */ /* 0x000fe20000000003 */
[----:B------:R-:W-:Y:S01]  /*8acf0*/  IMAD.WIDE R12, R2, 0x2, R12 ;  /* 0x00000002020c7825 */ /* 0x000fe200078e020c */
[----:B------:R-:W-:Y:S01]  /*8ad00*/  ISETP.LT.AND P6, PT, R26, UR4, !P0 ;  /* 0x000000041a007c0c */ /* 0x000fe2000c7c1270 */
[----:B------:R-:W-:-:S02]  /*8ad10*/  ULDC UR4, c[0x0][0x228] ;  /* 0x00008a0000047ab9 */ /* 0x000fc40000000800 */
[----:B0-----:R-:W-:-:S05]  /*8ad20*/  IMAD.WIDE R16, R0, 0x2, R14 ;  /* 0x0000000200107825 */ /* 0x001fca00078e020e */
[----:B------:R-:W-:Y:S01]  /*8ad30*/  @P1 STG.E.U16 desc[UR8][R16.64], R3 ;  /* 0x0000000310001986 */ /* 0x000fe2000c101508 */
[----:B------:R-:W-:Y:S01]  /*8ad40*/  ISETP.LT.AND P1, PT, R24, UR4, !P0 ;  /* 0x0000000418007c0c */ /* 0x000fe2000c721270 */
[----:B------:R-:W-:Y:S02]  /*8ad50*/  ULDC UR4, c[0x0][0x228] ;  /* 0x00008a0000047ab9 */ /* 0x000fe40000000800 */
[----:B------:R0:W-:Y:S01]  /*8ad60*/  @P4 STG.E.U16 desc[UR8][R12.64], R28 ;  /* 0x0000001c0c004986 */ /* 0x0001e2000c101508 */
[----:B------:R-:W-:Y:S02]  /*8ad70*/  ISETP.LT.AND P4, PT, R25, UR4, !P0 ;  /* 0x0000000419007c0c */ /* 0x000fe4000c781270 */
[----:B------:R-:W-:Y:S02]  /*8ad80*/  ISETP.LT.AND P0, PT, R19, UR5, !P0 ;  /* 0x0000000513007c0c */ /* 0x000fe4000c701270 */
[----:B------:R-:W2:Y:S01]  /*8ad90*/  LDL.LU R19, [R1+0x35fc] ;  /* 0x0035fc0001137983 */ /* 0x000ea20000300800 */
[----:B------:R-:W-:Y:S01]  /*8ada0*/  PRMT R0, R28, 0x7632, R0 ;  /* 0x000076321c007816 */ /* 0x000fe20000000000 */
[----:B------:R-:W-:-:S04]  /*8adb0*/  IMAD.WIDE R8, R2, 0x2, R8 ;  /* 0x0000000202087825 */ /* 0x000fc800078e0208 */
[----:B------:R-:W-:Y:S01]  /*8adc0*/  IMAD.WIDE R10, R2, 0x2, R10 ;  /* 0x00000002020a7825 */ /* 0x000fe200078e020a */
[----:B0-----:R-:W-:-:S03]  /*8add0*/  PRMT R12, R29, 0x7632, R12 ;  /* 0x000076321d0c7816 */ /* 0x001fc6000000000c */
[C---:B------:R-:W-:Y:S01]  /*8ade0*/  IMAD.WIDE R22, R2.reuse, 0x2, R22 ;  /* 0x0000000202167825 */ /* 0x040fe200078e0216 */
[----:B------:R-:W-:Y:S01]  /*8adf0*/  PRMT R13, R27, 0x7632, R13 ;  /* 0x000076321b0d7816 */ /* 0x000fe2000000000d */
[----:B------:R0:W-:Y:S02]  /*8ae00*/  @P3 STG.E.U16 desc[UR8][R8.64], R0 ;  /* 0x0000000008003986 */ /* 0x0001e4000c101508 */
[C---:B------:R-:W-:Y:S02]  /*8ae10*/  IMAD.WIDE R20, R2.reuse, 0x2, R20 ;  /* 0x0000000202147825 */ /* 0x040fe400078e0214 */
[----:B------:R0:W-:Y:S02]  /*8ae20*/  @P5 STG.E.U16 desc[UR8][R10.64], R29 ;  /* 0x0000001d0a005986 */ /* 0x0001e4000c101508 */
[C---:B------:R-:W-:Y:S02]  /*8ae30*/  IMAD.WIDE R6, R2.reuse, 0x2, R6 ;  /* 0x0000000202067825 */ /* 0x040fe400078e0206 */
[----:B------:R0:W-:Y:S02]  /*8ae40*/  @P2 STG.E.U16 desc[UR8][R22.64], R12 ;  /* 0x0000000c16002986 */ /* 0x0001e4000c101508 */
[----:B------:R-:W-:-:S02]  /*8ae50*/  IMAD.WIDE R4, R2, 0x2, R4 ;  /* 0x0000000202047825 */ /* 0x000fc400078e0204 */
[----:B------:R0:W-:Y:S04]  /*8ae60*/  @P6 STG.E.U16 desc[UR8][R20.64], R27 ;  /* 0x0000001b14006986 */ /* 0x0001e8000c101508 */
[----:B------:R0:W-:Y:S01]  /*8ae70*/  @P1 STG.E.U16 desc[UR8][R6.64], R13 ;  /* 0x0000000d06001986 */ /* 0x0001e2000c101508 */
[----:B------:R-:W-:-:S03]  /*8ae80*/  IMAD.WIDE R2, R2, 0x2, R14 ;  /* 0x0000000202027825 */ /* 0x000fc600078e020e */
[----:B--2---:R0:W-:Y:S01]  /*8ae90*/  @P4 STG.E.U16 desc[UR8][R4.64], R19 ;  /* 0x0000001304004986 */ /* 0x0041e2000c101508 */
[----:B------:R-:W-:Y:S05]  /*8aea0*/  @!P0 EXIT ;  /* 0x000000000000894d */ /* 0x000fea0003800000 */
[----:B0-----:R-:W-:-:S05]  /*8aeb0*/  PRMT R19, R19, 0x7632, R19 ;  /* 0x0000763213137816 */ /* 0x001fca0000000013 */
[----:B------:R-:W-:Y:S01]  /*8aec0*/  STG.E.U16 desc[UR8][R2.64], R19 ;  /* 0x0000001302007986 */ /* 0x000fe2000c101508 */
[----:B------:R-:W-:Y:S05]  /*8aed0*/  EXIT ;  /* 0x000000000000794d */ /* 0x000fea0003800000 */
.L_x_2:
[----:B------:R-:W-:-:S00]  /*8aee0*/  BRA `(.L_x_2) ;  /* 0xfffffffc00fc7947 */ /* 0x000fc0000383ffff */
[----:B------:R-:W-:-:S00]  /*8aef0*/  NOP ;  /* 0x0000000000007918 */ /* 0x000fc00000000000 */
        /* <DEDUP_REMOVED lines=8> */
.L_x_3:


//--------------------- .nv.shared.matmul_kernel  --------------------------
	.section	.nv.shared.matmul_kernel,"aw",@nobits
	.sectionflags	@""
	.align	16
	.zero		1024


//--------------------- .nv.shared.reserved.0     --------------------------
	.section	.nv.shared.reserved.0,"aw",@nobits
	.weak		__nv_reservedSMEM_offset_0_alias
	.size		__nv_reservedSMEM_offset_0_alias, 0, 0
	.other		__nv_reservedSMEM_offset_0_alias,@"STO_CUDA_RESERVED_SHARED STV_DEFAULT"
__nv_reservedSMEM_offset_0_alias:
	.zero		0


//--------------------- .nv.constant0.matmul_kernel --------------------------
	.section	.nv.constant0.matmul_kernel,"a",@progbits
	.sectionflags	@""
	.align	4
.nv.constant0.matmul_kernel:
	.zero		608


//--------------------- SYMBOLS --------------------------

	.type		.nv.reservedSmem.offset0,@object
	.size		.nv.reservedSmem.offset0,0x4
